//
// Generated by NVIDIA NVVM Compiler
//
// Compiler Build ID: CL-36424714
// Cuda compilation tools, release 13.0, V13.0.88
// Based on NVVM 20.0.0
//

.version 9.0
.target sm_100
.address_size 64

	// .globl	_ZN3cub18CUB_300001_SM_10006detail11EmptyKernelIvEEvv
// _ZZN3cub18CUB_300001_SM_10006detail4scan16DeviceScanKernelINS2_10policy_hubIiiijN4cuda3__47maximumIiEEE10Policy1000EN6thrust24THRUST_300001_SM_1000_NS6detail15normal_iteratorINSC_10device_ptrIiEEEESH_NS0_13ScanTileStateIiLb1EEES8_NS0_8NullTypeEjiLb0ESK_EEvT0_T1_T2_iT3_T4_T5_E12temp_storage has been demoted
// _ZZN3cub18CUB_300001_SM_10006detail4scan16DeviceScanKernelINS2_10policy_hubIiiimN4cuda3__47maximumIiEEE10Policy1000EN6thrust24THRUST_300001_SM_1000_NS6detail15normal_iteratorINSC_10device_ptrIiEEEESH_NS0_13ScanTileStateIiLb1EEES8_NS0_8NullTypeEmiLb0ESK_EEvT0_T1_T2_iT3_T4_T5_E12temp_storage has been demoted
.global .align 1 .b8 _ZN34_INTERNAL_7066e909_4_k_cu_59b7812e4cuda3std3__45__cpo5beginE[1];
.global .align 1 .b8 _ZN34_INTERNAL_7066e909_4_k_cu_59b7812e4cuda3std3__45__cpo3endE[1];
.global .align 1 .b8 _ZN34_INTERNAL_7066e909_4_k_cu_59b7812e4cuda3std3__45__cpo6cbeginE[1];
.global .align 1 .b8 _ZN34_INTERNAL_7066e909_4_k_cu_59b7812e4cuda3std3__45__cpo4cendE[1];
.global .align 1 .b8 _ZN34_INTERNAL_7066e909_4_k_cu_59b7812e4cuda3std3__45__cpo6rbeginE[1];
.global .align 1 .b8 _ZN34_INTERNAL_7066e909_4_k_cu_59b7812e4cuda3std3__45__cpo4rendE[1];
.global .align 1 .b8 _ZN34_INTERNAL_7066e909_4_k_cu_59b7812e4cuda3std3__45__cpo7crbeginE[1];
.global .align 1 .b8 _ZN34_INTERNAL_7066e909_4_k_cu_59b7812e4cuda3std3__45__cpo5crendE[1];
.global .align 1 .b8 _ZN34_INTERNAL_7066e909_4_k_cu_59b7812e4cuda3std3__436_GLOBAL__N__7066e909_4_k_cu_59b7812e6ignoreE[1];
.global .align 1 .b8 _ZN34_INTERNAL_7066e909_4_k_cu_59b7812e4cuda3std3__419piecewise_constructE[1];
.global .align 1 .b8 _ZN34_INTERNAL_7066e909_4_k_cu_59b7812e4cuda3std3__48in_placeE[1];
.global .align 1 .b8 _ZN34_INTERNAL_7066e909_4_k_cu_59b7812e4cuda3std3__420unreachable_sentinelE[1];
.global .align 1 .b8 _ZN34_INTERNAL_7066e909_4_k_cu_59b7812e4cuda3std3__47nulloptE[1];
.global .align 1 .b8 _ZN34_INTERNAL_7066e909_4_k_cu_59b7812e4cuda3std3__48unexpectE[1];
.global .align 1 .b8 _ZN34_INTERNAL_7066e909_4_k_cu_59b7812e4cuda3std6ranges3__45__cpo4swapE[1];
.global .align 1 .b8 _ZN34_INTERNAL_7066e909_4_k_cu_59b7812e4cuda3std6ranges3__45__cpo9iter_moveE[1];
.global .align 1 .b8 _ZN34_INTERNAL_7066e909_4_k_cu_59b7812e4cuda3std6ranges3__45__cpo5beginE[1];
.global .align 1 .b8 _ZN34_INTERNAL_7066e909_4_k_cu_59b7812e4cuda3std6ranges3__45__cpo3endE[1];
.global .align 1 .b8 _ZN34_INTERNAL_7066e909_4_k_cu_59b7812e4cuda3std6ranges3__45__cpo6cbeginE[1];
.global .align 1 .b8 _ZN34_INTERNAL_7066e909_4_k_cu_59b7812e4cuda3std6ranges3__45__cpo4cendE[1];
.global .align 1 .b8 _ZN34_INTERNAL_7066e909_4_k_cu_59b7812e4cuda3std6ranges3__45__cpo7advanceE[1];
.global .align 1 .b8 _ZN34_INTERNAL_7066e909_4_k_cu_59b7812e4cuda3std6ranges3__45__cpo9iter_swapE[1];
.global .align 1 .b8 _ZN34_INTERNAL_7066e909_4_k_cu_59b7812e4cuda3std6ranges3__45__cpo4nextE[1];
.global .align 1 .b8 _ZN34_INTERNAL_7066e909_4_k_cu_59b7812e4cuda3std6ranges3__45__cpo4prevE[1];
.global .align 1 .b8 _ZN34_INTERNAL_7066e909_4_k_cu_59b7812e4cuda3std6ranges3__45__cpo4dataE[1];
.global .align 1 .b8 _ZN34_INTERNAL_7066e909_4_k_cu_59b7812e4cuda3std6ranges3__45__cpo5cdataE[1];
.global .align 1 .b8 _ZN34_INTERNAL_7066e909_4_k_cu_59b7812e4cuda3std6ranges3__45__cpo4sizeE[1];
.global .align 1 .b8 _ZN34_INTERNAL_7066e909_4_k_cu_59b7812e4cuda3std6ranges3__45__cpo5ssizeE[1];
.global .align 1 .b8 _ZN34_INTERNAL_7066e909_4_k_cu_59b7812e4cuda3std6ranges3__45__cpo8distanceE[1];
.global .align 1 .b8 _ZN34_INTERNAL_7066e909_4_k_cu_59b7812e6thrust24THRUST_300001_SM_1000_NS8cuda_cub3parE[1];
.global .align 1 .b8 _ZN34_INTERNAL_7066e909_4_k_cu_59b7812e6thrust24THRUST_300001_SM_1000_NS8cuda_cub10par_nosyncE[1];
.global .align 1 .b8 _ZN34_INTERNAL_7066e909_4_k_cu_59b7812e6thrust24THRUST_300001_SM_1000_NS6system6detail10sequential3seqE[1];
.global .align 1 .b8 _ZN34_INTERNAL_7066e909_4_k_cu_59b7812e6thrust24THRUST_300001_SM_1000_NS12placeholders2_1E[1];
.global .align 1 .b8 _ZN34_INTERNAL_7066e909_4_k_cu_59b7812e6thrust24THRUST_300001_SM_1000_NS12placeholders2_2E[1];
.global .align 1 .b8 _ZN34_INTERNAL_7066e909_4_k_cu_59b7812e6thrust24THRUST_300001_SM_1000_NS12placeholders2_3E[1];
.global .align 1 .b8 _ZN34_INTERNAL_7066e909_4_k_cu_59b7812e6thrust24THRUST_300001_SM_1000_NS12placeholders2_4E[1];
.global .align 1 .b8 _ZN34_INTERNAL_7066e909_4_k_cu_59b7812e6thrust24THRUST_300001_SM_1000_NS12placeholders2_5E[1];
.global .align 1 .b8 _ZN34_INTERNAL_7066e909_4_k_cu_59b7812e6thrust24THRUST_300001_SM_1000_NS12placeholders2_6E[1];
.global .align 1 .b8 _ZN34_INTERNAL_7066e909_4_k_cu_59b7812e6thrust24THRUST_300001_SM_1000_NS12placeholders2_7E[1];
.global .align 1 .b8 _ZN34_INTERNAL_7066e909_4_k_cu_59b7812e6thrust24THRUST_300001_SM_1000_NS12placeholders2_8E[1];
.global .align 1 .b8 _ZN34_INTERNAL_7066e909_4_k_cu_59b7812e6thrust24THRUST_300001_SM_1000_NS12placeholders2_9E[1];
.global .align 1 .b8 _ZN34_INTERNAL_7066e909_4_k_cu_59b7812e6thrust24THRUST_300001_SM_1000_NS12placeholders3_10E[1];
.global .align 1 .b8 _ZN34_INTERNAL_7066e909_4_k_cu_59b7812e6thrust24THRUST_300001_SM_1000_NS3seqE[1];

.visible .entry _ZN3cub18CUB_300001_SM_10006detail11EmptyKernelIvEEvv()
{


	ret;

}
	// .globl	_ZN3cub18CUB_300001_SM_10006detail8for_each13static_kernelINS2_12policy_hub_t12policy_500_tEmN6thrust24THRUST_300001_SM_1000_NS8cuda_cub20__uninitialized_fill7functorINS7_10device_ptrIiEEiEEEEvT0_T1_
.visible .entry _ZN3cub18CUB_300001_SM_10006detail8for_each13static_kernelINS2_12policy_hub_t12policy_500_tEmN6thrust24THRUST_300001_SM_1000_NS8cuda_cub20__uninitialized_fill7functorINS7_10device_ptrIiEEiEEEEvT0_T1_(
	.param .u64 _ZN3cub18CUB_300001_SM_10006detail8for_each13static_kernelINS2_12policy_hub_t12policy_500_tEmN6thrust24THRUST_300001_SM_1000_NS8cuda_cub20__uninitialized_fill7functorINS7_10device_ptrIiEEiEEEEvT0_T1__param_0,
	.param .align 8 .b8 _ZN3cub18CUB_300001_SM_10006detail8for_each13static_kernelINS2_12policy_hub_t12policy_500_tEmN6thrust24THRUST_300001_SM_1000_NS8cuda_cub20__uninitialized_fill7functorINS7_10device_ptrIiEEiEEEEvT0_T1__param_1[16]
)
.maxntid 256
{
	.reg .pred 	%p<4>;
	.reg .b16 	%rs<5>;
	.reg .b32 	%r<12>;
	.reg .b64 	%rd<16>;

	ld.param.u32 	%r3, [_ZN3cub18CUB_300001_SM_10006detail8for_each13static_kernelINS2_12policy_hub_t12policy_500_tEmN6thrust24THRUST_300001_SM_1000_NS8cuda_cub20__uninitialized_fill7functorINS7_10device_ptrIiEEiEEEEvT0_T1__param_1+8];
	ld.param.u64 	%rd4, [_ZN3cub18CUB_300001_SM_10006detail8for_each13static_kernelINS2_12policy_hub_t12policy_500_tEmN6thrust24THRUST_300001_SM_1000_NS8cuda_cub20__uninitialized_fill7functorINS7_10device_ptrIiEEiEEEEvT0_T1__param_1];
	ld.param.u64 	%rd5, [_ZN3cub18CUB_300001_SM_10006detail8for_each13static_kernelINS2_12policy_hub_t12policy_500_tEmN6thrust24THRUST_300001_SM_1000_NS8cuda_cub20__uninitialized_fill7functorINS7_10device_ptrIiEEiEEEEvT0_T1__param_0];
	mov.u32 	%r9, %ctaid.x;
	mul.wide.u32 	%rd1, %r9, 512;
	sub.s64 	%rd2, %rd5, %rd1;
	setp.lt.u64 	%p1, %rd2, 512;
	@%p1 bra 	$L__BB1_2;
	mov.u32 	%r11, %tid.x;
	cvta.to.global.u64 	%rd11, %rd4;
	cvt.u64.u32 	%rd12, %r11;
	add.s64 	%rd13, %rd1, %rd12;
	shl.b64 	%rd14, %rd13, 2;
	add.s64 	%rd15, %rd11, %rd14;
	st.global.u32 	[%rd15], %r3;
	st.global.u32 	[%rd15+1024], %r3;
	bra.uni 	$L__BB1_6;
$L__BB1_2:
	cvta.to.global.u64 	%rd6, %rd4;
	mov.u32 	%r2, %tid.x;
	cvt.u64.u32 	%rd7, %r2;
	setp.le.u64 	%p2, %rd2, %rd7;
	add.s64 	%rd8, %rd1, %rd7;
	shl.b64 	%rd9, %rd8, 2;
	add.s64 	%rd3, %rd6, %rd9;
	@%p2 bra 	$L__BB1_4;
	st.global.u32 	[%rd3], %r3;
$L__BB1_4:
	add.s32 	%r10, %r2, 256;
	cvt.u64.u32 	%rd10, %r10;
	setp.le.u64 	%p3, %rd2, %rd10;
	@%p3 bra 	$L__BB1_6;
	st.global.u32 	[%rd3+1024], %r3;
$L__BB1_6:
	ret;

}
	// .globl	_ZN3cub18CUB_300001_SM_10006detail8for_each13static_kernelINS2_12policy_hub_t12policy_500_tElN6thrust24THRUST_300001_SM_1000_NS8cuda_cub6__fill7functorINS7_6detail15normal_iteratorINS7_10device_ptrIiEEEEiEEEEvT0_T1_
.visible .entry _ZN3cub18CUB_300001_SM_10006detail8for_each13static_kernelINS2_12policy_hub_t12policy_500_tElN6thrust24THRUST_300001_SM_1000_NS8cuda_cub6__fill7functorINS7_6detail15normal_iteratorINS7_10device_ptrIiEEEEiEEEEvT0_T1_(
	.param .u64 _ZN3cub18CUB_300001_SM_10006detail8for_each13static_kernelINS2_12policy_hub_t12policy_500_tElN6thrust24THRUST_300001_SM_1000_NS8cuda_cub6__fill7functorINS7_6detail15normal_iteratorINS7_10device_ptrIiEEEEiEEEEvT0_T1__param_0,
	.param .align 8 .b8 _ZN3cub18CUB_300001_SM_10006detail8for_each13static_kernelINS2_12policy_hub_t12policy_500_tElN6thrust24THRUST_300001_SM_1000_NS8cuda_cub6__fill7functorINS7_6detail15normal_iteratorINS7_10device_ptrIiEEEEiEEEEvT0_T1__param_1[16]
)
.maxntid 256
{
	.reg .pred 	%p<4>;
	.reg .b16 	%rs<5>;
	.reg .b32 	%r<12>;
	.reg .b64 	%rd<17>;

	ld.param.u32 	%r3, [_ZN3cub18CUB_300001_SM_10006detail8for_each13static_kernelINS2_12policy_hub_t12policy_500_tElN6thrust24THRUST_300001_SM_1000_NS8cuda_cub6__fill7functorINS7_6detail15normal_iteratorINS7_10device_ptrIiEEEEiEEEEvT0_T1__param_1+8];
	ld.param.u64 	%rd5, [_ZN3cub18CUB_300001_SM_10006detail8for_each13static_kernelINS2_12policy_hub_t12policy_500_tElN6thrust24THRUST_300001_SM_1000_NS8cuda_cub6__fill7functorINS7_6detail15normal_iteratorINS7_10device_ptrIiEEEEiEEEEvT0_T1__param_1];
	ld.param.u64 	%rd6, [_ZN3cub18CUB_300001_SM_10006detail8for_each13static_kernelINS2_12policy_hub_t12policy_500_tElN6thrust24THRUST_300001_SM_1000_NS8cuda_cub6__fill7functorINS7_6detail15normal_iteratorINS7_10device_ptrIiEEEEiEEEEvT0_T1__param_0];
	mov.u32 	%r9, %ctaid.x;
	mul.wide.u32 	%rd1, %r9, 512;
	sub.s64 	%rd2, %rd6, %rd1;
	setp.lt.s64 	%p1, %rd2, 512;
	@%p1 bra 	$L__BB2_2;
	mov.u32 	%r11, %tid.x;
	cvta.to.global.u64 	%rd12, %rd5;
	cvt.u64.u32 	%rd13, %r11;
	add.s64 	%rd14, %rd1, %rd13;
	shl.b64 	%rd15, %rd14, 2;
	add.s64 	%rd16, %rd12, %rd15;
	st.global.u32 	[%rd16], %r3;
	st.global.u32 	[%rd16+1024], %r3;
	bra.uni 	$L__BB2_6;
$L__BB2_2:
	cvta.to.global.u64 	%rd7, %rd5;
	mov.u32 	%r2, %tid.x;
	cvt.s64.s32 	%rd3, %rd2;
	cvt.u64.u32 	%rd8, %r2;
	setp.le.s64 	%p2, %rd3, %rd8;
	add.s64 	%rd9, %rd1, %rd8;
	shl.b64 	%rd10, %rd9, 2;
	add.s64 	%rd4, %rd7, %rd10;
	@%p2 bra 	$L__BB2_4;
	st.global.u32 	[%rd4], %r3;
$L__BB2_4:
	add.s32 	%r10, %r2, 256;
	cvt.u64.u32 	%rd11, %r10;
	setp.le.s64 	%p3, %rd3, %rd11;
	@%p3 bra 	$L__BB2_6;
	st.global.u32 	[%rd4+1024], %r3;
$L__BB2_6:
	ret;

}
	// .globl	_ZN3cub18CUB_300001_SM_10006detail8for_each13static_kernelINS2_12policy_hub_t12policy_500_tEmN6thrust24THRUST_300001_SM_1000_NS8cuda_cub20__uninitialized_fill7functorINS7_10device_ptrIcEEcEEEEvT0_T1_
.visible .entry _ZN3cub18CUB_300001_SM_10006detail8for_each13static_kernelINS2_12policy_hub_t12policy_500_tEmN6thrust24THRUST_300001_SM_1000_NS8cuda_cub20__uninitialized_fill7functorINS7_10device_ptrIcEEcEEEEvT0_T1_(
	.param .u64 _ZN3cub18CUB_300001_SM_10006detail8for_each13static_kernelINS2_12policy_hub_t12policy_500_tEmN6thrust24THRUST_300001_SM_1000_NS8cuda_cub20__uninitialized_fill7functorINS7_10device_ptrIcEEcEEEEvT0_T1__param_0,
	.param .align 8 .b8 _ZN3cub18CUB_300001_SM_10006detail8for_each13static_kernelINS2_12policy_hub_t12policy_500_tEmN6thrust24THRUST_300001_SM_1000_NS8cuda_cub20__uninitialized_fill7functorINS7_10device_ptrIcEEcEEEEvT0_T1__param_1[16]
)
.maxntid 256
{
	.reg .pred 	%p<4>;
	.reg .b16 	%rs<10>;
	.reg .b32 	%r<15>;
	.reg .b64 	%rd<14>;

	ld.param.u32 	%r7, [_ZN3cub18CUB_300001_SM_10006detail8for_each13static_kernelINS2_12policy_hub_t12policy_500_tEmN6thrust24THRUST_300001_SM_1000_NS8cuda_cub20__uninitialized_fill7functorINS7_10device_ptrIcEEcEEEEvT0_T1__param_1+8];
	bfe.u32 	%r11, %r7, 0, 8;
	cvt.u16.u32 	%rs2, %r11;
	ld.param.u64 	%rd4, [_ZN3cub18CUB_300001_SM_10006detail8for_each13static_kernelINS2_12policy_hub_t12policy_500_tEmN6thrust24THRUST_300001_SM_1000_NS8cuda_cub20__uninitialized_fill7functorINS7_10device_ptrIcEEcEEEEvT0_T1__param_1];
	ld.param.u64 	%rd5, [_ZN3cub18CUB_300001_SM_10006detail8for_each13static_kernelINS2_12policy_hub_t12policy_500_tEmN6thrust24THRUST_300001_SM_1000_NS8cuda_cub20__uninitialized_fill7functorINS7_10device_ptrIcEEcEEEEvT0_T1__param_0];
	mov.u32 	%r12, %ctaid.x;
	mul.wide.u32 	%rd1, %r12, 512;
	sub.s64 	%rd2, %rd5, %rd1;
	setp.lt.u64 	%p1, %rd2, 512;
	@%p1 bra 	$L__BB3_2;
	mov.u32 	%r14, %tid.x;
	cvta.to.global.u64 	%rd10, %rd4;
	cvt.u64.u32 	%rd11, %r14;
	add.s64 	%rd12, %rd1, %rd11;
	add.s64 	%rd13, %rd10, %rd12;
	st.global.u8 	[%rd13], %rs2;
	st.global.u8 	[%rd13+256], %rs2;
	bra.uni 	$L__BB3_6;
$L__BB3_2:
	cvta.to.global.u64 	%rd6, %rd4;
	mov.u32 	%r1, %tid.x;
	cvt.u64.u32 	%rd7, %r1;
	setp.le.u64 	%p2, %rd2, %rd7;
	add.s64 	%rd8, %rd1, %rd7;
	add.s64 	%rd3, %rd6, %rd8;
	@%p2 bra 	$L__BB3_4;
	st.global.u8 	[%rd3], %rs2;
$L__BB3_4:
	add.s32 	%r13, %r1, 256;
	cvt.u64.u32 	%rd9, %r13;
	setp.le.u64 	%p3, %rd2, %rd9;
	@%p3 bra 	$L__BB3_6;
	st.global.u8 	[%rd3+256], %rs2;
$L__BB3_6:
	ret;

}
	// .globl	_ZN3cub18CUB_300001_SM_10006detail9transform16transform_kernelINS2_10policy_hubILb1EN4cuda3std3__45tupleIJN6thrust24THRUST_300001_SM_1000_NS17counting_iteratorIiNSA_11use_defaultESC_SC_EEEEEE10policy1000Ei11meu_functorNSA_6detail15normal_iteratorINSA_10device_ptrIiEEEEJSD_EEEvT0_iT1_T2_DpNS2_10kernel_argIT3_EE
.visible .entry _ZN3cub18CUB_300001_SM_10006detail9transform16transform_kernelINS2_10policy_hubILb1EN4cuda3std3__45tupleIJN6thrust24THRUST_300001_SM_1000_NS17counting_iteratorIiNSA_11use_defaultESC_SC_EEEEEE10policy1000Ei11meu_functorNSA_6detail15normal_iteratorINSA_10device_ptrIiEEEEJSD_EEEvT0_iT1_T2_DpNS2_10kernel_argIT3_EE(
	.param .u32 _ZN3cub18CUB_300001_SM_10006detail9transform16transform_kernelINS2_10policy_hubILb1EN4cuda3std3__45tupleIJN6thrust24THRUST_300001_SM_1000_NS17counting_iteratorIiNSA_11use_defaultESC_SC_EEEEEE10policy1000Ei11meu_functorNSA_6detail15normal_iteratorINSA_10device_ptrIiEEEEJSD_EEEvT0_iT1_T2_DpNS2_10kernel_argIT3_EE_param_0,
	.param .u32 _ZN3cub18CUB_300001_SM_10006detail9transform16transform_kernelINS2_10policy_hubILb1EN4cuda3std3__45tupleIJN6thrust24THRUST_300001_SM_1000_NS17counting_iteratorIiNSA_11use_defaultESC_SC_EEEEEE10policy1000Ei11meu_functorNSA_6detail15normal_iteratorINSA_10device_ptrIiEEEEJSD_EEEvT0_iT1_T2_DpNS2_10kernel_argIT3_EE_param_1,
	.param .align 8 .b8 _ZN3cub18CUB_300001_SM_10006detail9transform16transform_kernelINS2_10policy_hubILb1EN4cuda3std3__45tupleIJN6thrust24THRUST_300001_SM_1000_NS17counting_iteratorIiNSA_11use_defaultESC_SC_EEEEEE10policy1000Ei11meu_functorNSA_6detail15normal_iteratorINSA_10device_ptrIiEEEEJSD_EEEvT0_iT1_T2_DpNS2_10kernel_argIT3_EE_param_2[24],
	.param .align 8 .b8 _ZN3cub18CUB_300001_SM_10006detail9transform16transform_kernelINS2_10policy_hubILb1EN4cuda3std3__45tupleIJN6thrust24THRUST_300001_SM_1000_NS17counting_iteratorIiNSA_11use_defaultESC_SC_EEEEEE10policy1000Ei11meu_functorNSA_6detail15normal_iteratorINSA_10device_ptrIiEEEEJSD_EEEvT0_iT1_T2_DpNS2_10kernel_argIT3_EE_param_3[8],
	.param .align 8 .b8 _ZN3cub18CUB_300001_SM_10006detail9transform16transform_kernelINS2_10policy_hubILb1EN4cuda3std3__45tupleIJN6thrust24THRUST_300001_SM_1000_NS17counting_iteratorIiNSA_11use_defaultESC_SC_EEEEEE10policy1000Ei11meu_functorNSA_6detail15normal_iteratorINSA_10device_ptrIiEEEEJSD_EEEvT0_iT1_T2_DpNS2_10kernel_argIT3_EE_param_4[16]
)
.maxntid 128
{
	.reg .pred 	%p<31>;
	.reg .b16 	%rs<26>;
	.reg .b32 	%r<194>;
	.reg .b64 	%rd<59>;

	ld.param.u32 	%r89, [_ZN3cub18CUB_300001_SM_10006detail9transform16transform_kernelINS2_10policy_hubILb1EN4cuda3std3__45tupleIJN6thrust24THRUST_300001_SM_1000_NS17counting_iteratorIiNSA_11use_defaultESC_SC_EEEEEE10policy1000Ei11meu_functorNSA_6detail15normal_iteratorINSA_10device_ptrIiEEEEJSD_EEEvT0_iT1_T2_DpNS2_10kernel_argIT3_EE_param_2+16];
	bfe.u32 	%r90, %r89, 0, 8;
	cvt.u16.u32 	%rs1, %r90;
	ld.param.u32 	%r1, [_ZN3cub18CUB_300001_SM_10006detail9transform16transform_kernelINS2_10policy_hubILb1EN4cuda3std3__45tupleIJN6thrust24THRUST_300001_SM_1000_NS17counting_iteratorIiNSA_11use_defaultESC_SC_EEEEEE10policy1000Ei11meu_functorNSA_6detail15normal_iteratorINSA_10device_ptrIiEEEEJSD_EEEvT0_iT1_T2_DpNS2_10kernel_argIT3_EE_param_4];
	ld.param.u32 	%r91, [_ZN3cub18CUB_300001_SM_10006detail9transform16transform_kernelINS2_10policy_hubILb1EN4cuda3std3__45tupleIJN6thrust24THRUST_300001_SM_1000_NS17counting_iteratorIiNSA_11use_defaultESC_SC_EEEEEE10policy1000Ei11meu_functorNSA_6detail15normal_iteratorINSA_10device_ptrIiEEEEJSD_EEEvT0_iT1_T2_DpNS2_10kernel_argIT3_EE_param_0];
	ld.param.u64 	%rd23, [_ZN3cub18CUB_300001_SM_10006detail9transform16transform_kernelINS2_10policy_hubILb1EN4cuda3std3__45tupleIJN6thrust24THRUST_300001_SM_1000_NS17counting_iteratorIiNSA_11use_defaultESC_SC_EEEEEE10policy1000Ei11meu_functorNSA_6detail15normal_iteratorINSA_10device_ptrIiEEEEJSD_EEEvT0_iT1_T2_DpNS2_10kernel_argIT3_EE_param_3];
	ld.param.u64 	%rd24, [_ZN3cub18CUB_300001_SM_10006detail9transform16transform_kernelINS2_10policy_hubILb1EN4cuda3std3__45tupleIJN6thrust24THRUST_300001_SM_1000_NS17counting_iteratorIiNSA_11use_defaultESC_SC_EEEEEE10policy1000Ei11meu_functorNSA_6detail15normal_iteratorINSA_10device_ptrIiEEEEJSD_EEEvT0_iT1_T2_DpNS2_10kernel_argIT3_EE_param_2+8];
	ld.param.u64 	%rd25, [_ZN3cub18CUB_300001_SM_10006detail9transform16transform_kernelINS2_10policy_hubILb1EN4cuda3std3__45tupleIJN6thrust24THRUST_300001_SM_1000_NS17counting_iteratorIiNSA_11use_defaultESC_SC_EEEEEE10policy1000Ei11meu_functorNSA_6detail15normal_iteratorINSA_10device_ptrIiEEEEJSD_EEEvT0_iT1_T2_DpNS2_10kernel_argIT3_EE_param_2];
	ld.param.u32 	%r88, [_ZN3cub18CUB_300001_SM_10006detail9transform16transform_kernelINS2_10policy_hubILb1EN4cuda3std3__45tupleIJN6thrust24THRUST_300001_SM_1000_NS17counting_iteratorIiNSA_11use_defaultESC_SC_EEEEEE10policy1000Ei11meu_functorNSA_6detail15normal_iteratorINSA_10device_ptrIiEEEEJSD_EEEvT0_iT1_T2_DpNS2_10kernel_argIT3_EE_param_1];
	cvta.to.global.u64 	%rd1, %rd25;
	cvta.to.global.u64 	%rd2, %rd24;
	cvta.to.global.u64 	%rd3, %rd23;
	shl.b32 	%r92, %r88, 7;
	mov.u32 	%r93, %ctaid.x;
	mul.lo.s32 	%r2, %r92, %r93;
	sub.s32 	%r94, %r91, %r2;
	min.s32 	%r3, %r92, %r94;
	add.s32 	%r4, %r1, %r2;
	mul.wide.s32 	%rd26, %r2, 4;
	add.s64 	%rd4, %rd3, %rd26;
	setp.gt.s32 	%p1, %r92, %r94;
	@%p1 bra 	$L__BB4_6;
	setp.lt.s32 	%p2, %r88, 1;
	@%p2 bra 	$L__BB4_63;
	mov.u32 	%r5, %tid.x;
	and.b32  	%r6, %r88, 3;
	setp.lt.u32 	%p3, %r88, 4;
	mov.b32 	%r189, 0;
	@%p3 bra 	$L__BB4_23;
	and.b32  	%r189, %r88, 2147483644;
	neg.s32 	%r174, %r189;
	add.s64 	%rd5, %rd2, 1020;
	add.s32 	%r96, %r1, %r5;
	add.s32 	%r173, %r96, %r2;
	add.s64 	%rd6, %rd1, 256;
	add.s64 	%rd28, %rd26, %rd3;
	add.s64 	%rd7, %rd28, 1024;
	and.b16  	%rs3, %rs1, 255;
	mov.u32 	%r172, %r5;
$L__BB4_4:
	.pragma "nounroll";
	cvt.s64.s32 	%rd29, %r173;
	mul.wide.s32 	%rd30, %r173, 4;
	add.s64 	%rd8, %rd5, %rd30;
	add.s64 	%rd9, %rd6, %rd29;
	ld.global.u32 	%r16, [%rd8+-1020];
	ld.global.u8 	%rs2, [%rd9+-256];
	setp.ne.s16 	%p4, %rs2, %rs3;
	@%p4 bra 	$L__BB4_12;
	ld.global.u32 	%r98, [%rd8+-1024];
	add.s32 	%r175, %r98, 2;
	bra.uni 	$L__BB4_13;
$L__BB4_6:
	setp.lt.s32 	%p16, %r88, 1;
	@%p16 bra 	$L__BB4_63;
	mov.u32 	%r10, %tid.x;
	and.b32  	%r11, %r88, 3;
	setp.lt.u32 	%p17, %r88, 4;
	mov.b32 	%r184, 0;
	@%p17 bra 	$L__BB4_45;
	and.b32  	%r184, %r88, 2147483644;
	mov.b32 	%r179, 0;
	and.b16  	%rs17, %rs1, 255;
$L__BB4_9:
	shl.b32 	%r139, %r179, 7;
	add.s32 	%r36, %r139, %r10;
	setp.ge.s32 	%p18, %r36, %r3;
	mul.wide.s32 	%rd40, %r36, 4;
	add.s64 	%rd11, %rd4, %rd40;
	@%p18 bra 	$L__BB4_29;
	add.s32 	%r140, %r36, %r4;
	cvt.s64.s32 	%rd41, %r140;
	mul.wide.s32 	%rd42, %r140, 4;
	add.s64 	%rd12, %rd2, %rd42;
	ld.global.u32 	%r37, [%rd12];
	add.s64 	%rd43, %rd1, %rd41;
	ld.global.u8 	%rs16, [%rd43];
	setp.ne.s16 	%p19, %rs16, %rs17;
	@%p19 bra 	$L__BB4_27;
	ld.global.u32 	%r142, [%rd12+-4];
	add.s32 	%r180, %r142, 2;
	bra.uni 	$L__BB4_28;
$L__BB4_12:
	ld.global.u32 	%r97, [%rd8+-1024];
	add.s32 	%r175, %r97, -1;
$L__BB4_13:
	mul.wide.s32 	%rd31, %r172, 4;
	add.s64 	%rd10, %rd7, %rd31;
	add.s32 	%r99, %r16, -1;
	max.s32 	%r100, %r175, %r99;
	max.s32 	%r101, %r100, 0;
	st.global.u32 	[%rd10+-1024], %r101;
	ld.global.u32 	%r20, [%rd8+-508];
	ld.global.u8 	%rs4, [%rd9+-128];
	setp.eq.s16 	%p5, %rs4, %rs3;
	@%p5 bra 	$L__BB4_15;
	ld.global.u32 	%r102, [%rd8+-512];
	add.s32 	%r176, %r102, -1;
	bra.uni 	$L__BB4_16;
$L__BB4_15:
	ld.global.u32 	%r103, [%rd8+-512];
	add.s32 	%r176, %r103, 2;
$L__BB4_16:
	add.s32 	%r104, %r20, -1;
	max.s32 	%r105, %r176, %r104;
	max.s32 	%r106, %r105, 0;
	st.global.u32 	[%rd10+-512], %r106;
	ld.global.u32 	%r24, [%rd8+4];
	ld.global.u8 	%rs6, [%rd9];
	setp.eq.s16 	%p6, %rs6, %rs3;
	@%p6 bra 	$L__BB4_18;
	ld.global.u32 	%r107, [%rd8];
	add.s32 	%r177, %r107, -1;
	bra.uni 	$L__BB4_19;
$L__BB4_18:
	ld.global.u32 	%r108, [%rd8];
	add.s32 	%r177, %r108, 2;
$L__BB4_19:
	add.s32 	%r109, %r24, -1;
	max.s32 	%r110, %r177, %r109;
	max.s32 	%r111, %r110, 0;
	st.global.u32 	[%rd10], %r111;
	ld.global.u32 	%r28, [%rd8+516];
	ld.global.u8 	%rs8, [%rd9+128];
	setp.eq.s16 	%p7, %rs8, %rs3;
	@%p7 bra 	$L__BB4_21;
	ld.global.u32 	%r112, [%rd8+512];
	add.s32 	%r178, %r112, -1;
	bra.uni 	$L__BB4_22;
$L__BB4_21:
	ld.global.u32 	%r113, [%rd8+512];
	add.s32 	%r178, %r113, 2;
$L__BB4_22:
	add.s32 	%r114, %r28, -1;
	max.s32 	%r115, %r178, %r114;
	max.s32 	%r116, %r115, 0;
	st.global.u32 	[%rd10+512], %r116;
	add.s32 	%r174, %r174, 4;
	add.s32 	%r173, %r173, 512;
	add.s32 	%r172, %r172, 512;
	setp.eq.s32 	%p8, %r174, 0;
	@%p8 bra 	$L__BB4_23;
	bra.uni 	$L__BB4_4;
$L__BB4_23:
	setp.eq.s32 	%p9, %r6, 0;
	@%p9 bra 	$L__BB4_63;
	setp.eq.s32 	%p10, %r6, 1;
	@%p10 bra 	$L__BB4_58;
	shl.b32 	%r117, %r189, 7;
	add.s32 	%r72, %r117, %r5;
	add.s32 	%r118, %r72, %r4;
	cvt.s64.s32 	%rd32, %r118;
	mul.wide.s32 	%rd33, %r118, 4;
	add.s64 	%rd19, %rd2, %rd33;
	ld.global.u32 	%r73, [%rd19];
	add.s64 	%rd20, %rd1, %rd32;
	ld.global.u8 	%rs10, [%rd20];
	and.b16  	%rs11, %rs1, 255;
	setp.eq.s16 	%p11, %rs10, %rs11;
	@%p11 bra 	$L__BB4_53;
	ld.global.u32 	%r119, [%rd19+-4];
	add.s32 	%r190, %r119, -1;
	bra.uni 	$L__BB4_54;
$L__BB4_27:
	ld.global.u32 	%r141, [%rd12+-4];
	add.s32 	%r180, %r141, -1;
$L__BB4_28:
	add.s32 	%r143, %r37, -1;
	max.s32 	%r144, %r180, %r143;
	max.s32 	%r145, %r144, 0;
	st.global.u32 	[%rd11], %r145;
$L__BB4_29:
	add.s32 	%r41, %r36, 128;
	setp.ge.s32 	%p20, %r41, %r3;
	@%p20 bra 	$L__BB4_34;
	add.s32 	%r146, %r41, %r4;
	cvt.s64.s32 	%rd44, %r146;
	mul.wide.s32 	%rd45, %r146, 4;
	add.s64 	%rd13, %rd2, %rd45;
	ld.global.u32 	%r42, [%rd13];
	add.s64 	%rd46, %rd1, %rd44;
	ld.global.u8 	%rs18, [%rd46];
	setp.eq.s16 	%p21, %rs18, %rs17;
	@%p21 bra 	$L__BB4_32;
	ld.global.u32 	%r147, [%rd13+-4];
	add.s32 	%r181, %r147, -1;
	bra.uni 	$L__BB4_33;
$L__BB4_32:
	ld.global.u32 	%r148, [%rd13+-4];
	add.s32 	%r181, %r148, 2;
$L__BB4_33:
	add.s32 	%r149, %r42, -1;
	max.s32 	%r150, %r181, %r149;
	max.s32 	%r151, %r150, 0;
	st.global.u32 	[%rd11+512], %r151;
$L__BB4_34:
	add.s32 	%r46, %r36, 256;
	setp.ge.s32 	%p22, %r46, %r3;
	@%p22 bra 	$L__BB4_39;
	add.s32 	%r152, %r46, %r4;
	cvt.s64.s32 	%rd47, %r152;
	mul.wide.s32 	%rd48, %r152, 4;
	add.s64 	%rd14, %rd2, %rd48;
	ld.global.u32 	%r47, [%rd14];
	add.s64 	%rd49, %rd1, %rd47;
	ld.global.u8 	%rs20, [%rd49];
	setp.eq.s16 	%p23, %rs20, %rs17;
	@%p23 bra 	$L__BB4_37;
	ld.global.u32 	%r153, [%rd14+-4];
	add.s32 	%r182, %r153, -1;
	bra.uni 	$L__BB4_38;
$L__BB4_37:
	ld.global.u32 	%r154, [%rd14+-4];
	add.s32 	%r182, %r154, 2;
$L__BB4_38:
	add.s32 	%r155, %r47, -1;
	max.s32 	%r156, %r182, %r155;
	max.s32 	%r157, %r156, 0;
	st.global.u32 	[%rd11+1024], %r157;
$L__BB4_39:
	add.s32 	%r51, %r36, 384;
	setp.ge.s32 	%p24, %r51, %r3;
	@%p24 bra 	$L__BB4_44;
	add.s32 	%r158, %r51, %r4;
	cvt.s64.s32 	%rd50, %r158;
	mul.wide.s32 	%rd51, %r158, 4;
	add.s64 	%rd15, %rd2, %rd51;
	ld.global.u32 	%r52, [%rd15];
	add.s64 	%rd52, %rd1, %rd50;
	ld.global.u8 	%rs22, [%rd52];
	setp.eq.s16 	%p25, %rs22, %rs17;
	@%p25 bra 	$L__BB4_42;
	ld.global.u32 	%r159, [%rd15+-4];
	add.s32 	%r183, %r159, -1;
	bra.uni 	$L__BB4_43;
$L__BB4_42:
	ld.global.u32 	%r160, [%rd15+-4];
	add.s32 	%r183, %r160, 2;
$L__BB4_43:
	add.s32 	%r161, %r52, -1;
	max.s32 	%r162, %r183, %r161;
	max.s32 	%r163, %r162, 0;
	st.global.u32 	[%rd11+1536], %r163;
$L__BB4_44:
	add.s32 	%r179, %r179, 4;
	setp.ne.s32 	%p26, %r179, %r184;
	@%p26 bra 	$L__BB4_9;
$L__BB4_45:
	setp.eq.s32 	%p27, %r11, 0;
	@%p27 bra 	$L__BB4_63;
	shl.b32 	%r164, %r184, 7;
	add.s32 	%r187, %r10, %r164;
	add.s32 	%r165, %r1, %r10;
	add.s32 	%r166, %r165, %r2;
	add.s32 	%r186, %r166, %r164;
	add.s64 	%rd17, %rd2, -4;
	neg.s32 	%r185, %r11;
	and.b16  	%rs25, %rs1, 255;
$L__BB4_47:
	.pragma "nounroll";
	setp.ge.s32 	%p28, %r187, %r3;
	@%p28 bra 	$L__BB4_52;
	cvt.s64.s32 	%rd54, %r186;
	mul.wide.s32 	%rd55, %r186, 4;
	add.s64 	%rd18, %rd17, %rd55;
	ld.global.u32 	%r64, [%rd18+4];
	add.s64 	%rd56, %rd1, %rd54;
	ld.global.u8 	%rs24, [%rd56];
	setp.eq.s16 	%p29, %rs24, %rs25;
	@%p29 bra 	$L__BB4_50;
	ld.global.u32 	%r167, [%rd18];
	add.s32 	%r188, %r167, -1;
	bra.uni 	$L__BB4_51;
$L__BB4_50:
	ld.global.u32 	%r168, [%rd18];
	add.s32 	%r188, %r168, 2;
$L__BB4_51:
	add.s32 	%r169, %r64, -1;
	max.s32 	%r170, %r188, %r169;
	max.s32 	%r171, %r170, 0;
	mul.wide.s32 	%rd57, %r187, 4;
	add.s64 	%rd58, %rd4, %rd57;
	st.global.u32 	[%rd58], %r171;
$L__BB4_52:
	add.s32 	%r187, %r187, 128;
	add.s32 	%r186, %r186, 128;
	add.s32 	%r185, %r185, 1;
	setp.eq.s32 	%p30, %r185, 0;
	@%p30 bra 	$L__BB4_63;
	bra.uni 	$L__BB4_47;
$L__BB4_53:
	ld.global.u32 	%r120, [%rd19+-4];
	add.s32 	%r190, %r120, 2;
$L__BB4_54:
	add.s32 	%r121, %r73, -1;
	max.s32 	%r122, %r190, %r121;
	max.s32 	%r123, %r122, 0;
	mul.wide.s32 	%rd34, %r72, 4;
	add.s64 	%rd21, %rd4, %rd34;
	st.global.u32 	[%rd21], %r123;
	ld.global.u32 	%r77, [%rd19+512];
	ld.global.u8 	%rs12, [%rd20+128];
	setp.eq.s16 	%p12, %rs12, %rs11;
	@%p12 bra 	$L__BB4_56;
	ld.global.u32 	%r124, [%rd19+508];
	add.s32 	%r191, %r124, -1;
	bra.uni 	$L__BB4_57;
$L__BB4_56:
	ld.global.u32 	%r125, [%rd19+508];
	add.s32 	%r191, %r125, 2;
$L__BB4_57:
	add.s32 	%r126, %r77, -1;
	max.s32 	%r127, %r191, %r126;
	max.s32 	%r128, %r127, 0;
	st.global.u32 	[%rd21+512], %r128;
	add.s32 	%r189, %r189, 2;
$L__BB4_58:
	and.b32  	%r129, %r88, 1;
	setp.eq.b32 	%p13, %r129, 1;
	not.pred 	%p14, %p13;
	@%p14 bra 	$L__BB4_63;
	shl.b32 	%r130, %r189, 7;
	add.s32 	%r83, %r130, %r5;
	add.s32 	%r131, %r83, %r4;
	cvt.s64.s32 	%rd35, %r131;
	mul.wide.s32 	%rd36, %r131, 4;
	add.s64 	%rd22, %rd2, %rd36;
	ld.global.u32 	%r84, [%rd22];
	add.s64 	%rd37, %rd1, %rd35;
	ld.global.u8 	%rs14, [%rd37];
	and.b16  	%rs15, %rs1, 255;
	setp.eq.s16 	%p15, %rs14, %rs15;
	@%p15 bra 	$L__BB4_61;
	ld.global.u32 	%r132, [%rd22+-4];
	add.s32 	%r193, %r132, -1;
	bra.uni 	$L__BB4_62;
$L__BB4_61:
	ld.global.u32 	%r133, [%rd22+-4];
	add.s32 	%r193, %r133, 2;
$L__BB4_62:
	add.s32 	%r134, %r84, -1;
	max.s32 	%r135, %r193, %r134;
	max.s32 	%r136, %r135, 0;
	mul.wide.s32 	%rd38, %r83, 4;
	add.s64 	%rd39, %rd4, %rd38;
	st.global.u32 	[%rd39], %r136;
$L__BB4_63:
	ret;

}
	// .globl	_ZN3cub18CUB_300001_SM_10006detail9transform16transform_kernelINS2_10policy_hubILb1EN4cuda3std3__45tupleIJN6thrust24THRUST_300001_SM_1000_NS17counting_iteratorIiNSA_11use_defaultESC_SC_EEEEEE10policy1000El11meu_functorNSA_6detail15normal_iteratorINSA_10device_ptrIiEEEEJSD_EEEvT0_iT1_T2_DpNS2_10kernel_argIT3_EE
.visible .entry _ZN3cub18CUB_300001_SM_10006detail9transform16transform_kernelINS2_10policy_hubILb1EN4cuda3std3__45tupleIJN6thrust24THRUST_300001_SM_1000_NS17counting_iteratorIiNSA_11use_defaultESC_SC_EEEEEE10policy1000El11meu_functorNSA_6detail15normal_iteratorINSA_10device_ptrIiEEEEJSD_EEEvT0_iT1_T2_DpNS2_10kernel_argIT3_EE(
	.param .u64 _ZN3cub18CUB_300001_SM_10006detail9transform16transform_kernelINS2_10policy_hubILb1EN4cuda3std3__45tupleIJN6thrust24THRUST_300001_SM_1000_NS17counting_iteratorIiNSA_11use_defaultESC_SC_EEEEEE10policy1000El11meu_functorNSA_6detail15normal_iteratorINSA_10device_ptrIiEEEEJSD_EEEvT0_iT1_T2_DpNS2_10kernel_argIT3_EE_param_0,
	.param .u32 _ZN3cub18CUB_300001_SM_10006detail9transform16transform_kernelINS2_10policy_hubILb1EN4cuda3std3__45tupleIJN6thrust24THRUST_300001_SM_1000_NS17counting_iteratorIiNSA_11use_defaultESC_SC_EEEEEE10policy1000El11meu_functorNSA_6detail15normal_iteratorINSA_10device_ptrIiEEEEJSD_EEEvT0_iT1_T2_DpNS2_10kernel_argIT3_EE_param_1,
	.param .align 8 .b8 _ZN3cub18CUB_300001_SM_10006detail9transform16transform_kernelINS2_10policy_hubILb1EN4cuda3std3__45tupleIJN6thrust24THRUST_300001_SM_1000_NS17counting_iteratorIiNSA_11use_defaultESC_SC_EEEEEE10policy1000El11meu_functorNSA_6detail15normal_iteratorINSA_10device_ptrIiEEEEJSD_EEEvT0_iT1_T2_DpNS2_10kernel_argIT3_EE_param_2[24],
	.param .align 8 .b8 _ZN3cub18CUB_300001_SM_10006detail9transform16transform_kernelINS2_10policy_hubILb1EN4cuda3std3__45tupleIJN6thrust24THRUST_300001_SM_1000_NS17counting_iteratorIiNSA_11use_defaultESC_SC_EEEEEE10policy1000El11meu_functorNSA_6detail15normal_iteratorINSA_10device_ptrIiEEEEJSD_EEEvT0_iT1_T2_DpNS2_10kernel_argIT3_EE_param_3[8],
	.param .align 8 .b8 _ZN3cub18CUB_300001_SM_10006detail9transform16transform_kernelINS2_10policy_hubILb1EN4cuda3std3__45tupleIJN6thrust24THRUST_300001_SM_1000_NS17counting_iteratorIiNSA_11use_defaultESC_SC_EEEEEE10policy1000El11meu_functorNSA_6detail15normal_iteratorINSA_10device_ptrIiEEEEJSD_EEEvT0_iT1_T2_DpNS2_10kernel_argIT3_EE_param_4[16]
)
.maxntid 128
{
	.reg .pred 	%p<31>;
	.reg .b16 	%rs<26>;
	.reg .b32 	%r<192>;
	.reg .b64 	%rd<65>;

	ld.param.u32 	%r89, [_ZN3cub18CUB_300001_SM_10006detail9transform16transform_kernelINS2_10policy_hubILb1EN4cuda3std3__45tupleIJN6thrust24THRUST_300001_SM_1000_NS17counting_iteratorIiNSA_11use_defaultESC_SC_EEEEEE10policy1000El11meu_functorNSA_6detail15normal_iteratorINSA_10device_ptrIiEEEEJSD_EEEvT0_iT1_T2_DpNS2_10kernel_argIT3_EE_param_2+16];
	bfe.u32 	%r90, %r89, 0, 8;
	cvt.u16.u32 	%rs1, %r90;
	ld.param.u32 	%r1, [_ZN3cub18CUB_300001_SM_10006detail9transform16transform_kernelINS2_10policy_hubILb1EN4cuda3std3__45tupleIJN6thrust24THRUST_300001_SM_1000_NS17counting_iteratorIiNSA_11use_defaultESC_SC_EEEEEE10policy1000El11meu_functorNSA_6detail15normal_iteratorINSA_10device_ptrIiEEEEJSD_EEEvT0_iT1_T2_DpNS2_10kernel_argIT3_EE_param_4];
	ld.param.u64 	%rd24, [_ZN3cub18CUB_300001_SM_10006detail9transform16transform_kernelINS2_10policy_hubILb1EN4cuda3std3__45tupleIJN6thrust24THRUST_300001_SM_1000_NS17counting_iteratorIiNSA_11use_defaultESC_SC_EEEEEE10policy1000El11meu_functorNSA_6detail15normal_iteratorINSA_10device_ptrIiEEEEJSD_EEEvT0_iT1_T2_DpNS2_10kernel_argIT3_EE_param_0];
	ld.param.u64 	%rd25, [_ZN3cub18CUB_300001_SM_10006detail9transform16transform_kernelINS2_10policy_hubILb1EN4cuda3std3__45tupleIJN6thrust24THRUST_300001_SM_1000_NS17counting_iteratorIiNSA_11use_defaultESC_SC_EEEEEE10policy1000El11meu_functorNSA_6detail15normal_iteratorINSA_10device_ptrIiEEEEJSD_EEEvT0_iT1_T2_DpNS2_10kernel_argIT3_EE_param_3];
	ld.param.u64 	%rd26, [_ZN3cub18CUB_300001_SM_10006detail9transform16transform_kernelINS2_10policy_hubILb1EN4cuda3std3__45tupleIJN6thrust24THRUST_300001_SM_1000_NS17counting_iteratorIiNSA_11use_defaultESC_SC_EEEEEE10policy1000El11meu_functorNSA_6detail15normal_iteratorINSA_10device_ptrIiEEEEJSD_EEEvT0_iT1_T2_DpNS2_10kernel_argIT3_EE_param_2+8];
	ld.param.u64 	%rd27, [_ZN3cub18CUB_300001_SM_10006detail9transform16transform_kernelINS2_10policy_hubILb1EN4cuda3std3__45tupleIJN6thrust24THRUST_300001_SM_1000_NS17counting_iteratorIiNSA_11use_defaultESC_SC_EEEEEE10policy1000El11meu_functorNSA_6detail15normal_iteratorINSA_10device_ptrIiEEEEJSD_EEEvT0_iT1_T2_DpNS2_10kernel_argIT3_EE_param_2];
	ld.param.u32 	%r88, [_ZN3cub18CUB_300001_SM_10006detail9transform16transform_kernelINS2_10policy_hubILb1EN4cuda3std3__45tupleIJN6thrust24THRUST_300001_SM_1000_NS17counting_iteratorIiNSA_11use_defaultESC_SC_EEEEEE10policy1000El11meu_functorNSA_6detail15normal_iteratorINSA_10device_ptrIiEEEEJSD_EEEvT0_iT1_T2_DpNS2_10kernel_argIT3_EE_param_1];
	cvta.to.global.u64 	%rd1, %rd27;
	cvta.to.global.u64 	%rd2, %rd26;
	cvta.to.global.u64 	%rd3, %rd25;
	shl.b32 	%r91, %r88, 7;
	mov.u32 	%r92, %ctaid.x;
	cvt.u64.u32 	%rd28, %r92;
	cvt.s64.s32 	%rd29, %r91;
	mul.lo.s64 	%rd4, %rd29, %rd28;
	sub.s64 	%rd30, %rd24, %rd4;
	min.s64 	%rd31, %rd30, %rd29;
	cvt.u32.u64 	%r2, %rd31;
	cvt.u32.u64 	%r3, %rd4;
	add.s32 	%r4, %r1, %r3;
	shl.b64 	%rd32, %rd4, 2;
	add.s64 	%rd5, %rd3, %rd32;
	setp.eq.s32 	%p1, %r91, %r2;
	@%p1 bra 	$L__BB5_7;
	setp.lt.s32 	%p2, %r88, 1;
	@%p2 bra 	$L__BB5_63;
	mov.u32 	%r5, %tid.x;
	and.b32  	%r6, %r88, 3;
	setp.lt.u32 	%p3, %r88, 4;
	mov.b32 	%r187, 0;
	@%p3 bra 	$L__BB5_45;
	and.b32  	%r187, %r88, 2147483644;
	mov.b32 	%r177, 0;
	and.b16  	%rs3, %rs1, 255;
$L__BB5_4:
	shl.b32 	%r95, %r177, 7;
	add.s32 	%r36, %r95, %r5;
	setp.ge.s32 	%p4, %r36, %r2;
	mul.wide.s32 	%rd33, %r36, 4;
	add.s64 	%rd12, %rd5, %rd33;
	@%p4 bra 	$L__BB5_29;
	add.s32 	%r96, %r36, %r4;
	cvt.s64.s32 	%rd34, %r96;
	mul.wide.s32 	%rd35, %r96, 4;
	add.s64 	%rd13, %rd2, %rd35;
	ld.global.u32 	%r37, [%rd13];
	add.s64 	%rd36, %rd1, %rd34;
	ld.global.u8 	%rs2, [%rd36];
	setp.ne.s16 	%p5, %rs2, %rs3;
	@%p5 bra 	$L__BB5_27;
	ld.global.u32 	%r98, [%rd13+-4];
	add.s32 	%r178, %r98, 2;
	bra.uni 	$L__BB5_28;
$L__BB5_7:
	setp.lt.s32 	%p17, %r88, 1;
	@%p17 bra 	$L__BB5_63;
	mov.u32 	%r8, %tid.x;
	and.b32  	%r9, %r88, 3;
	setp.lt.u32 	%p18, %r88, 4;
	mov.b32 	%r185, 0;
	@%p18 bra 	$L__BB5_23;
	and.b32  	%r185, %r88, 2147483644;
	neg.s32 	%r172, %r185;
	add.s64 	%rd6, %rd2, 1020;
	add.s32 	%r129, %r1, %r8;
	add.s32 	%r171, %r129, %r3;
	add.s64 	%rd7, %rd1, 256;
	add.s64 	%rd53, %rd32, %rd3;
	add.s64 	%rd8, %rd53, 1024;
	and.b16  	%rs13, %rs1, 255;
	mov.u32 	%r170, %r8;
$L__BB5_10:
	.pragma "nounroll";
	cvt.s64.s32 	%rd54, %r171;
	mul.wide.s32 	%rd55, %r171, 4;
	add.s64 	%rd9, %rd6, %rd55;
	add.s64 	%rd10, %rd7, %rd54;
	ld.global.u32 	%r16, [%rd9+-1020];
	ld.global.u8 	%rs12, [%rd10+-256];
	setp.ne.s16 	%p19, %rs12, %rs13;
	@%p19 bra 	$L__BB5_12;
	ld.global.u32 	%r131, [%rd9+-1024];
	add.s32 	%r173, %r131, 2;
	bra.uni 	$L__BB5_13;
$L__BB5_12:
	ld.global.u32 	%r130, [%rd9+-1024];
	add.s32 	%r173, %r130, -1;
$L__BB5_13:
	mul.wide.s32 	%rd56, %r170, 4;
	add.s64 	%rd11, %rd8, %rd56;
	add.s32 	%r132, %r16, -1;
	max.s32 	%r133, %r173, %r132;
	max.s32 	%r134, %r133, 0;
	st.global.u32 	[%rd11+-1024], %r134;
	ld.global.u32 	%r20, [%rd9+-508];
	ld.global.u8 	%rs14, [%rd10+-128];
	setp.eq.s16 	%p20, %rs14, %rs13;
	@%p20 bra 	$L__BB5_15;
	ld.global.u32 	%r135, [%rd9+-512];
	add.s32 	%r174, %r135, -1;
	bra.uni 	$L__BB5_16;
$L__BB5_15:
	ld.global.u32 	%r136, [%rd9+-512];
	add.s32 	%r174, %r136, 2;
$L__BB5_16:
	add.s32 	%r137, %r20, -1;
	max.s32 	%r138, %r174, %r137;
	max.s32 	%r139, %r138, 0;
	st.global.u32 	[%rd11+-512], %r139;
	ld.global.u32 	%r24, [%rd9+4];
	ld.global.u8 	%rs16, [%rd10];
	setp.eq.s16 	%p21, %rs16, %rs13;
	@%p21 bra 	$L__BB5_18;
	ld.global.u32 	%r140, [%rd9];
	add.s32 	%r175, %r140, -1;
	bra.uni 	$L__BB5_19;
$L__BB5_18:
	ld.global.u32 	%r141, [%rd9];
	add.s32 	%r175, %r141, 2;
$L__BB5_19:
	add.s32 	%r142, %r24, -1;
	max.s32 	%r143, %r175, %r142;
	max.s32 	%r144, %r143, 0;
	st.global.u32 	[%rd11], %r144;
	ld.global.u32 	%r28, [%rd9+516];
	ld.global.u8 	%rs18, [%rd10+128];
	setp.eq.s16 	%p22, %rs18, %rs13;
	@%p22 bra 	$L__BB5_21;
	ld.global.u32 	%r145, [%rd9+512];
	add.s32 	%r176, %r145, -1;
	bra.uni 	$L__BB5_22;
$L__BB5_21:
	ld.global.u32 	%r146, [%rd9+512];
	add.s32 	%r176, %r146, 2;
$L__BB5_22:
	add.s32 	%r147, %r28, -1;
	max.s32 	%r148, %r176, %r147;
	max.s32 	%r149, %r148, 0;
	st.global.u32 	[%rd11+512], %r149;
	add.s32 	%r172, %r172, 4;
	add.s32 	%r171, %r171, 512;
	add.s32 	%r170, %r170, 512;
	setp.eq.s32 	%p23, %r172, 0;
	@%p23 bra 	$L__BB5_23;
	bra.uni 	$L__BB5_10;
$L__BB5_23:
	setp.eq.s32 	%p24, %r9, 0;
	@%p24 bra 	$L__BB5_63;
	setp.eq.s32 	%p25, %r9, 1;
	@%p25 bra 	$L__BB5_55;
	shl.b32 	%r150, %r185, 7;
	add.s32 	%r58, %r150, %r8;
	add.s32 	%r151, %r58, %r4;
	cvt.s64.s32 	%rd57, %r151;
	mul.wide.s32 	%rd58, %r151, 4;
	add.s64 	%rd17, %rd2, %rd58;
	ld.global.u32 	%r59, [%rd17];
	add.s64 	%rd18, %rd1, %rd57;
	ld.global.u8 	%rs20, [%rd18];
	and.b16  	%rs21, %rs1, 255;
	setp.eq.s16 	%p26, %rs20, %rs21;
	@%p26 bra 	$L__BB5_50;
	ld.global.u32 	%r152, [%rd17+-4];
	add.s32 	%r183, %r152, -1;
	bra.uni 	$L__BB5_51;
$L__BB5_27:
	ld.global.u32 	%r97, [%rd13+-4];
	add.s32 	%r178, %r97, -1;
$L__BB5_28:
	add.s32 	%r99, %r37, -1;
	max.s32 	%r100, %r178, %r99;
	max.s32 	%r101, %r100, 0;
	st.global.u32 	[%rd12], %r101;
$L__BB5_29:
	add.s32 	%r41, %r36, 128;
	setp.ge.s32 	%p6, %r41, %r2;
	@%p6 bra 	$L__BB5_34;
	add.s32 	%r102, %r41, %r4;
	cvt.s64.s32 	%rd37, %r102;
	mul.wide.s32 	%rd38, %r102, 4;
	add.s64 	%rd14, %rd2, %rd38;
	ld.global.u32 	%r42, [%rd14];
	add.s64 	%rd39, %rd1, %rd37;
	ld.global.u8 	%rs4, [%rd39];
	setp.eq.s16 	%p7, %rs4, %rs3;
	@%p7 bra 	$L__BB5_32;
	ld.global.u32 	%r103, [%rd14+-4];
	add.s32 	%r179, %r103, -1;
	bra.uni 	$L__BB5_33;
$L__BB5_32:
	ld.global.u32 	%r104, [%rd14+-4];
	add.s32 	%r179, %r104, 2;
$L__BB5_33:
	add.s32 	%r105, %r42, -1;
	max.s32 	%r106, %r179, %r105;
	max.s32 	%r107, %r106, 0;
	st.global.u32 	[%rd12+512], %r107;
$L__BB5_34:
	add.s32 	%r46, %r36, 256;
	setp.ge.s32 	%p8, %r46, %r2;
	@%p8 bra 	$L__BB5_39;
	add.s32 	%r108, %r46, %r4;
	cvt.s64.s32 	%rd40, %r108;
	mul.wide.s32 	%rd41, %r108, 4;
	add.s64 	%rd15, %rd2, %rd41;
	ld.global.u32 	%r47, [%rd15];
	add.s64 	%rd42, %rd1, %rd40;
	ld.global.u8 	%rs6, [%rd42];
	setp.eq.s16 	%p9, %rs6, %rs3;
	@%p9 bra 	$L__BB5_37;
	ld.global.u32 	%r109, [%rd15+-4];
	add.s32 	%r180, %r109, -1;
	bra.uni 	$L__BB5_38;
$L__BB5_37:
	ld.global.u32 	%r110, [%rd15+-4];
	add.s32 	%r180, %r110, 2;
$L__BB5_38:
	add.s32 	%r111, %r47, -1;
	max.s32 	%r112, %r180, %r111;
	max.s32 	%r113, %r112, 0;
	st.global.u32 	[%rd12+1024], %r113;
$L__BB5_39:
	add.s32 	%r51, %r36, 384;
	setp.ge.s32 	%p10, %r51, %r2;
	@%p10 bra 	$L__BB5_44;
	add.s32 	%r114, %r51, %r4;
	cvt.s64.s32 	%rd43, %r114;
	mul.wide.s32 	%rd44, %r114, 4;
	add.s64 	%rd16, %rd2, %rd44;
	ld.global.u32 	%r52, [%rd16];
	add.s64 	%rd45, %rd1, %rd43;
	ld.global.u8 	%rs8, [%rd45];
	setp.eq.s16 	%p11, %rs8, %rs3;
	@%p11 bra 	$L__BB5_42;
	ld.global.u32 	%r115, [%rd16+-4];
	add.s32 	%r181, %r115, -1;
	bra.uni 	$L__BB5_43;
$L__BB5_42:
	ld.global.u32 	%r116, [%rd16+-4];
	add.s32 	%r181, %r116, 2;
$L__BB5_43:
	add.s32 	%r117, %r52, -1;
	max.s32 	%r118, %r181, %r117;
	max.s32 	%r119, %r118, 0;
	st.global.u32 	[%rd12+1536], %r119;
$L__BB5_44:
	add.s32 	%r177, %r177, 4;
	setp.eq.s32 	%p12, %r177, %r187;
	@%p12 bra 	$L__BB5_45;
	bra.uni 	$L__BB5_4;
$L__BB5_45:
	setp.eq.s32 	%p13, %r6, 0;
	@%p13 bra 	$L__BB5_63;
	shl.b32 	%r120, %r187, 7;
	add.s32 	%r190, %r5, %r120;
	add.s32 	%r121, %r1, %r5;
	add.s32 	%r122, %r121, %r3;
	add.s32 	%r189, %r122, %r120;
	add.s64 	%rd22, %rd2, -4;
	neg.s32 	%r188, %r6;
	and.b16  	%rs11, %rs1, 255;
$L__BB5_47:
	.pragma "nounroll";
	setp.ge.s32 	%p14, %r190, %r2;
	@%p14 bra 	$L__BB5_62;
	cvt.s64.s32 	%rd47, %r189;
	mul.wide.s32 	%rd48, %r189, 4;
	add.s64 	%rd23, %rd22, %rd48;
	ld.global.u32 	%r81, [%rd23+4];
	add.s64 	%rd49, %rd1, %rd47;
	ld.global.u8 	%rs10, [%rd49];
	setp.eq.s16 	%p15, %rs10, %rs11;
	@%p15 bra 	$L__BB5_60;
	ld.global.u32 	%r123, [%rd23];
	add.s32 	%r191, %r123, -1;
	bra.uni 	$L__BB5_61;
$L__BB5_50:
	ld.global.u32 	%r153, [%rd17+-4];
	add.s32 	%r183, %r153, 2;
$L__BB5_51:
	add.s32 	%r154, %r59, -1;
	max.s32 	%r155, %r183, %r154;
	max.s32 	%r156, %r155, 0;
	mul.wide.s32 	%rd59, %r58, 4;
	add.s64 	%rd19, %rd5, %rd59;
	st.global.u32 	[%rd19], %r156;
	ld.global.u32 	%r63, [%rd17+512];
	ld.global.u8 	%rs22, [%rd18+128];
	setp.eq.s16 	%p27, %rs22, %rs21;
	@%p27 bra 	$L__BB5_53;
	ld.global.u32 	%r157, [%rd17+508];
	add.s32 	%r184, %r157, -1;
	bra.uni 	$L__BB5_54;
$L__BB5_53:
	ld.global.u32 	%r158, [%rd17+508];
	add.s32 	%r184, %r158, 2;
$L__BB5_54:
	add.s32 	%r159, %r63, -1;
	max.s32 	%r160, %r184, %r159;
	max.s32 	%r161, %r160, 0;
	st.global.u32 	[%rd19+512], %r161;
	add.s32 	%r185, %r185, 2;
$L__BB5_55:
	and.b32  	%r162, %r88, 1;
	setp.eq.b32 	%p28, %r162, 1;
	not.pred 	%p29, %p28;
	@%p29 bra 	$L__BB5_63;
	shl.b32 	%r163, %r185, 7;
	add.s32 	%r69, %r163, %r8;
	add.s32 	%r164, %r69, %r4;
	cvt.s64.s32 	%rd60, %r164;
	mul.wide.s32 	%rd61, %r164, 4;
	add.s64 	%rd20, %rd2, %rd61;
	ld.global.u32 	%r70, [%rd20];
	add.s64 	%rd62, %rd1, %rd60;
	ld.global.u8 	%rs24, [%rd62];
	and.b16  	%rs25, %rs1, 255;
	setp.eq.s16 	%p30, %rs24, %rs25;
	@%p30 bra 	$L__BB5_58;
	ld.global.u32 	%r165, [%rd20+-4];
	add.s32 	%r186, %r165, -1;
	bra.uni 	$L__BB5_59;
$L__BB5_58:
	ld.global.u32 	%r166, [%rd20+-4];
	add.s32 	%r186, %r166, 2;
$L__BB5_59:
	add.s32 	%r167, %r70, -1;
	max.s32 	%r168, %r186, %r167;
	max.s32 	%r169, %r168, 0;
	mul.wide.s32 	%rd63, %r69, 4;
	add.s64 	%rd64, %rd5, %rd63;
	st.global.u32 	[%rd64], %r169;
	bra.uni 	$L__BB5_63;
$L__BB5_60:
	ld.global.u32 	%r124, [%rd23];
	add.s32 	%r191, %r124, 2;
$L__BB5_61:
	add.s32 	%r125, %r81, -1;
	max.s32 	%r126, %r191, %r125;
	max.s32 	%r127, %r126, 0;
	mul.wide.s32 	%rd50, %r190, 4;
	add.s64 	%rd51, %rd5, %rd50;
	st.global.u32 	[%rd51], %r127;
$L__BB5_62:
	add.s32 	%r190, %r190, 128;
	add.s32 	%r189, %r189, 128;
	add.s32 	%r188, %r188, 1;
	setp.ne.s32 	%p16, %r188, 0;
	@%p16 bra 	$L__BB5_47;
$L__BB5_63:
	ret;

}
	// .globl	_ZN3cub18CUB_300001_SM_10006detail4scan20DeviceScanInitKernelINS0_13ScanTileStateIiLb1EEEEEvT_i
.visible .entry _ZN3cub18CUB_300001_SM_10006detail4scan20DeviceScanInitKernelINS0_13ScanTileStateIiLb1EEEEEvT_i(
	.param .align 8 .b8 _ZN3cub18CUB_300001_SM_10006detail4scan20DeviceScanInitKernelINS0_13ScanTileStateIiLb1EEEEEvT_i_param_0[8],
	.param .u32 _ZN3cub18CUB_300001_SM_10006detail4scan20DeviceScanInitKernelINS0_13ScanTileStateIiLb1EEEEEvT_i_param_1
)
{
	.reg .pred 	%p<5>;
	.reg .b32 	%r<10>;
	.reg .b64 	%rd<7>;

	ld.param.u64 	%rd2, [_ZN3cub18CUB_300001_SM_10006detail4scan20DeviceScanInitKernelINS0_13ScanTileStateIiLb1EEEEEvT_i_param_0];
	ld.param.u32 	%r4, [_ZN3cub18CUB_300001_SM_10006detail4scan20DeviceScanInitKernelINS0_13ScanTileStateIiLb1EEEEEvT_i_param_1];
	cvta.to.global.u64 	%rd1, %rd2;
	mov.u32 	%r1, %ctaid.x;
	mov.u32 	%r5, %ntid.x;
	mov.u32 	%r2, %tid.x;
	mad.lo.s32 	%r3, %r1, %r5, %r2;
	setp.ge.s32 	%p1, %r3, %r4;
	@%p1 bra 	$L__BB6_2;
	mul.wide.s32 	%rd3, %r3, 8;
	add.s64 	%rd4, %rd1, %rd3;
	mov.b32 	%r6, 0;
	mov.b32 	%r7, 99;
	st.global.v2.u32 	[%rd4+256], {%r7, %r6};
$L__BB6_2:
	setp.ne.s32 	%p2, %r1, 0;
	setp.gt.u32 	%p3, %r2, 31;
	or.pred  	%p4, %p2, %p3;
	@%p4 bra 	$L__BB6_4;
	mul.wide.u32 	%rd5, %r2, 8;
	add.s64 	%rd6, %rd1, %rd5;
	mov.b32 	%r9, 0;
	st.global.v2.u32 	[%rd6], {%r9, %r9};
$L__BB6_4:
	ret;

}
	// .globl	_ZN3cub18CUB_300001_SM_10006detail4scan16DeviceScanKernelINS2_10policy_hubIiiijN4cuda3__47maximumIiEEE10Policy1000EN6thrust24THRUST_300001_SM_1000_NS6detail15normal_iteratorINSC_10device_ptrIiEEEESH_NS0_13ScanTileStateIiLb1EEES8_NS0_8NullTypeEjiLb0ESK_EEvT0_T1_T2_iT3_T4_T5_
.visible .entry _ZN3cub18CUB_300001_SM_10006detail4scan16DeviceScanKernelINS2_10policy_hubIiiijN4cuda3__47maximumIiEEE10Policy1000EN6thrust24THRUST_300001_SM_1000_NS6detail15normal_iteratorINSC_10device_ptrIiEEEESH_NS0_13ScanTileStateIiLb1EEES8_NS0_8NullTypeEjiLb0ESK_EEvT0_T1_T2_iT3_T4_T5_(
	.param .align 8 .b8 _ZN3cub18CUB_300001_SM_10006detail4scan16DeviceScanKernelINS2_10policy_hubIiiijN4cuda3__47maximumIiEEE10Policy1000EN6thrust24THRUST_300001_SM_1000_NS6detail15normal_iteratorINSC_10device_ptrIiEEEESH_NS0_13ScanTileStateIiLb1EEES8_NS0_8NullTypeEjiLb0ESK_EEvT0_T1_T2_iT3_T4_T5__param_0[8],
	.param .align 8 .b8 _ZN3cub18CUB_300001_SM_10006detail4scan16DeviceScanKernelINS2_10policy_hubIiiijN4cuda3__47maximumIiEEE10Policy1000EN6thrust24THRUST_300001_SM_1000_NS6detail15normal_iteratorINSC_10device_ptrIiEEEESH_NS0_13ScanTileStateIiLb1EEES8_NS0_8NullTypeEjiLb0ESK_EEvT0_T1_T2_iT3_T4_T5__param_1[8],
	.param .align 8 .b8 _ZN3cub18CUB_300001_SM_10006detail4scan16DeviceScanKernelINS2_10policy_hubIiiijN4cuda3__47maximumIiEEE10Policy1000EN6thrust24THRUST_300001_SM_1000_NS6detail15normal_iteratorINSC_10device_ptrIiEEEESH_NS0_13ScanTileStateIiLb1EEES8_NS0_8NullTypeEjiLb0ESK_EEvT0_T1_T2_iT3_T4_T5__param_2[8],
	.param .u32 _ZN3cub18CUB_300001_SM_10006detail4scan16DeviceScanKernelINS2_10policy_hubIiiijN4cuda3__47maximumIiEEE10Policy1000EN6thrust24THRUST_300001_SM_1000_NS6detail15normal_iteratorINSC_10device_ptrIiEEEESH_NS0_13ScanTileStateIiLb1EEES8_NS0_8NullTypeEjiLb0ESK_EEvT0_T1_T2_iT3_T4_T5__param_3,
	.param .align 1 .b8 _ZN3cub18CUB_300001_SM_10006detail4scan16DeviceScanKernelINS2_10policy_hubIiiijN4cuda3__47maximumIiEEE10Policy1000EN6thrust24THRUST_300001_SM_1000_NS6detail15normal_iteratorINSC_10device_ptrIiEEEESH_NS0_13ScanTileStateIiLb1EEES8_NS0_8NullTypeEjiLb0ESK_EEvT0_T1_T2_iT3_T4_T5__param_4[1],
	.param .align 1 .b8 _ZN3cub18CUB_300001_SM_10006detail4scan16DeviceScanKernelINS2_10policy_hubIiiijN4cuda3__47maximumIiEEE10Policy1000EN6thrust24THRUST_300001_SM_1000_NS6detail15normal_iteratorINSC_10device_ptrIiEEEESH_NS0_13ScanTileStateIiLb1EEES8_NS0_8NullTypeEjiLb0ESK_EEvT0_T1_T2_iT3_T4_T5__param_5[1],
	.param .u32 _ZN3cub18CUB_300001_SM_10006detail4scan16DeviceScanKernelINS2_10policy_hubIiiijN4cuda3__47maximumIiEEE10Policy1000EN6thrust24THRUST_300001_SM_1000_NS6detail15normal_iteratorINSC_10device_ptrIiEEEESH_NS0_13ScanTileStateIiLb1EEES8_NS0_8NullTypeEjiLb0ESK_EEvT0_T1_T2_iT3_T4_T5__param_6
)
.maxntid 128
{
	.reg .pred 	%p<159>;
	.reg .b32 	%r<1028>;
	.reg .b64 	%rd<54>;
	// demoted variable
	.shared .align 16 .b8 _ZZN3cub18CUB_300001_SM_10006detail4scan16DeviceScanKernelINS2_10policy_hubIiiijN4cuda3__47maximumIiEEE10Policy1000EN6thrust24THRUST_300001_SM_1000_NS6detail15normal_iteratorINSC_10device_ptrIiEEEESH_NS0_13ScanTileStateIiLb1EEES8_NS0_8NullTypeEjiLb0ESK_EEvT0_T1_T2_iT3_T4_T5_E12temp_storage[12304];
	ld.param.u64 	%rd1, [_ZN3cub18CUB_300001_SM_10006detail4scan16DeviceScanKernelINS2_10policy_hubIiiijN4cuda3__47maximumIiEEE10Policy1000EN6thrust24THRUST_300001_SM_1000_NS6detail15normal_iteratorINSC_10device_ptrIiEEEESH_NS0_13ScanTileStateIiLb1EEES8_NS0_8NullTypeEjiLb0ESK_EEvT0_T1_T2_iT3_T4_T5__param_2];
	ld.param.u64 	%rd14, [_ZN3cub18CUB_300001_SM_10006detail4scan16DeviceScanKernelINS2_10policy_hubIiiijN4cuda3__47maximumIiEEE10Policy1000EN6thrust24THRUST_300001_SM_1000_NS6detail15normal_iteratorINSC_10device_ptrIiEEEESH_NS0_13ScanTileStateIiLb1EEES8_NS0_8NullTypeEjiLb0ESK_EEvT0_T1_T2_iT3_T4_T5__param_1];
	ld.param.u64 	%rd15, [_ZN3cub18CUB_300001_SM_10006detail4scan16DeviceScanKernelINS2_10policy_hubIiiijN4cuda3__47maximumIiEEE10Policy1000EN6thrust24THRUST_300001_SM_1000_NS6detail15normal_iteratorINSC_10device_ptrIiEEEESH_NS0_13ScanTileStateIiLb1EEES8_NS0_8NullTypeEjiLb0ESK_EEvT0_T1_T2_iT3_T4_T5__param_0];
	ld.param.u32 	%r375, [_ZN3cub18CUB_300001_SM_10006detail4scan16DeviceScanKernelINS2_10policy_hubIiiijN4cuda3__47maximumIiEEE10Policy1000EN6thrust24THRUST_300001_SM_1000_NS6detail15normal_iteratorINSC_10device_ptrIiEEEESH_NS0_13ScanTileStateIiLb1EEES8_NS0_8NullTypeEjiLb0ESK_EEvT0_T1_T2_iT3_T4_T5__param_3];
	ld.param.u32 	%r376, [_ZN3cub18CUB_300001_SM_10006detail4scan16DeviceScanKernelINS2_10policy_hubIiiijN4cuda3__47maximumIiEEE10Policy1000EN6thrust24THRUST_300001_SM_1000_NS6detail15normal_iteratorINSC_10device_ptrIiEEEESH_NS0_13ScanTileStateIiLb1EEES8_NS0_8NullTypeEjiLb0ESK_EEvT0_T1_T2_iT3_T4_T5__param_6];
	cvta.to.global.u64 	%rd2, %rd15;
	cvta.to.global.u64 	%rd3, %rd14;
	mov.u32 	%r377, %ctaid.x;
	add.s32 	%r1, %r375, %r377;
	mul.lo.s32 	%r2, %r1, 3072;
	sub.s32 	%r3, %r376, %r2;
	setp.lt.u32 	%p1, %r3, 3073;
	@%p1 bra 	$L__BB7_35;
	cvt.u64.u32 	%rd36, %r2;
	mov.u32 	%r4, %tid.x;
	and.b32  	%r642, %r4, 31;
	and.b32  	%r643, %r4, 992;
	mul.lo.s32 	%r644, %r643, 24;
	or.b32  	%r645, %r644, %r642;
	cvt.u64.u32 	%rd37, %r645;
	add.s64 	%rd4, %rd37, %rd36;
	shl.b64 	%rd38, %rd4, 2;
	add.s64 	%rd39, %rd2, %rd38;
	ld.global.u32 	%r646, [%rd39];
	ld.global.u32 	%r647, [%rd39+128];
	ld.global.u32 	%r648, [%rd39+256];
	ld.global.u32 	%r649, [%rd39+384];
	ld.global.u32 	%r650, [%rd39+512];
	ld.global.u32 	%r651, [%rd39+640];
	ld.global.u32 	%r652, [%rd39+768];
	ld.global.u32 	%r653, [%rd39+896];
	ld.global.u32 	%r654, [%rd39+1024];
	ld.global.u32 	%r655, [%rd39+1152];
	ld.global.u32 	%r656, [%rd39+1280];
	ld.global.u32 	%r657, [%rd39+1408];
	ld.global.u32 	%r658, [%rd39+1536];
	ld.global.u32 	%r659, [%rd39+1664];
	ld.global.u32 	%r660, [%rd39+1792];
	ld.global.u32 	%r661, [%rd39+1920];
	ld.global.u32 	%r662, [%rd39+2048];
	ld.global.u32 	%r663, [%rd39+2176];
	ld.global.u32 	%r664, [%rd39+2304];
	ld.global.u32 	%r665, [%rd39+2432];
	ld.global.u32 	%r666, [%rd39+2560];
	ld.global.u32 	%r667, [%rd39+2688];
	ld.global.u32 	%r668, [%rd39+2816];
	ld.global.u32 	%r669, [%rd39+2944];
	// begin inline asm
	mov.u32 %r641, %laneid;
	// end inline asm
	shr.u32 	%r6, %r4, 5;
	mad.lo.s32 	%r670, %r6, 768, %r641;
	shl.b32 	%r671, %r670, 2;
	mov.u32 	%r672, _ZZN3cub18CUB_300001_SM_10006detail4scan16DeviceScanKernelINS2_10policy_hubIiiijN4cuda3__47maximumIiEEE10Policy1000EN6thrust24THRUST_300001_SM_1000_NS6detail15normal_iteratorINSC_10device_ptrIiEEEESH_NS0_13ScanTileStateIiLb1EEES8_NS0_8NullTypeEjiLb0ESK_EEvT0_T1_T2_iT3_T4_T5_E12temp_storage;
	add.s32 	%r7, %r672, %r671;
	st.shared.u32 	[%r7], %r646;
	st.shared.u32 	[%r7+128], %r647;
	st.shared.u32 	[%r7+256], %r648;
	st.shared.u32 	[%r7+384], %r649;
	st.shared.u32 	[%r7+512], %r650;
	st.shared.u32 	[%r7+640], %r651;
	st.shared.u32 	[%r7+768], %r652;
	st.shared.u32 	[%r7+896], %r653;
	st.shared.u32 	[%r7+1024], %r654;
	st.shared.u32 	[%r7+1152], %r655;
	st.shared.u32 	[%r7+1280], %r656;
	st.shared.u32 	[%r7+1408], %r657;
	st.shared.u32 	[%r7+1536], %r658;
	st.shared.u32 	[%r7+1664], %r659;
	st.shared.u32 	[%r7+1792], %r660;
	st.shared.u32 	[%r7+1920], %r661;
	st.shared.u32 	[%r7+2048], %r662;
	st.shared.u32 	[%r7+2176], %r663;
	st.shared.u32 	[%r7+2304], %r664;
	st.shared.u32 	[%r7+2432], %r665;
	st.shared.u32 	[%r7+2560], %r666;
	st.shared.u32 	[%r7+2688], %r667;
	st.shared.u32 	[%r7+2816], %r668;
	st.shared.u32 	[%r7+2944], %r669;
	bar.warp.sync 	-1;
	mad.lo.s32 	%r8, %r641, 92, %r7;
	ld.shared.v4.u32 	{%r9, %r10, %r11, %r12}, [%r8];
	ld.shared.v4.u32 	{%r13, %r14, %r15, %r16}, [%r8+16];
	ld.shared.v4.u32 	{%r17, %r18, %r19, %r20}, [%r8+32];
	ld.shared.v4.u32 	{%r21, %r22, %r23, %r24}, [%r8+48];
	ld.shared.v4.u32 	{%r25, %r26, %r27, %r28}, [%r8+64];
	ld.shared.v4.u32 	{%r29, %r30, %r31, %r32}, [%r8+80];
	bar.sync 	0;
	setp.ne.s32 	%p105, %r1, 0;
	@%p105 bra 	$L__BB7_6;
	max.s32 	%r870, %r9, %r10;
	max.s32 	%r871, %r870, %r11;
	max.s32 	%r872, %r12, %r13;
	max.s32 	%r873, %r872, %r14;
	max.s32 	%r874, %r15, %r16;
	max.s32 	%r875, %r874, %r17;
	max.s32 	%r876, %r18, %r19;
	max.s32 	%r877, %r876, %r20;
	max.s32 	%r878, %r21, %r22;
	max.s32 	%r879, %r878, %r23;
	max.s32 	%r880, %r24, %r25;
	max.s32 	%r881, %r880, %r26;
	max.s32 	%r882, %r27, %r28;
	max.s32 	%r883, %r882, %r29;
	max.s32 	%r884, %r30, %r31;
	max.s32 	%r885, %r884, %r32;
	max.s32 	%r886, %r871, %r873;
	max.s32 	%r887, %r886, %r875;
	max.s32 	%r888, %r877, %r879;
	max.s32 	%r889, %r888, %r881;
	max.s32 	%r890, %r883, %r885;
	max.s32 	%r891, %r887, %r889;
	max.s32 	%r841, %r891, %r890;
	mov.b32 	%r867, 1;
	mov.b32 	%r868, 0;
	mov.b32 	%r869, -1;
	// begin inline asm
	shfl.sync.up.b32 %r840, %r841, %r867, %r868, %r869;
	// end inline asm
	max.s32 	%r892, %r840, %r841;
	setp.lt.s32 	%p147, %r641, 1;
	selp.b32 	%r846, %r841, %r892, %p147;
	mov.b32 	%r847, 2;
	// begin inline asm
	shfl.sync.up.b32 %r845, %r846, %r847, %r868, %r869;
	// end inline asm
	max.s32 	%r893, %r845, %r846;
	setp.lt.s32 	%p148, %r641, 2;
	selp.b32 	%r851, %r846, %r893, %p148;
	mov.b32 	%r852, 4;
	// begin inline asm
	shfl.sync.up.b32 %r850, %r851, %r852, %r868, %r869;
	// end inline asm
	max.s32 	%r894, %r850, %r851;
	setp.lt.s32 	%p149, %r641, 4;
	selp.b32 	%r856, %r851, %r894, %p149;
	mov.b32 	%r857, 8;
	// begin inline asm
	shfl.sync.up.b32 %r855, %r856, %r857, %r868, %r869;
	// end inline asm
	max.s32 	%r895, %r855, %r856;
	setp.lt.s32 	%p150, %r641, 8;
	selp.b32 	%r861, %r856, %r895, %p150;
	mov.b32 	%r862, 16;
	// begin inline asm
	shfl.sync.up.b32 %r860, %r861, %r862, %r868, %r869;
	// end inline asm
	max.s32 	%r33, %r860, %r861;
	setp.lt.s32 	%p151, %r641, 16;
	selp.b32 	%r866, %r861, %r33, %p151;
	// begin inline asm
	shfl.sync.up.b32 %r865, %r866, %r867, %r868, %r869;
	// end inline asm
	setp.ne.s32 	%p152, %r641, 31;
	@%p152 bra 	$L__BB7_4;
	shl.b32 	%r896, %r6, 2;
	add.s32 	%r898, %r672, %r896;
	st.shared.u32 	[%r898+16], %r33;
$L__BB7_4:
	bar.sync 	0;
	ld.shared.v4.u32 	{%r899, %r900, %r901, %r902}, [_ZZN3cub18CUB_300001_SM_10006detail4scan16DeviceScanKernelINS2_10policy_hubIiiijN4cuda3__47maximumIiEEE10Policy1000EN6thrust24THRUST_300001_SM_1000_NS6detail15normal_iteratorINSC_10device_ptrIiEEEESH_NS0_13ScanTileStateIiLb1EEES8_NS0_8NullTypeEjiLb0ESK_EEvT0_T1_T2_iT3_T4_T5_E12temp_storage+16];
	max.s32 	%r903, %r899, %r900;
	setp.eq.s32 	%p153, %r6, 2;
	selp.b32 	%r904, %r903, %r899, %p153;
	max.s32 	%r905, %r903, %r901;
	setp.eq.s32 	%p154, %r6, 3;
	selp.b32 	%r906, %r905, %r904, %p154;
	max.s32 	%r35, %r905, %r902;
	setp.lt.u32 	%p155, %r4, 32;
	max.s32 	%r907, %r906, %r865;
	setp.eq.s32 	%p156, %r641, 0;
	selp.b32 	%r908, %r906, %r907, %p156;
	selp.b32 	%r909, %r865, %r908, %p155;
	setp.ne.s32 	%p157, %r4, 0;
	setp.eq.s32 	%p158, %r4, 0;
	max.s32 	%r971, %r909, %r9;
	selp.b32 	%r910, %r9, %r971, %p158;
	max.s32 	%r970, %r910, %r10;
	max.s32 	%r969, %r970, %r11;
	max.s32 	%r968, %r969, %r12;
	max.s32 	%r967, %r968, %r13;
	max.s32 	%r966, %r967, %r14;
	max.s32 	%r965, %r966, %r15;
	max.s32 	%r964, %r965, %r16;
	max.s32 	%r963, %r964, %r17;
	max.s32 	%r962, %r963, %r18;
	max.s32 	%r961, %r962, %r19;
	max.s32 	%r960, %r961, %r20;
	max.s32 	%r959, %r960, %r21;
	max.s32 	%r958, %r959, %r22;
	max.s32 	%r957, %r958, %r23;
	max.s32 	%r956, %r957, %r24;
	max.s32 	%r955, %r956, %r25;
	max.s32 	%r954, %r955, %r26;
	max.s32 	%r953, %r954, %r27;
	max.s32 	%r952, %r953, %r28;
	max.s32 	%r951, %r952, %r29;
	max.s32 	%r950, %r951, %r30;
	max.s32 	%r949, %r950, %r31;
	max.s32 	%r948, %r949, %r32;
	@%p157 bra 	$L__BB7_34;
	add.s64 	%rd51, %rd1, 256;
	mov.b32 	%r911, 101;
	// begin inline asm
	st.relaxed.gpu.v2.u32 [%rd51], {%r911, %r35};
	// end inline asm
	mov.u32 	%r971, %r9;
	bra.uni 	$L__BB7_34;
$L__BB7_6:
	max.s32 	%r703, %r9, %r10;
	max.s32 	%r704, %r703, %r11;
	max.s32 	%r705, %r12, %r13;
	max.s32 	%r706, %r705, %r14;
	max.s32 	%r707, %r15, %r16;
	max.s32 	%r708, %r707, %r17;
	max.s32 	%r709, %r18, %r19;
	max.s32 	%r710, %r709, %r20;
	max.s32 	%r711, %r21, %r22;
	max.s32 	%r712, %r711, %r23;
	max.s32 	%r713, %r24, %r25;
	max.s32 	%r714, %r713, %r26;
	max.s32 	%r715, %r27, %r28;
	max.s32 	%r716, %r715, %r29;
	max.s32 	%r717, %r30, %r31;
	max.s32 	%r718, %r717, %r32;
	max.s32 	%r719, %r704, %r706;
	max.s32 	%r720, %r719, %r708;
	max.s32 	%r721, %r710, %r712;
	max.s32 	%r722, %r721, %r714;
	max.s32 	%r723, %r716, %r718;
	max.s32 	%r724, %r720, %r722;
	max.s32 	%r674, %r724, %r723;
	mov.b32 	%r700, 1;
	mov.b32 	%r701, 0;
	mov.b32 	%r702, -1;
	// begin inline asm
	shfl.sync.up.b32 %r673, %r674, %r700, %r701, %r702;
	// end inline asm
	max.s32 	%r725, %r673, %r674;
	setp.lt.s32 	%p106, %r641, 1;
	selp.b32 	%r679, %r674, %r725, %p106;
	mov.b32 	%r680, 2;
	// begin inline asm
	shfl.sync.up.b32 %r678, %r679, %r680, %r701, %r702;
	// end inline asm
	max.s32 	%r726, %r678, %r679;
	setp.lt.s32 	%p107, %r641, 2;
	selp.b32 	%r684, %r679, %r726, %p107;
	mov.b32 	%r685, 4;
	// begin inline asm
	shfl.sync.up.b32 %r683, %r684, %r685, %r701, %r702;
	// end inline asm
	max.s32 	%r727, %r683, %r684;
	setp.lt.s32 	%p108, %r641, 4;
	selp.b32 	%r689, %r684, %r727, %p108;
	mov.b32 	%r690, 8;
	// begin inline asm
	shfl.sync.up.b32 %r688, %r689, %r690, %r701, %r702;
	// end inline asm
	max.s32 	%r728, %r688, %r689;
	setp.lt.s32 	%p109, %r641, 8;
	selp.b32 	%r694, %r689, %r728, %p109;
	mov.b32 	%r695, 16;
	// begin inline asm
	shfl.sync.up.b32 %r693, %r694, %r695, %r701, %r702;
	// end inline asm
	max.s32 	%r60, %r693, %r694;
	setp.lt.s32 	%p110, %r641, 16;
	selp.b32 	%r699, %r694, %r60, %p110;
	// begin inline asm
	shfl.sync.up.b32 %r698, %r699, %r700, %r701, %r702;
	// end inline asm
	setp.ne.s32 	%p111, %r641, 31;
	@%p111 bra 	$L__BB7_8;
	shl.b32 	%r729, %r6, 2;
	add.s32 	%r731, %r672, %r729;
	st.shared.u32 	[%r731+16], %r60;
$L__BB7_8:
	bar.sync 	0;
	ld.shared.v4.u32 	{%r732, %r733, %r734, %r735}, [_ZZN3cub18CUB_300001_SM_10006detail4scan16DeviceScanKernelINS2_10policy_hubIiiijN4cuda3__47maximumIiEEE10Policy1000EN6thrust24THRUST_300001_SM_1000_NS6detail15normal_iteratorINSC_10device_ptrIiEEEESH_NS0_13ScanTileStateIiLb1EEES8_NS0_8NullTypeEjiLb0ESK_EEvT0_T1_T2_iT3_T4_T5_E12temp_storage+16];
	max.s32 	%r736, %r732, %r733;
	setp.eq.s32 	%p112, %r6, 2;
	selp.b32 	%r737, %r736, %r732, %p112;
	max.s32 	%r738, %r736, %r734;
	setp.eq.s32 	%p113, %r6, 3;
	selp.b32 	%r739, %r738, %r737, %p113;
	max.s32 	%r62, %r738, %r735;
	setp.gt.u32 	%p114, %r4, 31;
	setp.lt.u32 	%p115, %r4, 32;
	max.s32 	%r740, %r739, %r698;
	setp.eq.s32 	%p116, %r641, 0;
	selp.b32 	%r947, %r739, %r740, %p116;
	selp.b32 	%r64, %r698, %r947, %p115;
	@%p114 bra 	$L__BB7_33;
	setp.ne.s32 	%p117, %r4, 0;
	mul.wide.s32 	%rd40, %r1, 8;
	add.s64 	%rd5, %rd1, %rd40;
	@%p117 bra 	$L__BB7_11;
	st.shared.u32 	[_ZZN3cub18CUB_300001_SM_10006detail4scan16DeviceScanKernelINS2_10policy_hubIiiijN4cuda3__47maximumIiEEE10Policy1000EN6thrust24THRUST_300001_SM_1000_NS6detail15normal_iteratorINSC_10device_ptrIiEEEESH_NS0_13ScanTileStateIiLb1EEES8_NS0_8NullTypeEjiLb0ESK_EEvT0_T1_T2_iT3_T4_T5_E12temp_storage+12], %r62;
	add.s64 	%rd41, %rd5, 256;
	mov.b32 	%r741, 100;
	// begin inline asm
	st.relaxed.gpu.v2.u32 [%rd41], {%r741, %r62};
	// end inline asm
$L__BB7_11:
	not.b32 	%r743, %r4;
	add.s32 	%r944, %r1, %r743;
	mov.u32 	%r66, %nctaid.x;
	setp.gt.u32 	%p118, %r66, 499;
	@%p118 bra 	$L__BB7_13;
	membar.cta;
	bra.uni 	$L__BB7_14;
$L__BB7_13:
	mov.b32 	%r744, 1245;
	// begin inline asm
	nanosleep.u32 %r744;
	// end inline asm
$L__BB7_14:
	mul.wide.s32 	%rd43, %r944, 8;
	add.s64 	%rd44, %rd1, %rd43;
	add.s64 	%rd42, %rd44, 256;
	// begin inline asm
	ld.relaxed.gpu.v2.u32 {%r945, %r941}, [%rd42];
	// end inline asm
$L__BB7_15:
	setp.eq.s32 	%p119, %r945, 99;
	mov.b32 	%r747, -1;
	vote.sync.any.pred 	%p120, %p119, %r747;
	not.pred 	%p121, %p120;
	@%p121 bra 	$L__BB7_20;
	setp.gt.u32 	%p146, %r66, 499;
	@%p146 bra 	$L__BB7_18;
	membar.cta;
	bra.uni 	$L__BB7_19;
$L__BB7_18:
	mov.b32 	%r837, 648;
	// begin inline asm
	nanosleep.u32 %r837;
	// end inline asm
$L__BB7_19:
	// begin inline asm
	ld.relaxed.gpu.v2.u32 {%r945, %r941}, [%rd42];
	// end inline asm
	bra.uni 	$L__BB7_15;
$L__BB7_20:
	setp.eq.s32 	%p122, %r945, 101;
	mov.b32 	%r774, -1;
	vote.sync.ballot.b32 	%r775, %p122, %r774;
	// begin inline asm
	mov.u32 %r749, %lanemask_ge;
	// end inline asm
	and.b32  	%r776, %r775, %r749;
	or.b32  	%r777, %r776, -2147483648;
	add.s32 	%r778, %r777, -1;
	not.b32 	%r779, %r777;
	and.b32  	%r780, %r779, %r778;
	popc.b32 	%r753, %r780;
	mov.b32 	%r752, 1;
	// begin inline asm
	shfl.sync.down.b32 %r750, %r941, %r752, %r753, %r774;
	// end inline asm
	setp.lt.s32 	%p124, %r641, %r753;
	max.s32 	%r781, %r750, %r941;
	selp.b32 	%r756, %r781, %r941, %p124;
	mov.b32 	%r757, 2;
	// begin inline asm
	shfl.sync.down.b32 %r755, %r756, %r757, %r753, %r774;
	// end inline asm
	add.s32 	%r76, %r641, 2;
	setp.gt.s32 	%p125, %r76, %r753;
	max.s32 	%r782, %r755, %r756;
	selp.b32 	%r761, %r756, %r782, %p125;
	mov.b32 	%r762, 4;
	// begin inline asm
	shfl.sync.down.b32 %r760, %r761, %r762, %r753, %r774;
	// end inline asm
	add.s32 	%r77, %r641, 4;
	setp.gt.s32 	%p126, %r77, %r753;
	max.s32 	%r783, %r760, %r761;
	selp.b32 	%r766, %r761, %r783, %p126;
	mov.b32 	%r767, 8;
	// begin inline asm
	shfl.sync.down.b32 %r765, %r766, %r767, %r753, %r774;
	// end inline asm
	add.s32 	%r78, %r641, 8;
	setp.gt.s32 	%p127, %r78, %r753;
	max.s32 	%r784, %r765, %r766;
	selp.b32 	%r771, %r766, %r784, %p127;
	mov.b32 	%r772, 16;
	// begin inline asm
	shfl.sync.down.b32 %r770, %r771, %r772, %r753, %r774;
	// end inline asm
	add.s32 	%r79, %r641, 16;
	setp.gt.s32 	%p128, %r79, %r753;
	max.s32 	%r785, %r770, %r771;
	selp.b32 	%r943, %r771, %r785, %p128;
	add.s64 	%rd7, %rd1, 256;
$L__BB7_21:
	setp.ne.s32 	%p129, %r945, 101;
	mov.b32 	%r786, -1;
	vote.sync.all.pred 	%p130, %p129, %r786;
	not.pred 	%p131, %p130;
	@%p131 bra 	$L__BB7_29;
	mul.wide.s32 	%rd47, %r944, 8;
	add.s64 	%rd48, %rd7, %rd47;
	add.s64 	%rd46, %rd48, -256;
	// begin inline asm
	ld.relaxed.gpu.v2.u32 {%r945, %r946}, [%rd46];
	// end inline asm
$L__BB7_23:
	setp.eq.s32 	%p135, %r945, 99;
	mov.b32 	%r795, -1;
	vote.sync.any.pred 	%p136, %p135, %r795;
	not.pred 	%p137, %p136;
	@%p137 bra 	$L__BB7_28;
	setp.gt.u32 	%p145, %r66, 499;
	@%p145 bra 	$L__BB7_26;
	membar.cta;
	bra.uni 	$L__BB7_27;
$L__BB7_26:
	mov.b32 	%r834, 648;
	// begin inline asm
	nanosleep.u32 %r834;
	// end inline asm
$L__BB7_27:
	// begin inline asm
	ld.relaxed.gpu.v2.u32 {%r945, %r946}, [%rd46];
	// end inline asm
	bra.uni 	$L__BB7_23;
$L__BB7_28:
	setp.eq.s32 	%p138, %r945, 101;
	mov.b32 	%r821, -1;
	vote.sync.ballot.b32 	%r822, %p138, %r821;
	and.b32  	%r823, %r822, %r749;
	or.b32  	%r824, %r823, -2147483648;
	add.s32 	%r825, %r824, -1;
	not.b32 	%r826, %r824;
	and.b32  	%r827, %r826, %r825;
	popc.b32 	%r800, %r827;
	mov.b32 	%r799, 1;
	// begin inline asm
	shfl.sync.down.b32 %r797, %r946, %r799, %r800, %r821;
	// end inline asm
	setp.lt.s32 	%p140, %r641, %r800;
	max.s32 	%r828, %r797, %r946;
	selp.b32 	%r803, %r828, %r946, %p140;
	mov.b32 	%r804, 2;
	// begin inline asm
	shfl.sync.down.b32 %r802, %r803, %r804, %r800, %r821;
	// end inline asm
	setp.gt.s32 	%p141, %r76, %r800;
	max.s32 	%r829, %r802, %r803;
	selp.b32 	%r808, %r803, %r829, %p141;
	mov.b32 	%r809, 4;
	// begin inline asm
	shfl.sync.down.b32 %r807, %r808, %r809, %r800, %r821;
	// end inline asm
	setp.gt.s32 	%p142, %r77, %r800;
	max.s32 	%r830, %r807, %r808;
	selp.b32 	%r813, %r808, %r830, %p142;
	mov.b32 	%r814, 8;
	// begin inline asm
	shfl.sync.down.b32 %r812, %r813, %r814, %r800, %r821;
	// end inline asm
	setp.gt.s32 	%p143, %r78, %r800;
	max.s32 	%r831, %r812, %r813;
	selp.b32 	%r818, %r813, %r831, %p143;
	mov.b32 	%r819, 16;
	// begin inline asm
	shfl.sync.down.b32 %r817, %r818, %r819, %r800, %r821;
	// end inline asm
	setp.gt.s32 	%p144, %r79, %r800;
	max.s32 	%r832, %r817, %r818;
	selp.b32 	%r833, %r818, %r832, %p144;
	max.s32 	%r943, %r833, %r943;
	add.s32 	%r944, %r944, -32;
	bra.uni 	$L__BB7_21;
$L__BB7_29:
	setp.ne.s32 	%p132, %r4, 0;
	@%p132 bra 	$L__BB7_31;
	max.s32 	%r789, %r943, %r62;
	add.s64 	%rd45, %rd5, 256;
	mov.b32 	%r788, 101;
	// begin inline asm
	st.relaxed.gpu.v2.u32 [%rd45], {%r788, %r789};
	// end inline asm
	st.shared.u32 	[_ZZN3cub18CUB_300001_SM_10006detail4scan16DeviceScanKernelINS2_10policy_hubIiiijN4cuda3__47maximumIiEEE10Policy1000EN6thrust24THRUST_300001_SM_1000_NS6detail15normal_iteratorINSC_10device_ptrIiEEEESH_NS0_13ScanTileStateIiLb1EEES8_NS0_8NullTypeEjiLb0ESK_EEvT0_T1_T2_iT3_T4_T5_E12temp_storage+4], %r943;
	st.shared.u32 	[_ZZN3cub18CUB_300001_SM_10006detail4scan16DeviceScanKernelINS2_10policy_hubIiiijN4cuda3__47maximumIiEEE10Policy1000EN6thrust24THRUST_300001_SM_1000_NS6detail15normal_iteratorINSC_10device_ptrIiEEEESH_NS0_13ScanTileStateIiLb1EEES8_NS0_8NullTypeEjiLb0ESK_EEvT0_T1_T2_iT3_T4_T5_E12temp_storage+8], %r789;
$L__BB7_31:
	setp.ne.s32 	%p133, %r641, 0;
	mov.u32 	%r947, %r64;
	@%p133 bra 	$L__BB7_33;
	st.shared.u32 	[_ZZN3cub18CUB_300001_SM_10006detail4scan16DeviceScanKernelINS2_10policy_hubIiiijN4cuda3__47maximumIiEEE10Policy1000EN6thrust24THRUST_300001_SM_1000_NS6detail15normal_iteratorINSC_10device_ptrIiEEEESH_NS0_13ScanTileStateIiLb1EEES8_NS0_8NullTypeEjiLb0ESK_EEvT0_T1_T2_iT3_T4_T5_E12temp_storage+36], %r943;
	mov.u32 	%r947, %r943;
$L__BB7_33:
	bar.sync 	0;
	ld.shared.u32 	%r790, [_ZZN3cub18CUB_300001_SM_10006detail4scan16DeviceScanKernelINS2_10policy_hubIiiijN4cuda3__47maximumIiEEE10Policy1000EN6thrust24THRUST_300001_SM_1000_NS6detail15normal_iteratorINSC_10device_ptrIiEEEESH_NS0_13ScanTileStateIiLb1EEES8_NS0_8NullTypeEjiLb0ESK_EEvT0_T1_T2_iT3_T4_T5_E12temp_storage+36];
	setp.eq.s32 	%p134, %r4, 0;
	max.s32 	%r791, %r790, %r947;
	selp.b32 	%r792, %r947, %r791, %p134;
	max.s32 	%r971, %r792, %r9;
	max.s32 	%r970, %r971, %r10;
	max.s32 	%r969, %r970, %r11;
	max.s32 	%r968, %r969, %r12;
	max.s32 	%r967, %r968, %r13;
	max.s32 	%r966, %r967, %r14;
	max.s32 	%r965, %r966, %r15;
	max.s32 	%r964, %r965, %r16;
	max.s32 	%r963, %r964, %r17;
	max.s32 	%r962, %r963, %r18;
	max.s32 	%r961, %r962, %r19;
	max.s32 	%r960, %r961, %r20;
	max.s32 	%r959, %r960, %r21;
	max.s32 	%r958, %r959, %r22;
	max.s32 	%r957, %r958, %r23;
	max.s32 	%r956, %r957, %r24;
	max.s32 	%r955, %r956, %r25;
	max.s32 	%r954, %r955, %r26;
	max.s32 	%r953, %r954, %r27;
	max.s32 	%r952, %r953, %r28;
	max.s32 	%r951, %r952, %r29;
	max.s32 	%r950, %r951, %r30;
	max.s32 	%r949, %r950, %r31;
	max.s32 	%r948, %r949, %r32;
$L__BB7_34:
	bar.sync 	0;
	st.shared.v4.u32 	[%r8], {%r971, %r970, %r969, %r968};
	st.shared.v4.u32 	[%r8+16], {%r967, %r966, %r965, %r964};
	st.shared.v4.u32 	[%r8+32], {%r963, %r962, %r961, %r960};
	st.shared.v4.u32 	[%r8+48], {%r959, %r958, %r957, %r956};
	st.shared.v4.u32 	[%r8+64], {%r955, %r954, %r953, %r952};
	st.shared.v4.u32 	[%r8+80], {%r951, %r950, %r949, %r948};
	bar.warp.sync 	-1;
	ld.shared.u32 	%r913, [%r7];
	ld.shared.u32 	%r914, [%r7+128];
	ld.shared.u32 	%r915, [%r7+256];
	ld.shared.u32 	%r916, [%r7+384];
	ld.shared.u32 	%r917, [%r7+512];
	ld.shared.u32 	%r918, [%r7+640];
	ld.shared.u32 	%r919, [%r7+768];
	ld.shared.u32 	%r920, [%r7+896];
	ld.shared.u32 	%r921, [%r7+1024];
	ld.shared.u32 	%r922, [%r7+1152];
	ld.shared.u32 	%r923, [%r7+1280];
	ld.shared.u32 	%r924, [%r7+1408];
	ld.shared.u32 	%r925, [%r7+1536];
	ld.shared.u32 	%r926, [%r7+1664];
	ld.shared.u32 	%r927, [%r7+1792];
	ld.shared.u32 	%r928, [%r7+1920];
	ld.shared.u32 	%r929, [%r7+2048];
	ld.shared.u32 	%r930, [%r7+2176];
	ld.shared.u32 	%r931, [%r7+2304];
	ld.shared.u32 	%r932, [%r7+2432];
	ld.shared.u32 	%r933, [%r7+2560];
	ld.shared.u32 	%r934, [%r7+2688];
	ld.shared.u32 	%r935, [%r7+2816];
	ld.shared.u32 	%r936, [%r7+2944];
	add.s64 	%rd53, %rd3, %rd38;
	st.global.u32 	[%rd53], %r913;
	st.global.u32 	[%rd53+128], %r914;
	st.global.u32 	[%rd53+256], %r915;
	st.global.u32 	[%rd53+384], %r916;
	st.global.u32 	[%rd53+512], %r917;
	st.global.u32 	[%rd53+640], %r918;
	st.global.u32 	[%rd53+768], %r919;
	st.global.u32 	[%rd53+896], %r920;
	st.global.u32 	[%rd53+1024], %r921;
	st.global.u32 	[%rd53+1152], %r922;
	st.global.u32 	[%rd53+1280], %r923;
	st.global.u32 	[%rd53+1408], %r924;
	st.global.u32 	[%rd53+1536], %r925;
	st.global.u32 	[%rd53+1664], %r926;
	st.global.u32 	[%rd53+1792], %r927;
	st.global.u32 	[%rd53+1920], %r928;
	st.global.u32 	[%rd53+2048], %r929;
	st.global.u32 	[%rd53+2176], %r930;
	st.global.u32 	[%rd53+2304], %r931;
	st.global.u32 	[%rd53+2432], %r932;
	st.global.u32 	[%rd53+2560], %r933;
	st.global.u32 	[%rd53+2688], %r934;
	st.global.u32 	[%rd53+2816], %r935;
	st.global.u32 	[%rd53+2944], %r936;
	bra.uni 	$L__BB7_166;
$L__BB7_35:
	setp.eq.s32 	%p2, %r3, 0;
	@%p2 bra 	$L__BB7_166;
	mul.wide.u32 	%rd16, %r2, 4;
	add.s64 	%rd17, %rd2, %rd16;
	mov.u32 	%r143, %tid.x;
	ld.global.u32 	%r995, [%rd17];
	and.b32  	%r378, %r143, 31;
	and.b32  	%r379, %r143, 992;
	mul.lo.s32 	%r380, %r379, 24;
	or.b32  	%r145, %r380, %r378;
	setp.ge.u32 	%p3, %r145, %r3;
	shl.b32 	%r381, %r145, 2;
	cvt.u64.u32 	%rd18, %r381;
	add.s64 	%rd9, %rd17, %rd18;
	mov.u32 	%r972, %r995;
	@%p3 bra 	$L__BB7_38;
	ld.global.u32 	%r972, [%rd9];
$L__BB7_38:
	add.s32 	%r148, %r145, 32;
	setp.ge.u32 	%p4, %r148, %r3;
	mov.u32 	%r973, %r995;
	@%p4 bra 	$L__BB7_40;
	ld.global.u32 	%r973, [%rd9+128];
$L__BB7_40:
	add.s32 	%r151, %r145, 64;
	setp.ge.u32 	%p5, %r151, %r3;
	mov.u32 	%r974, %r995;
	@%p5 bra 	$L__BB7_42;
	ld.global.u32 	%r974, [%rd9+256];
$L__BB7_42:
	add.s32 	%r154, %r145, 96;
	setp.ge.u32 	%p6, %r154, %r3;
	mov.u32 	%r975, %r995;
	@%p6 bra 	$L__BB7_44;
	ld.global.u32 	%r975, [%rd9+384];
$L__BB7_44:
	add.s32 	%r157, %r145, 128;
	setp.ge.u32 	%p7, %r157, %r3;
	mov.u32 	%r976, %r995;
	@%p7 bra 	$L__BB7_46;
	ld.global.u32 	%r976, [%rd9+512];
$L__BB7_46:
	add.s32 	%r160, %r145, 160;
	setp.ge.u32 	%p8, %r160, %r3;
	mov.u32 	%r977, %r995;
	@%p8 bra 	$L__BB7_48;
	ld.global.u32 	%r977, [%rd9+640];
$L__BB7_48:
	add.s32 	%r163, %r145, 192;
	setp.ge.u32 	%p9, %r163, %r3;
	mov.u32 	%r978, %r995;
	@%p9 bra 	$L__BB7_50;
	ld.global.u32 	%r978, [%rd9+768];
$L__BB7_50:
	add.s32 	%r166, %r145, 224;
	setp.ge.u32 	%p10, %r166, %r3;
	mov.u32 	%r979, %r995;
	@%p10 bra 	$L__BB7_52;
	ld.global.u32 	%r979, [%rd9+896];
$L__BB7_52:
	add.s32 	%r169, %r145, 256;
	setp.ge.u32 	%p11, %r169, %r3;
	mov.u32 	%r980, %r995;
	@%p11 bra 	$L__BB7_54;
	ld.global.u32 	%r980, [%rd9+1024];
$L__BB7_54:
	add.s32 	%r172, %r145, 288;
	setp.ge.u32 	%p12, %r172, %r3;
	mov.u32 	%r981, %r995;
	@%p12 bra 	$L__BB7_56;
	ld.global.u32 	%r981, [%rd9+1152];
$L__BB7_56:
	add.s32 	%r175, %r145, 320;
	setp.ge.u32 	%p13, %r175, %r3;
	mov.u32 	%r982, %r995;
	@%p13 bra 	$L__BB7_58;
	ld.global.u32 	%r982, [%rd9+1280];
$L__BB7_58:
	add.s32 	%r178, %r145, 352;
	setp.ge.u32 	%p14, %r178, %r3;
	mov.u32 	%r983, %r995;
	@%p14 bra 	$L__BB7_60;
	ld.global.u32 	%r983, [%rd9+1408];
$L__BB7_60:
	add.s32 	%r181, %r145, 384;
	setp.ge.u32 	%p15, %r181, %r3;
	mov.u32 	%r984, %r995;
	@%p15 bra 	$L__BB7_62;
	ld.global.u32 	%r984, [%rd9+1536];
$L__BB7_62:
	add.s32 	%r184, %r145, 416;
	setp.ge.u32 	%p16, %r184, %r3;
	mov.u32 	%r985, %r995;
	@%p16 bra 	$L__BB7_64;
	ld.global.u32 	%r985, [%rd9+1664];
$L__BB7_64:
	add.s32 	%r187, %r145, 448;
	setp.ge.u32 	%p17, %r187, %r3;
	mov.u32 	%r986, %r995;
	@%p17 bra 	$L__BB7_66;
	ld.global.u32 	%r986, [%rd9+1792];
$L__BB7_66:
	add.s32 	%r190, %r145, 480;
	setp.ge.u32 	%p18, %r190, %r3;
	mov.u32 	%r987, %r995;
	@%p18 bra 	$L__BB7_68;
	ld.global.u32 	%r987, [%rd9+1920];
$L__BB7_68:
	add.s32 	%r193, %r145, 512;
	setp.ge.u32 	%p19, %r193, %r3;
	mov.u32 	%r988, %r995;
	@%p19 bra 	$L__BB7_70;
	ld.global.u32 	%r988, [%rd9+2048];
$L__BB7_70:
	add.s32 	%r196, %r145, 544;
	setp.ge.u32 	%p20, %r196, %r3;
	mov.u32 	%r989, %r995;
	@%p20 bra 	$L__BB7_72;
	ld.global.u32 	%r989, [%rd9+2176];
$L__BB7_72:
	add.s32 	%r199, %r145, 576;
	setp.ge.u32 	%p21, %r199, %r3;
	mov.u32 	%r990, %r995;
	@%p21 bra 	$L__BB7_74;
	ld.global.u32 	%r990, [%rd9+2304];
$L__BB7_74:
	add.s32 	%r202, %r145, 608;
	setp.ge.u32 	%p22, %r202, %r3;
	mov.u32 	%r991, %r995;
	@%p22 bra 	$L__BB7_76;
	ld.global.u32 	%r991, [%rd9+2432];
$L__BB7_76:
	add.s32 	%r205, %r145, 640;
	setp.ge.u32 	%p23, %r205, %r3;
	mov.u32 	%r992, %r995;
	@%p23 bra 	$L__BB7_78;
	ld.global.u32 	%r992, [%rd9+2560];
$L__BB7_78:
	add.s32 	%r208, %r145, 672;
	setp.ge.u32 	%p24, %r208, %r3;
	mov.u32 	%r993, %r995;
	@%p24 bra 	$L__BB7_80;
	ld.global.u32 	%r993, [%rd9+2688];
$L__BB7_80:
	add.s32 	%r211, %r145, 704;
	setp.ge.u32 	%p25, %r211, %r3;
	mov.u32 	%r994, %r995;
	@%p25 bra 	$L__BB7_82;
	ld.global.u32 	%r994, [%rd9+2816];
$L__BB7_82:
	add.s32 	%r214, %r145, 736;
	setp.ge.u32 	%p26, %r214, %r3;
	@%p26 bra 	$L__BB7_84;
	ld.global.u32 	%r995, [%rd9+2944];
$L__BB7_84:
	// begin inline asm
	mov.u32 %r382, %laneid;
	// end inline asm
	shr.u32 	%r218, %r143, 5;
	mad.lo.s32 	%r383, %r218, 768, %r382;
	shl.b32 	%r384, %r383, 2;
	mov.u32 	%r385, _ZZN3cub18CUB_300001_SM_10006detail4scan16DeviceScanKernelINS2_10policy_hubIiiijN4cuda3__47maximumIiEEE10Policy1000EN6thrust24THRUST_300001_SM_1000_NS6detail15normal_iteratorINSC_10device_ptrIiEEEESH_NS0_13ScanTileStateIiLb1EEES8_NS0_8NullTypeEjiLb0ESK_EEvT0_T1_T2_iT3_T4_T5_E12temp_storage;
	add.s32 	%r219, %r385, %r384;
	st.shared.u32 	[%r219], %r972;
	st.shared.u32 	[%r219+128], %r973;
	st.shared.u32 	[%r219+256], %r974;
	st.shared.u32 	[%r219+384], %r975;
	st.shared.u32 	[%r219+512], %r976;
	st.shared.u32 	[%r219+640], %r977;
	st.shared.u32 	[%r219+768], %r978;
	st.shared.u32 	[%r219+896], %r979;
	st.shared.u32 	[%r219+1024], %r980;
	st.shared.u32 	[%r219+1152], %r981;
	st.shared.u32 	[%r219+1280], %r982;
	st.shared.u32 	[%r219+1408], %r983;
	st.shared.u32 	[%r219+1536], %r984;
	st.shared.u32 	[%r219+1664], %r985;
	st.shared.u32 	[%r219+1792], %r986;
	st.shared.u32 	[%r219+1920], %r987;
	st.shared.u32 	[%r219+2048], %r988;
	st.shared.u32 	[%r219+2176], %r989;
	st.shared.u32 	[%r219+2304], %r990;
	st.shared.u32 	[%r219+2432], %r991;
	st.shared.u32 	[%r219+2560], %r992;
	st.shared.u32 	[%r219+2688], %r993;
	st.shared.u32 	[%r219+2816], %r994;
	st.shared.u32 	[%r219+2944], %r995;
	bar.warp.sync 	-1;
	mad.lo.s32 	%r220, %r382, 92, %r219;
	ld.shared.v4.u32 	{%r221, %r222, %r223, %r224}, [%r220];
	ld.shared.v4.u32 	{%r225, %r226, %r227, %r228}, [%r220+16];
	ld.shared.v4.u32 	{%r229, %r230, %r231, %r232}, [%r220+32];
	ld.shared.v4.u32 	{%r233, %r234, %r235, %r236}, [%r220+48];
	ld.shared.v4.u32 	{%r237, %r238, %r239, %r240}, [%r220+64];
	ld.shared.v4.u32 	{%r241, %r242, %r243, %r244}, [%r220+80];
	bar.sync 	0;
	setp.ne.s32 	%p27, %r1, 0;
	@%p27 bra 	$L__BB7_88;
	max.s32 	%r597, %r221, %r222;
	max.s32 	%r598, %r597, %r223;
	max.s32 	%r599, %r224, %r225;
	max.s32 	%r600, %r599, %r226;
	max.s32 	%r601, %r227, %r228;
	max.s32 	%r602, %r601, %r229;
	max.s32 	%r603, %r230, %r231;
	max.s32 	%r604, %r603, %r232;
	max.s32 	%r605, %r233, %r234;
	max.s32 	%r606, %r605, %r235;
	max.s32 	%r607, %r236, %r237;
	max.s32 	%r608, %r607, %r238;
	max.s32 	%r609, %r239, %r240;
	max.s32 	%r610, %r609, %r241;
	max.s32 	%r611, %r242, %r243;
	max.s32 	%r612, %r611, %r244;
	max.s32 	%r613, %r598, %r600;
	max.s32 	%r614, %r613, %r602;
	max.s32 	%r615, %r604, %r606;
	max.s32 	%r616, %r615, %r608;
	max.s32 	%r617, %r610, %r612;
	max.s32 	%r618, %r614, %r616;
	max.s32 	%r568, %r618, %r617;
	mov.b32 	%r594, 1;
	mov.b32 	%r595, 0;
	mov.b32 	%r596, -1;
	// begin inline asm
	shfl.sync.up.b32 %r567, %r568, %r594, %r595, %r596;
	// end inline asm
	max.s32 	%r619, %r567, %r568;
	setp.lt.s32 	%p69, %r382, 1;
	selp.b32 	%r573, %r568, %r619, %p69;
	mov.b32 	%r574, 2;
	// begin inline asm
	shfl.sync.up.b32 %r572, %r573, %r574, %r595, %r596;
	// end inline asm
	max.s32 	%r620, %r572, %r573;
	setp.lt.s32 	%p70, %r382, 2;
	selp.b32 	%r578, %r573, %r620, %p70;
	mov.b32 	%r579, 4;
	// begin inline asm
	shfl.sync.up.b32 %r577, %r578, %r579, %r595, %r596;
	// end inline asm
	max.s32 	%r621, %r577, %r578;
	setp.lt.s32 	%p71, %r382, 4;
	selp.b32 	%r583, %r578, %r621, %p71;
	mov.b32 	%r584, 8;
	// begin inline asm
	shfl.sync.up.b32 %r582, %r583, %r584, %r595, %r596;
	// end inline asm
	max.s32 	%r622, %r582, %r583;
	setp.lt.s32 	%p72, %r382, 8;
	selp.b32 	%r588, %r583, %r622, %p72;
	mov.b32 	%r589, 16;
	// begin inline asm
	shfl.sync.up.b32 %r587, %r588, %r589, %r595, %r596;
	// end inline asm
	max.s32 	%r245, %r587, %r588;
	setp.lt.s32 	%p73, %r382, 16;
	selp.b32 	%r593, %r588, %r245, %p73;
	// begin inline asm
	shfl.sync.up.b32 %r592, %r593, %r594, %r595, %r596;
	// end inline asm
	setp.ne.s32 	%p74, %r382, 31;
	@%p74 bra 	$L__BB7_87;
	shl.b32 	%r623, %r218, 2;
	mov.u32 	%r624, _ZZN3cub18CUB_300001_SM_10006detail4scan16DeviceScanKernelINS2_10policy_hubIiiijN4cuda3__47maximumIiEEE10Policy1000EN6thrust24THRUST_300001_SM_1000_NS6detail15normal_iteratorINSC_10device_ptrIiEEEESH_NS0_13ScanTileStateIiLb1EEES8_NS0_8NullTypeEjiLb0ESK_EEvT0_T1_T2_iT3_T4_T5_E12temp_storage;
	add.s32 	%r625, %r624, %r623;
	st.shared.u32 	[%r625+16], %r245;
$L__BB7_87:
	bar.sync 	0;
	.pragma "used_bytes_mask 4095";
	ld.shared.v4.u32 	{%r626, %r627, %r628, %r629}, [_ZZN3cub18CUB_300001_SM_10006detail4scan16DeviceScanKernelINS2_10policy_hubIiiijN4cuda3__47maximumIiEEE10Policy1000EN6thrust24THRUST_300001_SM_1000_NS6detail15normal_iteratorINSC_10device_ptrIiEEEESH_NS0_13ScanTileStateIiLb1EEES8_NS0_8NullTypeEjiLb0ESK_EEvT0_T1_T2_iT3_T4_T5_E12temp_storage+16];
	max.s32 	%r630, %r626, %r627;
	setp.eq.s32 	%p75, %r218, 2;
	selp.b32 	%r631, %r630, %r626, %p75;
	max.s32 	%r632, %r630, %r628;
	setp.eq.s32 	%p76, %r218, 3;
	selp.b32 	%r633, %r632, %r631, %p76;
	setp.lt.u32 	%p77, %r143, 32;
	max.s32 	%r634, %r633, %r592;
	setp.eq.s32 	%p78, %r382, 0;
	selp.b32 	%r635, %r633, %r634, %p78;
	selp.b32 	%r636, %r592, %r635, %p77;
	setp.eq.s32 	%p79, %r143, 0;
	max.s32 	%r637, %r636, %r221;
	selp.b32 	%r1004, %r221, %r637, %p79;
	max.s32 	%r1005, %r1004, %r222;
	max.s32 	%r1006, %r1005, %r223;
	max.s32 	%r1007, %r1006, %r224;
	max.s32 	%r1008, %r1007, %r225;
	max.s32 	%r1009, %r1008, %r226;
	max.s32 	%r1010, %r1009, %r227;
	max.s32 	%r1011, %r1010, %r228;
	max.s32 	%r1012, %r1011, %r229;
	max.s32 	%r1013, %r1012, %r230;
	max.s32 	%r1014, %r1013, %r231;
	max.s32 	%r1015, %r1014, %r232;
	max.s32 	%r1016, %r1015, %r233;
	max.s32 	%r1017, %r1016, %r234;
	max.s32 	%r1018, %r1017, %r235;
	max.s32 	%r1019, %r1018, %r236;
	max.s32 	%r1020, %r1019, %r237;
	max.s32 	%r1021, %r1020, %r238;
	max.s32 	%r1022, %r1021, %r239;
	max.s32 	%r1023, %r1022, %r240;
	max.s32 	%r1024, %r1023, %r241;
	max.s32 	%r1025, %r1024, %r242;
	max.s32 	%r1026, %r1025, %r243;
	max.s32 	%r1027, %r1026, %r244;
	bra.uni 	$L__BB7_116;
$L__BB7_88:
	max.s32 	%r416, %r221, %r222;
	max.s32 	%r417, %r416, %r223;
	max.s32 	%r418, %r224, %r225;
	max.s32 	%r419, %r418, %r226;
	max.s32 	%r420, %r227, %r228;
	max.s32 	%r421, %r420, %r229;
	max.s32 	%r422, %r230, %r231;
	max.s32 	%r423, %r422, %r232;
	max.s32 	%r424, %r233, %r234;
	max.s32 	%r425, %r424, %r235;
	max.s32 	%r426, %r236, %r237;
	max.s32 	%r427, %r426, %r238;
	max.s32 	%r428, %r239, %r240;
	max.s32 	%r429, %r428, %r241;
	max.s32 	%r430, %r242, %r243;
	max.s32 	%r431, %r430, %r244;
	max.s32 	%r432, %r417, %r419;
	max.s32 	%r433, %r432, %r421;
	max.s32 	%r434, %r423, %r425;
	max.s32 	%r435, %r434, %r427;
	max.s32 	%r436, %r429, %r431;
	max.s32 	%r437, %r433, %r435;
	max.s32 	%r387, %r437, %r436;
	mov.b32 	%r413, 1;
	mov.b32 	%r414, 0;
	mov.b32 	%r415, -1;
	// begin inline asm
	shfl.sync.up.b32 %r386, %r387, %r413, %r414, %r415;
	// end inline asm
	max.s32 	%r438, %r386, %r387;
	setp.lt.s32 	%p28, %r382, 1;
	selp.b32 	%r392, %r387, %r438, %p28;
	mov.b32 	%r393, 2;
	// begin inline asm
	shfl.sync.up.b32 %r391, %r392, %r393, %r414, %r415;
	// end inline asm
	max.s32 	%r439, %r391, %r392;
	setp.lt.s32 	%p29, %r382, 2;
	selp.b32 	%r397, %r392, %r439, %p29;
	mov.b32 	%r398, 4;
	// begin inline asm
	shfl.sync.up.b32 %r396, %r397, %r398, %r414, %r415;
	// end inline asm
	max.s32 	%r440, %r396, %r397;
	setp.lt.s32 	%p30, %r382, 4;
	selp.b32 	%r402, %r397, %r440, %p30;
	mov.b32 	%r403, 8;
	// begin inline asm
	shfl.sync.up.b32 %r401, %r402, %r403, %r414, %r415;
	// end inline asm
	max.s32 	%r441, %r401, %r402;
	setp.lt.s32 	%p31, %r382, 8;
	selp.b32 	%r407, %r402, %r441, %p31;
	mov.b32 	%r408, 16;
	// begin inline asm
	shfl.sync.up.b32 %r406, %r407, %r408, %r414, %r415;
	// end inline asm
	max.s32 	%r271, %r406, %r407;
	setp.lt.s32 	%p32, %r382, 16;
	selp.b32 	%r412, %r407, %r271, %p32;
	// begin inline asm
	shfl.sync.up.b32 %r411, %r412, %r413, %r414, %r415;
	// end inline asm
	setp.ne.s32 	%p33, %r382, 31;
	@%p33 bra 	$L__BB7_90;
	shl.b32 	%r442, %r218, 2;
	mov.u32 	%r443, _ZZN3cub18CUB_300001_SM_10006detail4scan16DeviceScanKernelINS2_10policy_hubIiiijN4cuda3__47maximumIiEEE10Policy1000EN6thrust24THRUST_300001_SM_1000_NS6detail15normal_iteratorINSC_10device_ptrIiEEEESH_NS0_13ScanTileStateIiLb1EEES8_NS0_8NullTypeEjiLb0ESK_EEvT0_T1_T2_iT3_T4_T5_E12temp_storage;
	add.s32 	%r444, %r443, %r442;
	st.shared.u32 	[%r444+16], %r271;
$L__BB7_90:
	bar.sync 	0;
	ld.shared.v4.u32 	{%r445, %r446, %r447, %r448}, [_ZZN3cub18CUB_300001_SM_10006detail4scan16DeviceScanKernelINS2_10policy_hubIiiijN4cuda3__47maximumIiEEE10Policy1000EN6thrust24THRUST_300001_SM_1000_NS6detail15normal_iteratorINSC_10device_ptrIiEEEESH_NS0_13ScanTileStateIiLb1EEES8_NS0_8NullTypeEjiLb0ESK_EEvT0_T1_T2_iT3_T4_T5_E12temp_storage+16];
	max.s32 	%r449, %r445, %r446;
	setp.eq.s32 	%p34, %r218, 2;
	selp.b32 	%r450, %r449, %r445, %p34;
	max.s32 	%r451, %r449, %r447;
	setp.eq.s32 	%p35, %r218, 3;
	selp.b32 	%r452, %r451, %r450, %p35;
	max.s32 	%r273, %r451, %r448;
	setp.gt.u32 	%p36, %r143, 31;
	setp.lt.u32 	%p37, %r143, 32;
	max.s32 	%r453, %r452, %r411;
	setp.eq.s32 	%p38, %r382, 0;
	selp.b32 	%r1003, %r452, %r453, %p38;
	selp.b32 	%r275, %r411, %r1003, %p37;
	@%p36 bra 	$L__BB7_115;
	setp.ne.s32 	%p39, %r143, 0;
	mul.wide.s32 	%rd19, %r1, 8;
	add.s64 	%rd10, %rd1, %rd19;
	@%p39 bra 	$L__BB7_93;
	st.shared.u32 	[_ZZN3cub18CUB_300001_SM_10006detail4scan16DeviceScanKernelINS2_10policy_hubIiiijN4cuda3__47maximumIiEEE10Policy1000EN6thrust24THRUST_300001_SM_1000_NS6detail15normal_iteratorINSC_10device_ptrIiEEEESH_NS0_13ScanTileStateIiLb1EEES8_NS0_8NullTypeEjiLb0ESK_EEvT0_T1_T2_iT3_T4_T5_E12temp_storage+12], %r273;
	add.s64 	%rd20, %rd10, 256;
	mov.b32 	%r454, 100;
	// begin inline asm
	st.relaxed.gpu.v2.u32 [%rd20], {%r454, %r273};
	// end inline asm
$L__BB7_93:
	mov.u32 	%r276, %nctaid.x;
	setp.gt.u32 	%p40, %r276, 499;
	@%p40 bra 	$L__BB7_95;
	membar.cta;
	bra.uni 	$L__BB7_96;
$L__BB7_95:
	mov.b32 	%r456, 1245;
	// begin inline asm
	nanosleep.u32 %r456;
	// end inline asm
$L__BB7_96:
	ld.param.u32 	%r937, [_ZN3cub18CUB_300001_SM_10006detail4scan16DeviceScanKernelINS2_10policy_hubIiiijN4cuda3__47maximumIiEEE10Policy1000EN6thrust24THRUST_300001_SM_1000_NS6detail15normal_iteratorINSC_10device_ptrIiEEEESH_NS0_13ScanTileStateIiLb1EEES8_NS0_8NullTypeEjiLb0ESK_EEvT0_T1_T2_iT3_T4_T5__param_3];
	mov.u32 	%r459, %ctaid.x;
	add.s32 	%r460, %r937, %r459;
	not.b32 	%r461, %r143;
	add.s32 	%r462, %r460, %r461;
	mul.wide.s32 	%rd22, %r462, 8;
	add.s64 	%rd23, %rd1, %rd22;
	add.s64 	%rd21, %rd23, 256;
	// begin inline asm
	ld.relaxed.gpu.v2.u32 {%r1001, %r997}, [%rd21];
	// end inline asm
$L__BB7_97:
	setp.eq.s32 	%p41, %r1001, 99;
	mov.b32 	%r463, -1;
	vote.sync.any.pred 	%p42, %p41, %r463;
	not.pred 	%p43, %p42;
	@%p43 bra 	$L__BB7_102;
	@%p40 bra 	$L__BB7_100;
	membar.cta;
	bra.uni 	$L__BB7_101;
$L__BB7_100:
	mov.b32 	%r564, 648;
	// begin inline asm
	nanosleep.u32 %r564;
	// end inline asm
$L__BB7_101:
	// begin inline asm
	ld.relaxed.gpu.v2.u32 {%r1001, %r997}, [%rd21];
	// end inline asm
	bra.uni 	$L__BB7_97;
$L__BB7_102:
	ld.param.u32 	%r938, [_ZN3cub18CUB_300001_SM_10006detail4scan16DeviceScanKernelINS2_10policy_hubIiiijN4cuda3__47maximumIiEEE10Policy1000EN6thrust24THRUST_300001_SM_1000_NS6detail15normal_iteratorINSC_10device_ptrIiEEEESH_NS0_13ScanTileStateIiLb1EEES8_NS0_8NullTypeEjiLb0ESK_EEvT0_T1_T2_iT3_T4_T5__param_3];
	mov.u32 	%r491, %ctaid.x;
	add.s32 	%r492, %r938, %r491;
	not.b32 	%r493, %r143;
	add.s32 	%r1000, %r492, %r493;
	setp.eq.s32 	%p44, %r1001, 101;
	mov.b32 	%r490, -1;
	vote.sync.ballot.b32 	%r494, %p44, %r490;
	// begin inline asm
	mov.u32 %r465, %lanemask_ge;
	// end inline asm
	and.b32  	%r495, %r494, %r465;
	or.b32  	%r496, %r495, -2147483648;
	add.s32 	%r497, %r496, -1;
	not.b32 	%r498, %r496;
	and.b32  	%r499, %r498, %r497;
	popc.b32 	%r469, %r499;
	mov.b32 	%r468, 1;
	// begin inline asm
	shfl.sync.down.b32 %r466, %r997, %r468, %r469, %r490;
	// end inline asm
	setp.lt.s32 	%p46, %r382, %r469;
	max.s32 	%r500, %r466, %r997;
	selp.b32 	%r472, %r500, %r997, %p46;
	mov.b32 	%r473, 2;
	// begin inline asm
	shfl.sync.down.b32 %r471, %r472, %r473, %r469, %r490;
	// end inline asm
	add.s32 	%r501, %r382, 2;
	setp.gt.s32 	%p47, %r501, %r469;
	max.s32 	%r502, %r471, %r472;
	selp.b32 	%r477, %r472, %r502, %p47;
	mov.b32 	%r478, 4;
	// begin inline asm
	shfl.sync.down.b32 %r476, %r477, %r478, %r469, %r490;
	// end inline asm
	add.s32 	%r503, %r382, 4;
	setp.gt.s32 	%p48, %r503, %r469;
	max.s32 	%r504, %r476, %r477;
	selp.b32 	%r482, %r477, %r504, %p48;
	mov.b32 	%r483, 8;
	// begin inline asm
	shfl.sync.down.b32 %r481, %r482, %r483, %r469, %r490;
	// end inline asm
	add.s32 	%r505, %r382, 8;
	setp.gt.s32 	%p49, %r505, %r469;
	max.s32 	%r506, %r481, %r482;
	selp.b32 	%r487, %r482, %r506, %p49;
	mov.b32 	%r488, 16;
	// begin inline asm
	shfl.sync.down.b32 %r486, %r487, %r488, %r469, %r490;
	// end inline asm
	add.s32 	%r507, %r382, 16;
	setp.gt.s32 	%p50, %r507, %r469;
	max.s32 	%r508, %r486, %r487;
	selp.b32 	%r998, %r487, %r508, %p50;
	add.s64 	%rd12, %rd1, 256;
$L__BB7_103:
	setp.ne.s32 	%p51, %r1001, 101;
	mov.b32 	%r509, -1;
	vote.sync.all.pred 	%p52, %p51, %r509;
	not.pred 	%p53, %p52;
	@%p53 bra 	$L__BB7_111;
	mul.wide.s32 	%rd26, %r1000, 8;
	add.s64 	%rd27, %rd12, %rd26;
	add.s64 	%rd25, %rd27, -256;
	// begin inline asm
	ld.relaxed.gpu.v2.u32 {%r1001, %r1002}, [%rd25];
	// end inline asm
$L__BB7_105:
	setp.eq.s32 	%p57, %r1001, 99;
	mov.b32 	%r518, -1;
	vote.sync.any.pred 	%p58, %p57, %r518;
	not.pred 	%p59, %p58;
	@%p59 bra 	$L__BB7_110;
	@%p40 bra 	$L__BB7_108;
	membar.cta;
	bra.uni 	$L__BB7_109;
$L__BB7_108:
	mov.b32 	%r561, 648;
	// begin inline asm
	nanosleep.u32 %r561;
	// end inline asm
$L__BB7_109:
	// begin inline asm
	ld.relaxed.gpu.v2.u32 {%r1001, %r1002}, [%rd25];
	// end inline asm
	bra.uni 	$L__BB7_105;
$L__BB7_110:
	setp.eq.s32 	%p60, %r1001, 101;
	mov.b32 	%r544, -1;
	vote.sync.ballot.b32 	%r545, %p60, %r544;
	and.b32  	%r546, %r545, %r465;
	or.b32  	%r547, %r546, -2147483648;
	add.s32 	%r548, %r547, -1;
	not.b32 	%r549, %r547;
	and.b32  	%r550, %r549, %r548;
	popc.b32 	%r523, %r550;
	mov.b32 	%r522, 1;
	// begin inline asm
	shfl.sync.down.b32 %r520, %r1002, %r522, %r523, %r544;
	// end inline asm
	setp.lt.s32 	%p62, %r382, %r523;
	max.s32 	%r551, %r520, %r1002;
	selp.b32 	%r526, %r551, %r1002, %p62;
	mov.b32 	%r527, 2;
	// begin inline asm
	shfl.sync.down.b32 %r525, %r526, %r527, %r523, %r544;
	// end inline asm
	add.s32 	%r552, %r382, 2;
	setp.gt.s32 	%p63, %r552, %r523;
	max.s32 	%r553, %r525, %r526;
	selp.b32 	%r531, %r526, %r553, %p63;
	mov.b32 	%r532, 4;
	// begin inline asm
	shfl.sync.down.b32 %r530, %r531, %r532, %r523, %r544;
	// end inline asm
	add.s32 	%r554, %r382, 4;
	setp.gt.s32 	%p64, %r554, %r523;
	max.s32 	%r555, %r530, %r531;
	selp.b32 	%r536, %r531, %r555, %p64;
	mov.b32 	%r537, 8;
	// begin inline asm
	shfl.sync.down.b32 %r535, %r536, %r537, %r523, %r544;
	// end inline asm
	add.s32 	%r556, %r382, 8;
	setp.gt.s32 	%p65, %r556, %r523;
	max.s32 	%r557, %r535, %r536;
	selp.b32 	%r541, %r536, %r557, %p65;
	mov.b32 	%r542, 16;
	// begin inline asm
	shfl.sync.down.b32 %r540, %r541, %r542, %r523, %r544;
	// end inline asm
	add.s32 	%r558, %r382, 16;
	setp.gt.s32 	%p66, %r558, %r523;
	max.s32 	%r559, %r540, %r541;
	selp.b32 	%r560, %r541, %r559, %p66;
	max.s32 	%r998, %r560, %r998;
	add.s32 	%r1000, %r1000, -32;
	bra.uni 	$L__BB7_103;
$L__BB7_111:
	@%p39 bra 	$L__BB7_113;
	max.s32 	%r512, %r998, %r273;
	add.s64 	%rd24, %rd10, 256;
	mov.b32 	%r511, 101;
	// begin inline asm
	st.relaxed.gpu.v2.u32 [%rd24], {%r511, %r512};
	// end inline asm
	st.shared.u32 	[_ZZN3cub18CUB_300001_SM_10006detail4scan16DeviceScanKernelINS2_10policy_hubIiiijN4cuda3__47maximumIiEEE10Policy1000EN6thrust24THRUST_300001_SM_1000_NS6detail15normal_iteratorINSC_10device_ptrIiEEEESH_NS0_13ScanTileStateIiLb1EEES8_NS0_8NullTypeEjiLb0ESK_EEvT0_T1_T2_iT3_T4_T5_E12temp_storage+4], %r998;
	st.shared.u32 	[_ZZN3cub18CUB_300001_SM_10006detail4scan16DeviceScanKernelINS2_10policy_hubIiiijN4cuda3__47maximumIiEEE10Policy1000EN6thrust24THRUST_300001_SM_1000_NS6detail15normal_iteratorINSC_10device_ptrIiEEEESH_NS0_13ScanTileStateIiLb1EEES8_NS0_8NullTypeEjiLb0ESK_EEvT0_T1_T2_iT3_T4_T5_E12temp_storage+8], %r512;
$L__BB7_113:
	setp.ne.s32 	%p55, %r382, 0;
	mov.u32 	%r1003, %r275;
	@%p55 bra 	$L__BB7_115;
	st.shared.u32 	[_ZZN3cub18CUB_300001_SM_10006detail4scan16DeviceScanKernelINS2_10policy_hubIiiijN4cuda3__47maximumIiEEE10Policy1000EN6thrust24THRUST_300001_SM_1000_NS6detail15normal_iteratorINSC_10device_ptrIiEEEESH_NS0_13ScanTileStateIiLb1EEES8_NS0_8NullTypeEjiLb0ESK_EEvT0_T1_T2_iT3_T4_T5_E12temp_storage+36], %r998;
	mov.u32 	%r1003, %r998;
$L__BB7_115:
	bar.sync 	0;
	ld.shared.u32 	%r513, [_ZZN3cub18CUB_300001_SM_10006detail4scan16DeviceScanKernelINS2_10policy_hubIiiijN4cuda3__47maximumIiEEE10Policy1000EN6thrust24THRUST_300001_SM_1000_NS6detail15normal_iteratorINSC_10device_ptrIiEEEESH_NS0_13ScanTileStateIiLb1EEES8_NS0_8NullTypeEjiLb0ESK_EEvT0_T1_T2_iT3_T4_T5_E12temp_storage+36];
	setp.eq.s32 	%p56, %r143, 0;
	max.s32 	%r514, %r513, %r1003;
	selp.b32 	%r515, %r1003, %r514, %p56;
	max.s32 	%r1004, %r515, %r221;
	max.s32 	%r1005, %r1004, %r222;
	max.s32 	%r1006, %r1005, %r223;
	max.s32 	%r1007, %r1006, %r224;
	max.s32 	%r1008, %r1007, %r225;
	max.s32 	%r1009, %r1008, %r226;
	max.s32 	%r1010, %r1009, %r227;
	max.s32 	%r1011, %r1010, %r228;
	max.s32 	%r1012, %r1011, %r229;
	max.s32 	%r1013, %r1012, %r230;
	max.s32 	%r1014, %r1013, %r231;
	max.s32 	%r1015, %r1014, %r232;
	max.s32 	%r1016, %r1015, %r233;
	max.s32 	%r1017, %r1016, %r234;
	max.s32 	%r1018, %r1017, %r235;
	max.s32 	%r1019, %r1018, %r236;
	max.s32 	%r1020, %r1019, %r237;
	max.s32 	%r1021, %r1020, %r238;
	max.s32 	%r1022, %r1021, %r239;
	max.s32 	%r1023, %r1022, %r240;
	max.s32 	%r1024, %r1023, %r241;
	max.s32 	%r1025, %r1024, %r242;
	max.s32 	%r1026, %r1025, %r243;
	max.s32 	%r1027, %r1026, %r244;
$L__BB7_116:
	bar.sync 	0;
	st.shared.v4.u32 	[%r220], {%r1004, %r1005, %r1006, %r1007};
	st.shared.v4.u32 	[%r220+16], {%r1008, %r1009, %r1010, %r1011};
	st.shared.v4.u32 	[%r220+32], {%r1012, %r1013, %r1014, %r1015};
	st.shared.v4.u32 	[%r220+48], {%r1016, %r1017, %r1018, %r1019};
	st.shared.v4.u32 	[%r220+64], {%r1020, %r1021, %r1022, %r1023};
	st.shared.v4.u32 	[%r220+80], {%r1024, %r1025, %r1026, %r1027};
	bar.warp.sync 	-1;
	ld.shared.u32 	%r350, [%r219];
	ld.shared.u32 	%r351, [%r219+128];
	ld.shared.u32 	%r352, [%r219+256];
	ld.shared.u32 	%r353, [%r219+384];
	ld.shared.u32 	%r354, [%r219+512];
	ld.shared.u32 	%r355, [%r219+640];
	ld.shared.u32 	%r356, [%r219+768];
	ld.shared.u32 	%r357, [%r219+896];
	ld.shared.u32 	%r358, [%r219+1024];
	ld.shared.u32 	%r359, [%r219+1152];
	ld.shared.u32 	%r360, [%r219+1280];
	ld.shared.u32 	%r361, [%r219+1408];
	ld.shared.u32 	%r362, [%r219+1536];
	ld.shared.u32 	%r363, [%r219+1664];
	ld.shared.u32 	%r364, [%r219+1792];
	ld.shared.u32 	%r365, [%r219+1920];
	ld.shared.u32 	%r366, [%r219+2048];
	ld.shared.u32 	%r367, [%r219+2176];
	ld.shared.u32 	%r368, [%r219+2304];
	ld.shared.u32 	%r369, [%r219+2432];
	ld.shared.u32 	%r370, [%r219+2560];
	ld.shared.u32 	%r371, [%r219+2688];
	ld.shared.u32 	%r372, [%r219+2816];
	ld.shared.u32 	%r373, [%r219+2944];
	setp.ne.s32 	%p80, %r143, 0;
	@%p80 bra 	$L__BB7_118;
	st.volatile.shared.u32 	[_ZZN3cub18CUB_300001_SM_10006detail4scan16DeviceScanKernelINS2_10policy_hubIiiijN4cuda3__47maximumIiEEE10Policy1000EN6thrust24THRUST_300001_SM_1000_NS6detail15normal_iteratorINSC_10device_ptrIiEEEESH_NS0_13ScanTileStateIiLb1EEES8_NS0_8NullTypeEjiLb0ESK_EEvT0_T1_T2_iT3_T4_T5_E12temp_storage+12288], %r3;
$L__BB7_118:
	ld.param.u32 	%r939, [_ZN3cub18CUB_300001_SM_10006detail4scan16DeviceScanKernelINS2_10policy_hubIiiijN4cuda3__47maximumIiEEE10Policy1000EN6thrust24THRUST_300001_SM_1000_NS6detail15normal_iteratorINSC_10device_ptrIiEEEESH_NS0_13ScanTileStateIiLb1EEES8_NS0_8NullTypeEjiLb0ESK_EEvT0_T1_T2_iT3_T4_T5__param_3];
	bar.sync 	0;
	ld.volatile.shared.u32 	%r374, [_ZZN3cub18CUB_300001_SM_10006detail4scan16DeviceScanKernelINS2_10policy_hubIiiijN4cuda3__47maximumIiEEE10Policy1000EN6thrust24THRUST_300001_SM_1000_NS6detail15normal_iteratorINSC_10device_ptrIiEEEESH_NS0_13ScanTileStateIiLb1EEES8_NS0_8NullTypeEjiLb0ESK_EEvT0_T1_T2_iT3_T4_T5_E12temp_storage+12288];
	cvt.u64.u32 	%rd32, %r145;
	mov.u32 	%r638, %ctaid.x;
	add.s32 	%r639, %r939, %r638;
	mul.lo.s32 	%r640, %r639, 3072;
	cvt.u64.u32 	%rd33, %r640;
	add.s64 	%rd34, %rd32, %rd33;
	setp.ge.s32 	%p81, %r145, %r374;
	shl.b64 	%rd35, %rd34, 2;
	add.s64 	%rd13, %rd3, %rd35;
	@%p81 bra 	$L__BB7_120;
	st.global.u32 	[%rd13], %r350;
$L__BB7_120:
	setp.ge.s32 	%p82, %r148, %r374;
	@%p82 bra 	$L__BB7_122;
	st.global.u32 	[%rd13+128], %r351;
$L__BB7_122:
	setp.ge.s32 	%p83, %r151, %r374;
	@%p83 bra 	$L__BB7_124;
	st.global.u32 	[%rd13+256], %r352;
$L__BB7_124:
	setp.ge.s32 	%p84, %r154, %r374;
	@%p84 bra 	$L__BB7_126;
	st.global.u32 	[%rd13+384], %r353;
$L__BB7_126:
	setp.ge.s32 	%p85, %r157, %r374;
	@%p85 bra 	$L__BB7_128;
	st.global.u32 	[%rd13+512], %r354;
$L__BB7_128:
	setp.ge.s32 	%p86, %r160, %r374;
	@%p86 bra 	$L__BB7_130;
	st.global.u32 	[%rd13+640], %r355;
$L__BB7_130:
	setp.ge.s32 	%p87, %r163, %r374;
	@%p87 bra 	$L__BB7_132;
	st.global.u32 	[%rd13+768], %r356;
$L__BB7_132:
	setp.ge.s32 	%p88, %r166, %r374;
	@%p88 bra 	$L__BB7_134;
	st.global.u32 	[%rd13+896], %r357;
$L__BB7_134:
	setp.ge.s32 	%p89, %r169, %r374;
	@%p89 bra 	$L__BB7_136;
	st.global.u32 	[%rd13+1024], %r358;
$L__BB7_136:
	setp.ge.s32 	%p90, %r172, %r374;
	@%p90 bra 	$L__BB7_138;
	st.global.u32 	[%rd13+1152], %r359;
$L__BB7_138:
	setp.ge.s32 	%p91, %r175, %r374;
	@%p91 bra 	$L__BB7_140;
	st.global.u32 	[%rd13+1280], %r360;
$L__BB7_140:
	setp.ge.s32 	%p92, %r178, %r374;
	@%p92 bra 	$L__BB7_142;
	st.global.u32 	[%rd13+1408], %r361;
$L__BB7_142:
	setp.ge.s32 	%p93, %r181, %r374;
	@%p93 bra 	$L__BB7_144;
	st.global.u32 	[%rd13+1536], %r362;
$L__BB7_144:
	setp.ge.s32 	%p94, %r184, %r374;
	@%p94 bra 	$L__BB7_146;
	st.global.u32 	[%rd13+1664], %r363;
$L__BB7_146:
	setp.ge.s32 	%p95, %r187, %r374;
	@%p95 bra 	$L__BB7_148;
	st.global.u32 	[%rd13+1792], %r364;
$L__BB7_148:
	setp.ge.s32 	%p96, %r190, %r374;
	@%p96 bra 	$L__BB7_150;
	st.global.u32 	[%rd13+1920], %r365;
$L__BB7_150:
	setp.ge.s32 	%p97, %r193, %r374;
	@%p97 bra 	$L__BB7_152;
	st.global.u32 	[%rd13+2048], %r366;
$L__BB7_152:
	setp.ge.s32 	%p98, %r196, %r374;
	@%p98 bra 	$L__BB7_154;
	st.global.u32 	[%rd13+2176], %r367;
$L__BB7_154:
	setp.ge.s32 	%p99, %r199, %r374;
	@%p99 bra 	$L__BB7_156;
	st.global.u32 	[%rd13+2304], %r368;
$L__BB7_156:
	setp.ge.s32 	%p100, %r202, %r374;
	@%p100 bra 	$L__BB7_158;
	st.global.u32 	[%rd13+2432], %r369;
$L__BB7_158:
	setp.ge.s32 	%p101, %r205, %r374;
	@%p101 bra 	$L__BB7_160;
	st.global.u32 	[%rd13+2560], %r370;
$L__BB7_160:
	setp.ge.s32 	%p102, %r208, %r374;
	@%p102 bra 	$L__BB7_162;
	st.global.u32 	[%rd13+2688], %r371;
$L__BB7_162:
	setp.ge.s32 	%p103, %r211, %r374;
	@%p103 bra 	$L__BB7_164;
	st.global.u32 	[%rd13+2816], %r372;
$L__BB7_164:
	setp.ge.s32 	%p104, %r214, %r374;
	@%p104 bra 	$L__BB7_166;
	st.global.u32 	[%rd13+2944], %r373;
$L__BB7_166:
	ret;

}
	// .globl	_ZN3cub18CUB_300001_SM_10006detail4scan16DeviceScanKernelINS2_10policy_hubIiiimN4cuda3__47maximumIiEEE10Policy1000EN6thrust24THRUST_300001_SM_1000_NS6detail15normal_iteratorINSC_10device_ptrIiEEEESH_NS0_13ScanTileStateIiLb1EEES8_NS0_8NullTypeEmiLb0ESK_EEvT0_T1_T2_iT3_T4_T5_
.visible .entry _ZN3cub18CUB_300001_SM_10006detail4scan16DeviceScanKernelINS2_10policy_hubIiiimN4cuda3__47maximumIiEEE10Policy1000EN6thrust24THRUST_300001_SM_1000_NS6detail15normal_iteratorINSC_10device_ptrIiEEEESH_NS0_13ScanTileStateIiLb1EEES8_NS0_8NullTypeEmiLb0ESK_EEvT0_T1_T2_iT3_T4_T5_(
	.param .align 8 .b8 _ZN3cub18CUB_300001_SM_10006detail4scan16DeviceScanKernelINS2_10policy_hubIiiimN4cuda3__47maximumIiEEE10Policy1000EN6thrust24THRUST_300001_SM_1000_NS6detail15normal_iteratorINSC_10device_ptrIiEEEESH_NS0_13ScanTileStateIiLb1EEES8_NS0_8NullTypeEmiLb0ESK_EEvT0_T1_T2_iT3_T4_T5__param_0[8],
	.param .align 8 .b8 _ZN3cub18CUB_300001_SM_10006detail4scan16DeviceScanKernelINS2_10policy_hubIiiimN4cuda3__47maximumIiEEE10Policy1000EN6thrust24THRUST_300001_SM_1000_NS6detail15normal_iteratorINSC_10device_ptrIiEEEESH_NS0_13ScanTileStateIiLb1EEES8_NS0_8NullTypeEmiLb0ESK_EEvT0_T1_T2_iT3_T4_T5__param_1[8],
	.param .align 8 .b8 _ZN3cub18CUB_300001_SM_10006detail4scan16DeviceScanKernelINS2_10policy_hubIiiimN4cuda3__47maximumIiEEE10Policy1000EN6thrust24THRUST_300001_SM_1000_NS6detail15normal_iteratorINSC_10device_ptrIiEEEESH_NS0_13ScanTileStateIiLb1EEES8_NS0_8NullTypeEmiLb0ESK_EEvT0_T1_T2_iT3_T4_T5__param_2[8],
	.param .u32 _ZN3cub18CUB_300001_SM_10006detail4scan16DeviceScanKernelINS2_10policy_hubIiiimN4cuda3__47maximumIiEEE10Policy1000EN6thrust24THRUST_300001_SM_1000_NS6detail15normal_iteratorINSC_10device_ptrIiEEEESH_NS0_13ScanTileStateIiLb1EEES8_NS0_8NullTypeEmiLb0ESK_EEvT0_T1_T2_iT3_T4_T5__param_3,
	.param .align 1 .b8 _ZN3cub18CUB_300001_SM_10006detail4scan16DeviceScanKernelINS2_10policy_hubIiiimN4cuda3__47maximumIiEEE10Policy1000EN6thrust24THRUST_300001_SM_1000_NS6detail15normal_iteratorINSC_10device_ptrIiEEEESH_NS0_13ScanTileStateIiLb1EEES8_NS0_8NullTypeEmiLb0ESK_EEvT0_T1_T2_iT3_T4_T5__param_4[1],
	.param .align 1 .b8 _ZN3cub18CUB_300001_SM_10006detail4scan16DeviceScanKernelINS2_10policy_hubIiiimN4cuda3__47maximumIiEEE10Policy1000EN6thrust24THRUST_300001_SM_1000_NS6detail15normal_iteratorINSC_10device_ptrIiEEEESH_NS0_13ScanTileStateIiLb1EEES8_NS0_8NullTypeEmiLb0ESK_EEvT0_T1_T2_iT3_T4_T5__param_5[1],
	.param .u64 _ZN3cub18CUB_300001_SM_10006detail4scan16DeviceScanKernelINS2_10policy_hubIiiimN4cuda3__47maximumIiEEE10Policy1000EN6thrust24THRUST_300001_SM_1000_NS6detail15normal_iteratorINSC_10device_ptrIiEEEESH_NS0_13ScanTileStateIiLb1EEES8_NS0_8NullTypeEmiLb0ESK_EEvT0_T1_T2_iT3_T4_T5__param_6
)
.maxntid 128
{
	.reg .pred 	%p<159>;
	.reg .b32 	%r<1028>;
	.reg .b64 	%rd<55>;
	// demoted variable
	.shared .align 16 .b8 _ZZN3cub18CUB_300001_SM_10006detail4scan16DeviceScanKernelINS2_10policy_hubIiiimN4cuda3__47maximumIiEEE10Policy1000EN6thrust24THRUST_300001_SM_1000_NS6detail15normal_iteratorINSC_10device_ptrIiEEEESH_NS0_13ScanTileStateIiLb1EEES8_NS0_8NullTypeEmiLb0ESK_EEvT0_T1_T2_iT3_T4_T5_E12temp_storage[12304];
	ld.param.u64 	%rd1, [_ZN3cub18CUB_300001_SM_10006detail4scan16DeviceScanKernelINS2_10policy_hubIiiimN4cuda3__47maximumIiEEE10Policy1000EN6thrust24THRUST_300001_SM_1000_NS6detail15normal_iteratorINSC_10device_ptrIiEEEESH_NS0_13ScanTileStateIiLb1EEES8_NS0_8NullTypeEmiLb0ESK_EEvT0_T1_T2_iT3_T4_T5__param_2];
	ld.param.u64 	%rd16, [_ZN3cub18CUB_300001_SM_10006detail4scan16DeviceScanKernelINS2_10policy_hubIiiimN4cuda3__47maximumIiEEE10Policy1000EN6thrust24THRUST_300001_SM_1000_NS6detail15normal_iteratorINSC_10device_ptrIiEEEESH_NS0_13ScanTileStateIiLb1EEES8_NS0_8NullTypeEmiLb0ESK_EEvT0_T1_T2_iT3_T4_T5__param_1];
	ld.param.u64 	%rd17, [_ZN3cub18CUB_300001_SM_10006detail4scan16DeviceScanKernelINS2_10policy_hubIiiimN4cuda3__47maximumIiEEE10Policy1000EN6thrust24THRUST_300001_SM_1000_NS6detail15normal_iteratorINSC_10device_ptrIiEEEESH_NS0_13ScanTileStateIiLb1EEES8_NS0_8NullTypeEmiLb0ESK_EEvT0_T1_T2_iT3_T4_T5__param_0];
	ld.param.u32 	%r373, [_ZN3cub18CUB_300001_SM_10006detail4scan16DeviceScanKernelINS2_10policy_hubIiiimN4cuda3__47maximumIiEEE10Policy1000EN6thrust24THRUST_300001_SM_1000_NS6detail15normal_iteratorINSC_10device_ptrIiEEEESH_NS0_13ScanTileStateIiLb1EEES8_NS0_8NullTypeEmiLb0ESK_EEvT0_T1_T2_iT3_T4_T5__param_3];
	ld.param.u64 	%rd18, [_ZN3cub18CUB_300001_SM_10006detail4scan16DeviceScanKernelINS2_10policy_hubIiiimN4cuda3__47maximumIiEEE10Policy1000EN6thrust24THRUST_300001_SM_1000_NS6detail15normal_iteratorINSC_10device_ptrIiEEEESH_NS0_13ScanTileStateIiLb1EEES8_NS0_8NullTypeEmiLb0ESK_EEvT0_T1_T2_iT3_T4_T5__param_6];
	cvta.to.global.u64 	%rd2, %rd17;
	cvta.to.global.u64 	%rd3, %rd16;
	mov.u32 	%r374, %ctaid.x;
	add.s32 	%r1, %r373, %r374;
	mul.wide.s32 	%rd4, %r1, 3072;
	sub.s64 	%rd5, %rd18, %rd4;
	setp.lt.u64 	%p1, %rd5, 3073;
	@%p1 bra 	$L__BB8_35;
	mov.u32 	%r2, %tid.x;
	and.b32  	%r643, %r2, 31;
	and.b32  	%r644, %r2, 992;
	mul.lo.s32 	%r645, %r644, 24;
	or.b32  	%r646, %r645, %r643;
	cvt.u64.u32 	%rd38, %r646;
	add.s64 	%rd6, %rd4, %rd38;
	shl.b64 	%rd39, %rd6, 2;
	add.s64 	%rd40, %rd2, %rd39;
	ld.global.u32 	%r647, [%rd40];
	ld.global.u32 	%r648, [%rd40+128];
	ld.global.u32 	%r649, [%rd40+256];
	ld.global.u32 	%r650, [%rd40+384];
	ld.global.u32 	%r651, [%rd40+512];
	ld.global.u32 	%r652, [%rd40+640];
	ld.global.u32 	%r653, [%rd40+768];
	ld.global.u32 	%r654, [%rd40+896];
	ld.global.u32 	%r655, [%rd40+1024];
	ld.global.u32 	%r656, [%rd40+1152];
	ld.global.u32 	%r657, [%rd40+1280];
	ld.global.u32 	%r658, [%rd40+1408];
	ld.global.u32 	%r659, [%rd40+1536];
	ld.global.u32 	%r660, [%rd40+1664];
	ld.global.u32 	%r661, [%rd40+1792];
	ld.global.u32 	%r662, [%rd40+1920];
	ld.global.u32 	%r663, [%rd40+2048];
	ld.global.u32 	%r664, [%rd40+2176];
	ld.global.u32 	%r665, [%rd40+2304];
	ld.global.u32 	%r666, [%rd40+2432];
	ld.global.u32 	%r667, [%rd40+2560];
	ld.global.u32 	%r668, [%rd40+2688];
	ld.global.u32 	%r669, [%rd40+2816];
	ld.global.u32 	%r670, [%rd40+2944];
	// begin inline asm
	mov.u32 %r642, %laneid;
	// end inline asm
	shr.u32 	%r4, %r2, 5;
	mad.lo.s32 	%r671, %r4, 768, %r642;
	shl.b32 	%r672, %r671, 2;
	mov.u32 	%r673, _ZZN3cub18CUB_300001_SM_10006detail4scan16DeviceScanKernelINS2_10policy_hubIiiimN4cuda3__47maximumIiEEE10Policy1000EN6thrust24THRUST_300001_SM_1000_NS6detail15normal_iteratorINSC_10device_ptrIiEEEESH_NS0_13ScanTileStateIiLb1EEES8_NS0_8NullTypeEmiLb0ESK_EEvT0_T1_T2_iT3_T4_T5_E12temp_storage;
	add.s32 	%r5, %r673, %r672;
	st.shared.u32 	[%r5], %r647;
	st.shared.u32 	[%r5+128], %r648;
	st.shared.u32 	[%r5+256], %r649;
	st.shared.u32 	[%r5+384], %r650;
	st.shared.u32 	[%r5+512], %r651;
	st.shared.u32 	[%r5+640], %r652;
	st.shared.u32 	[%r5+768], %r653;
	st.shared.u32 	[%r5+896], %r654;
	st.shared.u32 	[%r5+1024], %r655;
	st.shared.u32 	[%r5+1152], %r656;
	st.shared.u32 	[%r5+1280], %r657;
	st.shared.u32 	[%r5+1408], %r658;
	st.shared.u32 	[%r5+1536], %r659;
	st.shared.u32 	[%r5+1664], %r660;
	st.shared.u32 	[%r5+1792], %r661;
	st.shared.u32 	[%r5+1920], %r662;
	st.shared.u32 	[%r5+2048], %r663;
	st.shared.u32 	[%r5+2176], %r664;
	st.shared.u32 	[%r5+2304], %r665;
	st.shared.u32 	[%r5+2432], %r666;
	st.shared.u32 	[%r5+2560], %r667;
	st.shared.u32 	[%r5+2688], %r668;
	st.shared.u32 	[%r5+2816], %r669;
	st.shared.u32 	[%r5+2944], %r670;
	bar.warp.sync 	-1;
	mad.lo.s32 	%r6, %r642, 92, %r5;
	ld.shared.v4.u32 	{%r7, %r8, %r9, %r10}, [%r6];
	ld.shared.v4.u32 	{%r11, %r12, %r13, %r14}, [%r6+16];
	ld.shared.v4.u32 	{%r15, %r16, %r17, %r18}, [%r6+32];
	ld.shared.v4.u32 	{%r19, %r20, %r21, %r22}, [%r6+48];
	ld.shared.v4.u32 	{%r23, %r24, %r25, %r26}, [%r6+64];
	ld.shared.v4.u32 	{%r27, %r28, %r29, %r30}, [%r6+80];
	bar.sync 	0;
	setp.ne.s32 	%p105, %r1, 0;
	@%p105 bra 	$L__BB8_6;
	max.s32 	%r871, %r7, %r8;
	max.s32 	%r872, %r871, %r9;
	max.s32 	%r873, %r10, %r11;
	max.s32 	%r874, %r873, %r12;
	max.s32 	%r875, %r13, %r14;
	max.s32 	%r876, %r875, %r15;
	max.s32 	%r877, %r16, %r17;
	max.s32 	%r878, %r877, %r18;
	max.s32 	%r879, %r19, %r20;
	max.s32 	%r880, %r879, %r21;
	max.s32 	%r881, %r22, %r23;
	max.s32 	%r882, %r881, %r24;
	max.s32 	%r883, %r25, %r26;
	max.s32 	%r884, %r883, %r27;
	max.s32 	%r885, %r28, %r29;
	max.s32 	%r886, %r885, %r30;
	max.s32 	%r887, %r872, %r874;
	max.s32 	%r888, %r887, %r876;
	max.s32 	%r889, %r878, %r880;
	max.s32 	%r890, %r889, %r882;
	max.s32 	%r891, %r884, %r886;
	max.s32 	%r892, %r888, %r890;
	max.s32 	%r842, %r892, %r891;
	mov.b32 	%r868, 1;
	mov.b32 	%r869, 0;
	mov.b32 	%r870, -1;
	// begin inline asm
	shfl.sync.up.b32 %r841, %r842, %r868, %r869, %r870;
	// end inline asm
	max.s32 	%r893, %r841, %r842;
	setp.lt.s32 	%p147, %r642, 1;
	selp.b32 	%r847, %r842, %r893, %p147;
	mov.b32 	%r848, 2;
	// begin inline asm
	shfl.sync.up.b32 %r846, %r847, %r848, %r869, %r870;
	// end inline asm
	max.s32 	%r894, %r846, %r847;
	setp.lt.s32 	%p148, %r642, 2;
	selp.b32 	%r852, %r847, %r894, %p148;
	mov.b32 	%r853, 4;
	// begin inline asm
	shfl.sync.up.b32 %r851, %r852, %r853, %r869, %r870;
	// end inline asm
	max.s32 	%r895, %r851, %r852;
	setp.lt.s32 	%p149, %r642, 4;
	selp.b32 	%r857, %r852, %r895, %p149;
	mov.b32 	%r858, 8;
	// begin inline asm
	shfl.sync.up.b32 %r856, %r857, %r858, %r869, %r870;
	// end inline asm
	max.s32 	%r896, %r856, %r857;
	setp.lt.s32 	%p150, %r642, 8;
	selp.b32 	%r862, %r857, %r896, %p150;
	mov.b32 	%r863, 16;
	// begin inline asm
	shfl.sync.up.b32 %r861, %r862, %r863, %r869, %r870;
	// end inline asm
	max.s32 	%r31, %r861, %r862;
	setp.lt.s32 	%p151, %r642, 16;
	selp.b32 	%r867, %r862, %r31, %p151;
	// begin inline asm
	shfl.sync.up.b32 %r866, %r867, %r868, %r869, %r870;
	// end inline asm
	setp.ne.s32 	%p152, %r642, 31;
	@%p152 bra 	$L__BB8_4;
	shl.b32 	%r897, %r4, 2;
	add.s32 	%r899, %r673, %r897;
	st.shared.u32 	[%r899+16], %r31;
$L__BB8_4:
	bar.sync 	0;
	ld.shared.v4.u32 	{%r900, %r901, %r902, %r903}, [_ZZN3cub18CUB_300001_SM_10006detail4scan16DeviceScanKernelINS2_10policy_hubIiiimN4cuda3__47maximumIiEEE10Policy1000EN6thrust24THRUST_300001_SM_1000_NS6detail15normal_iteratorINSC_10device_ptrIiEEEESH_NS0_13ScanTileStateIiLb1EEES8_NS0_8NullTypeEmiLb0ESK_EEvT0_T1_T2_iT3_T4_T5_E12temp_storage+16];
	max.s32 	%r904, %r900, %r901;
	setp.eq.s32 	%p153, %r4, 2;
	selp.b32 	%r905, %r904, %r900, %p153;
	max.s32 	%r906, %r904, %r902;
	setp.eq.s32 	%p154, %r4, 3;
	selp.b32 	%r907, %r906, %r905, %p154;
	max.s32 	%r33, %r906, %r903;
	setp.lt.u32 	%p155, %r2, 32;
	max.s32 	%r908, %r907, %r866;
	setp.eq.s32 	%p156, %r642, 0;
	selp.b32 	%r909, %r907, %r908, %p156;
	selp.b32 	%r910, %r866, %r909, %p155;
	setp.ne.s32 	%p157, %r2, 0;
	setp.eq.s32 	%p158, %r2, 0;
	max.s32 	%r971, %r910, %r7;
	selp.b32 	%r911, %r7, %r971, %p158;
	max.s32 	%r970, %r911, %r8;
	max.s32 	%r969, %r970, %r9;
	max.s32 	%r968, %r969, %r10;
	max.s32 	%r967, %r968, %r11;
	max.s32 	%r966, %r967, %r12;
	max.s32 	%r965, %r966, %r13;
	max.s32 	%r964, %r965, %r14;
	max.s32 	%r963, %r964, %r15;
	max.s32 	%r962, %r963, %r16;
	max.s32 	%r961, %r962, %r17;
	max.s32 	%r960, %r961, %r18;
	max.s32 	%r959, %r960, %r19;
	max.s32 	%r958, %r959, %r20;
	max.s32 	%r957, %r958, %r21;
	max.s32 	%r956, %r957, %r22;
	max.s32 	%r955, %r956, %r23;
	max.s32 	%r954, %r955, %r24;
	max.s32 	%r953, %r954, %r25;
	max.s32 	%r952, %r953, %r26;
	max.s32 	%r951, %r952, %r27;
	max.s32 	%r950, %r951, %r28;
	max.s32 	%r949, %r950, %r29;
	max.s32 	%r948, %r949, %r30;
	@%p157 bra 	$L__BB8_34;
	add.s64 	%rd52, %rd1, 256;
	mov.b32 	%r912, 101;
	// begin inline asm
	st.relaxed.gpu.v2.u32 [%rd52], {%r912, %r33};
	// end inline asm
	mov.u32 	%r971, %r7;
	bra.uni 	$L__BB8_34;
$L__BB8_6:
	max.s32 	%r704, %r7, %r8;
	max.s32 	%r705, %r704, %r9;
	max.s32 	%r706, %r10, %r11;
	max.s32 	%r707, %r706, %r12;
	max.s32 	%r708, %r13, %r14;
	max.s32 	%r709, %r708, %r15;
	max.s32 	%r710, %r16, %r17;
	max.s32 	%r711, %r710, %r18;
	max.s32 	%r712, %r19, %r20;
	max.s32 	%r713, %r712, %r21;
	max.s32 	%r714, %r22, %r23;
	max.s32 	%r715, %r714, %r24;
	max.s32 	%r716, %r25, %r26;
	max.s32 	%r717, %r716, %r27;
	max.s32 	%r718, %r28, %r29;
	max.s32 	%r719, %r718, %r30;
	max.s32 	%r720, %r705, %r707;
	max.s32 	%r721, %r720, %r709;
	max.s32 	%r722, %r711, %r713;
	max.s32 	%r723, %r722, %r715;
	max.s32 	%r724, %r717, %r719;
	max.s32 	%r725, %r721, %r723;
	max.s32 	%r675, %r725, %r724;
	mov.b32 	%r701, 1;
	mov.b32 	%r702, 0;
	mov.b32 	%r703, -1;
	// begin inline asm
	shfl.sync.up.b32 %r674, %r675, %r701, %r702, %r703;
	// end inline asm
	max.s32 	%r726, %r674, %r675;
	setp.lt.s32 	%p106, %r642, 1;
	selp.b32 	%r680, %r675, %r726, %p106;
	mov.b32 	%r681, 2;
	// begin inline asm
	shfl.sync.up.b32 %r679, %r680, %r681, %r702, %r703;
	// end inline asm
	max.s32 	%r727, %r679, %r680;
	setp.lt.s32 	%p107, %r642, 2;
	selp.b32 	%r685, %r680, %r727, %p107;
	mov.b32 	%r686, 4;
	// begin inline asm
	shfl.sync.up.b32 %r684, %r685, %r686, %r702, %r703;
	// end inline asm
	max.s32 	%r728, %r684, %r685;
	setp.lt.s32 	%p108, %r642, 4;
	selp.b32 	%r690, %r685, %r728, %p108;
	mov.b32 	%r691, 8;
	// begin inline asm
	shfl.sync.up.b32 %r689, %r690, %r691, %r702, %r703;
	// end inline asm
	max.s32 	%r729, %r689, %r690;
	setp.lt.s32 	%p109, %r642, 8;
	selp.b32 	%r695, %r690, %r729, %p109;
	mov.b32 	%r696, 16;
	// begin inline asm
	shfl.sync.up.b32 %r694, %r695, %r696, %r702, %r703;
	// end inline asm
	max.s32 	%r58, %r694, %r695;
	setp.lt.s32 	%p110, %r642, 16;
	selp.b32 	%r700, %r695, %r58, %p110;
	// begin inline asm
	shfl.sync.up.b32 %r699, %r700, %r701, %r702, %r703;
	// end inline asm
	setp.ne.s32 	%p111, %r642, 31;
	@%p111 bra 	$L__BB8_8;
	shl.b32 	%r730, %r4, 2;
	add.s32 	%r732, %r673, %r730;
	st.shared.u32 	[%r732+16], %r58;
$L__BB8_8:
	bar.sync 	0;
	ld.shared.v4.u32 	{%r733, %r734, %r735, %r736}, [_ZZN3cub18CUB_300001_SM_10006detail4scan16DeviceScanKernelINS2_10policy_hubIiiimN4cuda3__47maximumIiEEE10Policy1000EN6thrust24THRUST_300001_SM_1000_NS6detail15normal_iteratorINSC_10device_ptrIiEEEESH_NS0_13ScanTileStateIiLb1EEES8_NS0_8NullTypeEmiLb0ESK_EEvT0_T1_T2_iT3_T4_T5_E12temp_storage+16];
	max.s32 	%r737, %r733, %r734;
	setp.eq.s32 	%p112, %r4, 2;
	selp.b32 	%r738, %r737, %r733, %p112;
	max.s32 	%r739, %r737, %r735;
	setp.eq.s32 	%p113, %r4, 3;
	selp.b32 	%r740, %r739, %r738, %p113;
	max.s32 	%r60, %r739, %r736;
	setp.gt.u32 	%p114, %r2, 31;
	setp.lt.u32 	%p115, %r2, 32;
	max.s32 	%r741, %r740, %r699;
	setp.eq.s32 	%p116, %r642, 0;
	selp.b32 	%r947, %r740, %r741, %p116;
	selp.b32 	%r62, %r699, %r947, %p115;
	@%p114 bra 	$L__BB8_33;
	setp.ne.s32 	%p117, %r2, 0;
	mul.wide.s32 	%rd41, %r1, 8;
	add.s64 	%rd7, %rd1, %rd41;
	@%p117 bra 	$L__BB8_11;
	st.shared.u32 	[_ZZN3cub18CUB_300001_SM_10006detail4scan16DeviceScanKernelINS2_10policy_hubIiiimN4cuda3__47maximumIiEEE10Policy1000EN6thrust24THRUST_300001_SM_1000_NS6detail15normal_iteratorINSC_10device_ptrIiEEEESH_NS0_13ScanTileStateIiLb1EEES8_NS0_8NullTypeEmiLb0ESK_EEvT0_T1_T2_iT3_T4_T5_E12temp_storage+12], %r60;
	add.s64 	%rd42, %rd7, 256;
	mov.b32 	%r742, 100;
	// begin inline asm
	st.relaxed.gpu.v2.u32 [%rd42], {%r742, %r60};
	// end inline asm
$L__BB8_11:
	not.b32 	%r744, %r2;
	add.s32 	%r944, %r1, %r744;
	mov.u32 	%r64, %nctaid.x;
	setp.gt.u32 	%p118, %r64, 499;
	@%p118 bra 	$L__BB8_13;
	membar.cta;
	bra.uni 	$L__BB8_14;
$L__BB8_13:
	mov.b32 	%r745, 1245;
	// begin inline asm
	nanosleep.u32 %r745;
	// end inline asm
$L__BB8_14:
	mul.wide.s32 	%rd44, %r944, 8;
	add.s64 	%rd45, %rd1, %rd44;
	add.s64 	%rd43, %rd45, 256;
	// begin inline asm
	ld.relaxed.gpu.v2.u32 {%r945, %r941}, [%rd43];
	// end inline asm
$L__BB8_15:
	setp.eq.s32 	%p119, %r945, 99;
	mov.b32 	%r748, -1;
	vote.sync.any.pred 	%p120, %p119, %r748;
	not.pred 	%p121, %p120;
	@%p121 bra 	$L__BB8_20;
	setp.gt.u32 	%p146, %r64, 499;
	@%p146 bra 	$L__BB8_18;
	membar.cta;
	bra.uni 	$L__BB8_19;
$L__BB8_18:
	mov.b32 	%r838, 648;
	// begin inline asm
	nanosleep.u32 %r838;
	// end inline asm
$L__BB8_19:
	// begin inline asm
	ld.relaxed.gpu.v2.u32 {%r945, %r941}, [%rd43];
	// end inline asm
	bra.uni 	$L__BB8_15;
$L__BB8_20:
	setp.eq.s32 	%p122, %r945, 101;
	mov.b32 	%r775, -1;
	vote.sync.ballot.b32 	%r776, %p122, %r775;
	// begin inline asm
	mov.u32 %r750, %lanemask_ge;
	// end inline asm
	and.b32  	%r777, %r776, %r750;
	or.b32  	%r778, %r777, -2147483648;
	add.s32 	%r779, %r778, -1;
	not.b32 	%r780, %r778;
	and.b32  	%r781, %r780, %r779;
	popc.b32 	%r754, %r781;
	mov.b32 	%r753, 1;
	// begin inline asm
	shfl.sync.down.b32 %r751, %r941, %r753, %r754, %r775;
	// end inline asm
	setp.lt.s32 	%p124, %r642, %r754;
	max.s32 	%r782, %r751, %r941;
	selp.b32 	%r757, %r782, %r941, %p124;
	mov.b32 	%r758, 2;
	// begin inline asm
	shfl.sync.down.b32 %r756, %r757, %r758, %r754, %r775;
	// end inline asm
	add.s32 	%r74, %r642, 2;
	setp.gt.s32 	%p125, %r74, %r754;
	max.s32 	%r783, %r756, %r757;
	selp.b32 	%r762, %r757, %r783, %p125;
	mov.b32 	%r763, 4;
	// begin inline asm
	shfl.sync.down.b32 %r761, %r762, %r763, %r754, %r775;
	// end inline asm
	add.s32 	%r75, %r642, 4;
	setp.gt.s32 	%p126, %r75, %r754;
	max.s32 	%r784, %r761, %r762;
	selp.b32 	%r767, %r762, %r784, %p126;
	mov.b32 	%r768, 8;
	// begin inline asm
	shfl.sync.down.b32 %r766, %r767, %r768, %r754, %r775;
	// end inline asm
	add.s32 	%r76, %r642, 8;
	setp.gt.s32 	%p127, %r76, %r754;
	max.s32 	%r785, %r766, %r767;
	selp.b32 	%r772, %r767, %r785, %p127;
	mov.b32 	%r773, 16;
	// begin inline asm
	shfl.sync.down.b32 %r771, %r772, %r773, %r754, %r775;
	// end inline asm
	add.s32 	%r77, %r642, 16;
	setp.gt.s32 	%p128, %r77, %r754;
	max.s32 	%r786, %r771, %r772;
	selp.b32 	%r943, %r772, %r786, %p128;
	add.s64 	%rd9, %rd1, 256;
$L__BB8_21:
	setp.ne.s32 	%p129, %r945, 101;
	mov.b32 	%r787, -1;
	vote.sync.all.pred 	%p130, %p129, %r787;
	not.pred 	%p131, %p130;
	@%p131 bra 	$L__BB8_29;
	mul.wide.s32 	%rd48, %r944, 8;
	add.s64 	%rd49, %rd9, %rd48;
	add.s64 	%rd47, %rd49, -256;
	// begin inline asm
	ld.relaxed.gpu.v2.u32 {%r945, %r946}, [%rd47];
	// end inline asm
$L__BB8_23:
	setp.eq.s32 	%p135, %r945, 99;
	mov.b32 	%r796, -1;
	vote.sync.any.pred 	%p136, %p135, %r796;
	not.pred 	%p137, %p136;
	@%p137 bra 	$L__BB8_28;
	setp.gt.u32 	%p145, %r64, 499;
	@%p145 bra 	$L__BB8_26;
	membar.cta;
	bra.uni 	$L__BB8_27;
$L__BB8_26:
	mov.b32 	%r835, 648;
	// begin inline asm
	nanosleep.u32 %r835;
	// end inline asm
$L__BB8_27:
	// begin inline asm
	ld.relaxed.gpu.v2.u32 {%r945, %r946}, [%rd47];
	// end inline asm
	bra.uni 	$L__BB8_23;
$L__BB8_28:
	setp.eq.s32 	%p138, %r945, 101;
	mov.b32 	%r822, -1;
	vote.sync.ballot.b32 	%r823, %p138, %r822;
	and.b32  	%r824, %r823, %r750;
	or.b32  	%r825, %r824, -2147483648;
	add.s32 	%r826, %r825, -1;
	not.b32 	%r827, %r825;
	and.b32  	%r828, %r827, %r826;
	popc.b32 	%r801, %r828;
	mov.b32 	%r800, 1;
	// begin inline asm
	shfl.sync.down.b32 %r798, %r946, %r800, %r801, %r822;
	// end inline asm
	setp.lt.s32 	%p140, %r642, %r801;
	max.s32 	%r829, %r798, %r946;
	selp.b32 	%r804, %r829, %r946, %p140;
	mov.b32 	%r805, 2;
	// begin inline asm
	shfl.sync.down.b32 %r803, %r804, %r805, %r801, %r822;
	// end inline asm
	setp.gt.s32 	%p141, %r74, %r801;
	max.s32 	%r830, %r803, %r804;
	selp.b32 	%r809, %r804, %r830, %p141;
	mov.b32 	%r810, 4;
	// begin inline asm
	shfl.sync.down.b32 %r808, %r809, %r810, %r801, %r822;
	// end inline asm
	setp.gt.s32 	%p142, %r75, %r801;
	max.s32 	%r831, %r808, %r809;
	selp.b32 	%r814, %r809, %r831, %p142;
	mov.b32 	%r815, 8;
	// begin inline asm
	shfl.sync.down.b32 %r813, %r814, %r815, %r801, %r822;
	// end inline asm
	setp.gt.s32 	%p143, %r76, %r801;
	max.s32 	%r832, %r813, %r814;
	selp.b32 	%r819, %r814, %r832, %p143;
	mov.b32 	%r820, 16;
	// begin inline asm
	shfl.sync.down.b32 %r818, %r819, %r820, %r801, %r822;
	// end inline asm
	setp.gt.s32 	%p144, %r77, %r801;
	max.s32 	%r833, %r818, %r819;
	selp.b32 	%r834, %r819, %r833, %p144;
	max.s32 	%r943, %r834, %r943;
	add.s32 	%r944, %r944, -32;
	bra.uni 	$L__BB8_21;
$L__BB8_29:
	setp.ne.s32 	%p132, %r2, 0;
	@%p132 bra 	$L__BB8_31;
	max.s32 	%r790, %r943, %r60;
	add.s64 	%rd46, %rd7, 256;
	mov.b32 	%r789, 101;
	// begin inline asm
	st.relaxed.gpu.v2.u32 [%rd46], {%r789, %r790};
	// end inline asm
	st.shared.u32 	[_ZZN3cub18CUB_300001_SM_10006detail4scan16DeviceScanKernelINS2_10policy_hubIiiimN4cuda3__47maximumIiEEE10Policy1000EN6thrust24THRUST_300001_SM_1000_NS6detail15normal_iteratorINSC_10device_ptrIiEEEESH_NS0_13ScanTileStateIiLb1EEES8_NS0_8NullTypeEmiLb0ESK_EEvT0_T1_T2_iT3_T4_T5_E12temp_storage+4], %r943;
	st.shared.u32 	[_ZZN3cub18CUB_300001_SM_10006detail4scan16DeviceScanKernelINS2_10policy_hubIiiimN4cuda3__47maximumIiEEE10Policy1000EN6thrust24THRUST_300001_SM_1000_NS6detail15normal_iteratorINSC_10device_ptrIiEEEESH_NS0_13ScanTileStateIiLb1EEES8_NS0_8NullTypeEmiLb0ESK_EEvT0_T1_T2_iT3_T4_T5_E12temp_storage+8], %r790;
$L__BB8_31:
	setp.ne.s32 	%p133, %r642, 0;
	mov.u32 	%r947, %r62;
	@%p133 bra 	$L__BB8_33;
	st.shared.u32 	[_ZZN3cub18CUB_300001_SM_10006detail4scan16DeviceScanKernelINS2_10policy_hubIiiimN4cuda3__47maximumIiEEE10Policy1000EN6thrust24THRUST_300001_SM_1000_NS6detail15normal_iteratorINSC_10device_ptrIiEEEESH_NS0_13ScanTileStateIiLb1EEES8_NS0_8NullTypeEmiLb0ESK_EEvT0_T1_T2_iT3_T4_T5_E12temp_storage+36], %r943;
	mov.u32 	%r947, %r943;
$L__BB8_33:
	bar.sync 	0;
	ld.shared.u32 	%r791, [_ZZN3cub18CUB_300001_SM_10006detail4scan16DeviceScanKernelINS2_10policy_hubIiiimN4cuda3__47maximumIiEEE10Policy1000EN6thrust24THRUST_300001_SM_1000_NS6detail15normal_iteratorINSC_10device_ptrIiEEEESH_NS0_13ScanTileStateIiLb1EEES8_NS0_8NullTypeEmiLb0ESK_EEvT0_T1_T2_iT3_T4_T5_E12temp_storage+36];
	setp.eq.s32 	%p134, %r2, 0;
	max.s32 	%r792, %r791, %r947;
	selp.b32 	%r793, %r947, %r792, %p134;
	max.s32 	%r971, %r793, %r7;
	max.s32 	%r970, %r971, %r8;
	max.s32 	%r969, %r970, %r9;
	max.s32 	%r968, %r969, %r10;
	max.s32 	%r967, %r968, %r11;
	max.s32 	%r966, %r967, %r12;
	max.s32 	%r965, %r966, %r13;
	max.s32 	%r964, %r965, %r14;
	max.s32 	%r963, %r964, %r15;
	max.s32 	%r962, %r963, %r16;
	max.s32 	%r961, %r962, %r17;
	max.s32 	%r960, %r961, %r18;
	max.s32 	%r959, %r960, %r19;
	max.s32 	%r958, %r959, %r20;
	max.s32 	%r957, %r958, %r21;
	max.s32 	%r956, %r957, %r22;
	max.s32 	%r955, %r956, %r23;
	max.s32 	%r954, %r955, %r24;
	max.s32 	%r953, %r954, %r25;
	max.s32 	%r952, %r953, %r26;
	max.s32 	%r951, %r952, %r27;
	max.s32 	%r950, %r951, %r28;
	max.s32 	%r949, %r950, %r29;
	max.s32 	%r948, %r949, %r30;
$L__BB8_34:
	bar.sync 	0;
	st.shared.v4.u32 	[%r6], {%r971, %r970, %r969, %r968};
	st.shared.v4.u32 	[%r6+16], {%r967, %r966, %r965, %r964};
	st.shared.v4.u32 	[%r6+32], {%r963, %r962, %r961, %r960};
	st.shared.v4.u32 	[%r6+48], {%r959, %r958, %r957, %r956};
	st.shared.v4.u32 	[%r6+64], {%r955, %r954, %r953, %r952};
	st.shared.v4.u32 	[%r6+80], {%r951, %r950, %r949, %r948};
	bar.warp.sync 	-1;
	ld.shared.u32 	%r914, [%r5];
	ld.shared.u32 	%r915, [%r5+128];
	ld.shared.u32 	%r916, [%r5+256];
	ld.shared.u32 	%r917, [%r5+384];
	ld.shared.u32 	%r918, [%r5+512];
	ld.shared.u32 	%r919, [%r5+640];
	ld.shared.u32 	%r920, [%r5+768];
	ld.shared.u32 	%r921, [%r5+896];
	ld.shared.u32 	%r922, [%r5+1024];
	ld.shared.u32 	%r923, [%r5+1152];
	ld.shared.u32 	%r924, [%r5+1280];
	ld.shared.u32 	%r925, [%r5+1408];
	ld.shared.u32 	%r926, [%r5+1536];
	ld.shared.u32 	%r927, [%r5+1664];
	ld.shared.u32 	%r928, [%r5+1792];
	ld.shared.u32 	%r929, [%r5+1920];
	ld.shared.u32 	%r930, [%r5+2048];
	ld.shared.u32 	%r931, [%r5+2176];
	ld.shared.u32 	%r932, [%r5+2304];
	ld.shared.u32 	%r933, [%r5+2432];
	ld.shared.u32 	%r934, [%r5+2560];
	ld.shared.u32 	%r935, [%r5+2688];
	ld.shared.u32 	%r936, [%r5+2816];
	ld.shared.u32 	%r937, [%r5+2944];
	add.s64 	%rd54, %rd3, %rd39;
	st.global.u32 	[%rd54], %r914;
	st.global.u32 	[%rd54+128], %r915;
	st.global.u32 	[%rd54+256], %r916;
	st.global.u32 	[%rd54+384], %r917;
	st.global.u32 	[%rd54+512], %r918;
	st.global.u32 	[%rd54+640], %r919;
	st.global.u32 	[%rd54+768], %r920;
	st.global.u32 	[%rd54+896], %r921;
	st.global.u32 	[%rd54+1024], %r922;
	st.global.u32 	[%rd54+1152], %r923;
	st.global.u32 	[%rd54+1280], %r924;
	st.global.u32 	[%rd54+1408], %r925;
	st.global.u32 	[%rd54+1536], %r926;
	st.global.u32 	[%rd54+1664], %r927;
	st.global.u32 	[%rd54+1792], %r928;
	st.global.u32 	[%rd54+1920], %r929;
	st.global.u32 	[%rd54+2048], %r930;
	st.global.u32 	[%rd54+2176], %r931;
	st.global.u32 	[%rd54+2304], %r932;
	st.global.u32 	[%rd54+2432], %r933;
	st.global.u32 	[%rd54+2560], %r934;
	st.global.u32 	[%rd54+2688], %r935;
	st.global.u32 	[%rd54+2816], %r936;
	st.global.u32 	[%rd54+2944], %r937;
	bra.uni 	$L__BB8_166;
$L__BB8_35:
	setp.eq.s64 	%p2, %rd5, 0;
	@%p2 bra 	$L__BB8_166;
	cvt.u32.u64 	%r141, %rd5;
	shl.b64 	%rd19, %rd4, 2;
	add.s64 	%rd20, %rd2, %rd19;
	mov.u32 	%r142, %tid.x;
	ld.global.u32 	%r995, [%rd20];
	and.b32  	%r375, %r142, 31;
	and.b32  	%r376, %r142, 992;
	mul.lo.s32 	%r377, %r376, 24;
	or.b32  	%r144, %r377, %r375;
	setp.ge.u32 	%p3, %r144, %r141;
	shl.b32 	%r378, %r144, 2;
	cvt.u64.u32 	%rd21, %r378;
	add.s64 	%rd11, %rd20, %rd21;
	mov.u32 	%r972, %r995;
	@%p3 bra 	$L__BB8_38;
	ld.global.u32 	%r972, [%rd11];
$L__BB8_38:
	add.s32 	%r147, %r144, 32;
	setp.ge.u32 	%p4, %r147, %r141;
	mov.u32 	%r973, %r995;
	@%p4 bra 	$L__BB8_40;
	ld.global.u32 	%r973, [%rd11+128];
$L__BB8_40:
	add.s32 	%r150, %r144, 64;
	setp.ge.u32 	%p5, %r150, %r141;
	mov.u32 	%r974, %r995;
	@%p5 bra 	$L__BB8_42;
	ld.global.u32 	%r974, [%rd11+256];
$L__BB8_42:
	add.s32 	%r153, %r144, 96;
	setp.ge.u32 	%p6, %r153, %r141;
	mov.u32 	%r975, %r995;
	@%p6 bra 	$L__BB8_44;
	ld.global.u32 	%r975, [%rd11+384];
$L__BB8_44:
	add.s32 	%r156, %r144, 128;
	setp.ge.u32 	%p7, %r156, %r141;
	mov.u32 	%r976, %r995;
	@%p7 bra 	$L__BB8_46;
	ld.global.u32 	%r976, [%rd11+512];
$L__BB8_46:
	add.s32 	%r159, %r144, 160;
	setp.ge.u32 	%p8, %r159, %r141;
	mov.u32 	%r977, %r995;
	@%p8 bra 	$L__BB8_48;
	ld.global.u32 	%r977, [%rd11+640];
$L__BB8_48:
	add.s32 	%r162, %r144, 192;
	setp.ge.u32 	%p9, %r162, %r141;
	mov.u32 	%r978, %r995;
	@%p9 bra 	$L__BB8_50;
	ld.global.u32 	%r978, [%rd11+768];
$L__BB8_50:
	add.s32 	%r165, %r144, 224;
	setp.ge.u32 	%p10, %r165, %r141;
	mov.u32 	%r979, %r995;
	@%p10 bra 	$L__BB8_52;
	ld.global.u32 	%r979, [%rd11+896];
$L__BB8_52:
	add.s32 	%r168, %r144, 256;
	setp.ge.u32 	%p11, %r168, %r141;
	mov.u32 	%r980, %r995;
	@%p11 bra 	$L__BB8_54;
	ld.global.u32 	%r980, [%rd11+1024];
$L__BB8_54:
	add.s32 	%r171, %r144, 288;
	setp.ge.u32 	%p12, %r171, %r141;
	mov.u32 	%r981, %r995;
	@%p12 bra 	$L__BB8_56;
	ld.global.u32 	%r981, [%rd11+1152];
$L__BB8_56:
	add.s32 	%r174, %r144, 320;
	setp.ge.u32 	%p13, %r174, %r141;
	mov.u32 	%r982, %r995;
	@%p13 bra 	$L__BB8_58;
	ld.global.u32 	%r982, [%rd11+1280];
$L__BB8_58:
	add.s32 	%r177, %r144, 352;
	setp.ge.u32 	%p14, %r177, %r141;
	mov.u32 	%r983, %r995;
	@%p14 bra 	$L__BB8_60;
	ld.global.u32 	%r983, [%rd11+1408];
$L__BB8_60:
	add.s32 	%r180, %r144, 384;
	setp.ge.u32 	%p15, %r180, %r141;
	mov.u32 	%r984, %r995;
	@%p15 bra 	$L__BB8_62;
	ld.global.u32 	%r984, [%rd11+1536];
$L__BB8_62:
	add.s32 	%r183, %r144, 416;
	setp.ge.u32 	%p16, %r183, %r141;
	mov.u32 	%r985, %r995;
	@%p16 bra 	$L__BB8_64;
	ld.global.u32 	%r985, [%rd11+1664];
$L__BB8_64:
	add.s32 	%r186, %r144, 448;
	setp.ge.u32 	%p17, %r186, %r141;
	mov.u32 	%r986, %r995;
	@%p17 bra 	$L__BB8_66;
	ld.global.u32 	%r986, [%rd11+1792];
$L__BB8_66:
	add.s32 	%r189, %r144, 480;
	setp.ge.u32 	%p18, %r189, %r141;
	mov.u32 	%r987, %r995;
	@%p18 bra 	$L__BB8_68;
	ld.global.u32 	%r987, [%rd11+1920];
$L__BB8_68:
	add.s32 	%r192, %r144, 512;
	setp.ge.u32 	%p19, %r192, %r141;
	mov.u32 	%r988, %r995;
	@%p19 bra 	$L__BB8_70;
	ld.global.u32 	%r988, [%rd11+2048];
$L__BB8_70:
	add.s32 	%r195, %r144, 544;
	setp.ge.u32 	%p20, %r195, %r141;
	mov.u32 	%r989, %r995;
	@%p20 bra 	$L__BB8_72;
	ld.global.u32 	%r989, [%rd11+2176];
$L__BB8_72:
	add.s32 	%r198, %r144, 576;
	setp.ge.u32 	%p21, %r198, %r141;
	mov.u32 	%r990, %r995;
	@%p21 bra 	$L__BB8_74;
	ld.global.u32 	%r990, [%rd11+2304];
$L__BB8_74:
	add.s32 	%r201, %r144, 608;
	setp.ge.u32 	%p22, %r201, %r141;
	mov.u32 	%r991, %r995;
	@%p22 bra 	$L__BB8_76;
	ld.global.u32 	%r991, [%rd11+2432];
$L__BB8_76:
	add.s32 	%r204, %r144, 640;
	setp.ge.u32 	%p23, %r204, %r141;
	mov.u32 	%r992, %r995;
	@%p23 bra 	$L__BB8_78;
	ld.global.u32 	%r992, [%rd11+2560];
$L__BB8_78:
	add.s32 	%r207, %r144, 672;
	setp.ge.u32 	%p24, %r207, %r141;
	mov.u32 	%r993, %r995;
	@%p24 bra 	$L__BB8_80;
	ld.global.u32 	%r993, [%rd11+2688];
$L__BB8_80:
	add.s32 	%r210, %r144, 704;
	setp.ge.u32 	%p25, %r210, %r141;
	mov.u32 	%r994, %r995;
	@%p25 bra 	$L__BB8_82;
	ld.global.u32 	%r994, [%rd11+2816];
$L__BB8_82:
	add.s32 	%r379, %r144, 736;
	setp.ge.u32 	%p26, %r379, %r141;
	@%p26 bra 	$L__BB8_84;
	ld.global.u32 	%r995, [%rd11+2944];
$L__BB8_84:
	// begin inline asm
	mov.u32 %r380, %laneid;
	// end inline asm
	shr.u32 	%r216, %r142, 5;
	mad.lo.s32 	%r381, %r216, 768, %r380;
	shl.b32 	%r382, %r381, 2;
	mov.u32 	%r383, _ZZN3cub18CUB_300001_SM_10006detail4scan16DeviceScanKernelINS2_10policy_hubIiiimN4cuda3__47maximumIiEEE10Policy1000EN6thrust24THRUST_300001_SM_1000_NS6detail15normal_iteratorINSC_10device_ptrIiEEEESH_NS0_13ScanTileStateIiLb1EEES8_NS0_8NullTypeEmiLb0ESK_EEvT0_T1_T2_iT3_T4_T5_E12temp_storage;
	add.s32 	%r217, %r383, %r382;
	st.shared.u32 	[%r217], %r972;
	st.shared.u32 	[%r217+128], %r973;
	st.shared.u32 	[%r217+256], %r974;
	st.shared.u32 	[%r217+384], %r975;
	st.shared.u32 	[%r217+512], %r976;
	st.shared.u32 	[%r217+640], %r977;
	st.shared.u32 	[%r217+768], %r978;
	st.shared.u32 	[%r217+896], %r979;
	st.shared.u32 	[%r217+1024], %r980;
	st.shared.u32 	[%r217+1152], %r981;
	st.shared.u32 	[%r217+1280], %r982;
	st.shared.u32 	[%r217+1408], %r983;
	st.shared.u32 	[%r217+1536], %r984;
	st.shared.u32 	[%r217+1664], %r985;
	st.shared.u32 	[%r217+1792], %r986;
	st.shared.u32 	[%r217+1920], %r987;
	st.shared.u32 	[%r217+2048], %r988;
	st.shared.u32 	[%r217+2176], %r989;
	st.shared.u32 	[%r217+2304], %r990;
	st.shared.u32 	[%r217+2432], %r991;
	st.shared.u32 	[%r217+2560], %r992;
	st.shared.u32 	[%r217+2688], %r993;
	st.shared.u32 	[%r217+2816], %r994;
	st.shared.u32 	[%r217+2944], %r995;
	bar.warp.sync 	-1;
	mad.lo.s32 	%r218, %r380, 92, %r217;
	ld.shared.v4.u32 	{%r219, %r220, %r221, %r222}, [%r218];
	ld.shared.v4.u32 	{%r223, %r224, %r225, %r226}, [%r218+16];
	ld.shared.v4.u32 	{%r227, %r228, %r229, %r230}, [%r218+32];
	ld.shared.v4.u32 	{%r231, %r232, %r233, %r234}, [%r218+48];
	ld.shared.v4.u32 	{%r235, %r236, %r237, %r238}, [%r218+64];
	ld.shared.v4.u32 	{%r239, %r240, %r241, %r242}, [%r218+80];
	bar.sync 	0;
	setp.ne.s32 	%p27, %r1, 0;
	@%p27 bra 	$L__BB8_88;
	max.s32 	%r595, %r219, %r220;
	max.s32 	%r596, %r595, %r221;
	max.s32 	%r597, %r222, %r223;
	max.s32 	%r598, %r597, %r224;
	max.s32 	%r599, %r225, %r226;
	max.s32 	%r600, %r599, %r227;
	max.s32 	%r601, %r228, %r229;
	max.s32 	%r602, %r601, %r230;
	max.s32 	%r603, %r231, %r232;
	max.s32 	%r604, %r603, %r233;
	max.s32 	%r605, %r234, %r235;
	max.s32 	%r606, %r605, %r236;
	max.s32 	%r607, %r237, %r238;
	max.s32 	%r608, %r607, %r239;
	max.s32 	%r609, %r240, %r241;
	max.s32 	%r610, %r609, %r242;
	max.s32 	%r611, %r596, %r598;
	max.s32 	%r612, %r611, %r600;
	max.s32 	%r613, %r602, %r604;
	max.s32 	%r614, %r613, %r606;
	max.s32 	%r615, %r608, %r610;
	max.s32 	%r616, %r612, %r614;
	max.s32 	%r566, %r616, %r615;
	mov.b32 	%r592, 1;
	mov.b32 	%r593, 0;
	mov.b32 	%r594, -1;
	// begin inline asm
	shfl.sync.up.b32 %r565, %r566, %r592, %r593, %r594;
	// end inline asm
	max.s32 	%r617, %r565, %r566;
	setp.lt.s32 	%p69, %r380, 1;
	selp.b32 	%r571, %r566, %r617, %p69;
	mov.b32 	%r572, 2;
	// begin inline asm
	shfl.sync.up.b32 %r570, %r571, %r572, %r593, %r594;
	// end inline asm
	max.s32 	%r618, %r570, %r571;
	setp.lt.s32 	%p70, %r380, 2;
	selp.b32 	%r576, %r571, %r618, %p70;
	mov.b32 	%r577, 4;
	// begin inline asm
	shfl.sync.up.b32 %r575, %r576, %r577, %r593, %r594;
	// end inline asm
	max.s32 	%r619, %r575, %r576;
	setp.lt.s32 	%p71, %r380, 4;
	selp.b32 	%r581, %r576, %r619, %p71;
	mov.b32 	%r582, 8;
	// begin inline asm
	shfl.sync.up.b32 %r580, %r581, %r582, %r593, %r594;
	// end inline asm
	max.s32 	%r620, %r580, %r581;
	setp.lt.s32 	%p72, %r380, 8;
	selp.b32 	%r586, %r581, %r620, %p72;
	mov.b32 	%r587, 16;
	// begin inline asm
	shfl.sync.up.b32 %r585, %r586, %r587, %r593, %r594;
	// end inline asm
	max.s32 	%r243, %r585, %r586;
	setp.lt.s32 	%p73, %r380, 16;
	selp.b32 	%r591, %r586, %r243, %p73;
	// begin inline asm
	shfl.sync.up.b32 %r590, %r591, %r592, %r593, %r594;
	// end inline asm
	setp.ne.s32 	%p74, %r380, 31;
	@%p74 bra 	$L__BB8_87;
	shl.b32 	%r621, %r216, 2;
	mov.u32 	%r622, _ZZN3cub18CUB_300001_SM_10006detail4scan16DeviceScanKernelINS2_10policy_hubIiiimN4cuda3__47maximumIiEEE10Policy1000EN6thrust24THRUST_300001_SM_1000_NS6detail15normal_iteratorINSC_10device_ptrIiEEEESH_NS0_13ScanTileStateIiLb1EEES8_NS0_8NullTypeEmiLb0ESK_EEvT0_T1_T2_iT3_T4_T5_E12temp_storage;
	add.s32 	%r623, %r622, %r621;
	st.shared.u32 	[%r623+16], %r243;
$L__BB8_87:
	bar.sync 	0;
	.pragma "used_bytes_mask 4095";
	ld.shared.v4.u32 	{%r624, %r625, %r626, %r627}, [_ZZN3cub18CUB_300001_SM_10006detail4scan16DeviceScanKernelINS2_10policy_hubIiiimN4cuda3__47maximumIiEEE10Policy1000EN6thrust24THRUST_300001_SM_1000_NS6detail15normal_iteratorINSC_10device_ptrIiEEEESH_NS0_13ScanTileStateIiLb1EEES8_NS0_8NullTypeEmiLb0ESK_EEvT0_T1_T2_iT3_T4_T5_E12temp_storage+16];
	max.s32 	%r628, %r624, %r625;
	setp.eq.s32 	%p75, %r216, 2;
	selp.b32 	%r629, %r628, %r624, %p75;
	max.s32 	%r630, %r628, %r626;
	setp.eq.s32 	%p76, %r216, 3;
	selp.b32 	%r631, %r630, %r629, %p76;
	setp.lt.u32 	%p77, %r142, 32;
	max.s32 	%r632, %r631, %r590;
	setp.eq.s32 	%p78, %r380, 0;
	selp.b32 	%r633, %r631, %r632, %p78;
	selp.b32 	%r634, %r590, %r633, %p77;
	setp.eq.s32 	%p79, %r142, 0;
	max.s32 	%r635, %r634, %r219;
	selp.b32 	%r1004, %r219, %r635, %p79;
	max.s32 	%r1005, %r1004, %r220;
	max.s32 	%r1006, %r1005, %r221;
	max.s32 	%r1007, %r1006, %r222;
	max.s32 	%r1008, %r1007, %r223;
	max.s32 	%r1009, %r1008, %r224;
	max.s32 	%r1010, %r1009, %r225;
	max.s32 	%r1011, %r1010, %r226;
	max.s32 	%r1012, %r1011, %r227;
	max.s32 	%r1013, %r1012, %r228;
	max.s32 	%r1014, %r1013, %r229;
	max.s32 	%r1015, %r1014, %r230;
	max.s32 	%r1016, %r1015, %r231;
	max.s32 	%r1017, %r1016, %r232;
	max.s32 	%r1018, %r1017, %r233;
	max.s32 	%r1019, %r1018, %r234;
	max.s32 	%r1020, %r1019, %r235;
	max.s32 	%r1021, %r1020, %r236;
	max.s32 	%r1022, %r1021, %r237;
	max.s32 	%r1023, %r1022, %r238;
	max.s32 	%r1024, %r1023, %r239;
	max.s32 	%r1025, %r1024, %r240;
	max.s32 	%r1026, %r1025, %r241;
	max.s32 	%r1027, %r1026, %r242;
	bra.uni 	$L__BB8_116;
$L__BB8_88:
	max.s32 	%r414, %r219, %r220;
	max.s32 	%r415, %r414, %r221;
	max.s32 	%r416, %r222, %r223;
	max.s32 	%r417, %r416, %r224;
	max.s32 	%r418, %r225, %r226;
	max.s32 	%r419, %r418, %r227;
	max.s32 	%r420, %r228, %r229;
	max.s32 	%r421, %r420, %r230;
	max.s32 	%r422, %r231, %r232;
	max.s32 	%r423, %r422, %r233;
	max.s32 	%r424, %r234, %r235;
	max.s32 	%r425, %r424, %r236;
	max.s32 	%r426, %r237, %r238;
	max.s32 	%r427, %r426, %r239;
	max.s32 	%r428, %r240, %r241;
	max.s32 	%r429, %r428, %r242;
	max.s32 	%r430, %r415, %r417;
	max.s32 	%r431, %r430, %r419;
	max.s32 	%r432, %r421, %r423;
	max.s32 	%r433, %r432, %r425;
	max.s32 	%r434, %r427, %r429;
	max.s32 	%r435, %r431, %r433;
	max.s32 	%r385, %r435, %r434;
	mov.b32 	%r411, 1;
	mov.b32 	%r412, 0;
	mov.b32 	%r413, -1;
	// begin inline asm
	shfl.sync.up.b32 %r384, %r385, %r411, %r412, %r413;
	// end inline asm
	max.s32 	%r436, %r384, %r385;
	setp.lt.s32 	%p28, %r380, 1;
	selp.b32 	%r390, %r385, %r436, %p28;
	mov.b32 	%r391, 2;
	// begin inline asm
	shfl.sync.up.b32 %r389, %r390, %r391, %r412, %r413;
	// end inline asm
	max.s32 	%r437, %r389, %r390;
	setp.lt.s32 	%p29, %r380, 2;
	selp.b32 	%r395, %r390, %r437, %p29;
	mov.b32 	%r396, 4;
	// begin inline asm
	shfl.sync.up.b32 %r394, %r395, %r396, %r412, %r413;
	// end inline asm
	max.s32 	%r438, %r394, %r395;
	setp.lt.s32 	%p30, %r380, 4;
	selp.b32 	%r400, %r395, %r438, %p30;
	mov.b32 	%r401, 8;
	// begin inline asm
	shfl.sync.up.b32 %r399, %r400, %r401, %r412, %r413;
	// end inline asm
	max.s32 	%r439, %r399, %r400;
	setp.lt.s32 	%p31, %r380, 8;
	selp.b32 	%r405, %r400, %r439, %p31;
	mov.b32 	%r406, 16;
	// begin inline asm
	shfl.sync.up.b32 %r404, %r405, %r406, %r412, %r413;
	// end inline asm
	max.s32 	%r269, %r404, %r405;
	setp.lt.s32 	%p32, %r380, 16;
	selp.b32 	%r410, %r405, %r269, %p32;
	// begin inline asm
	shfl.sync.up.b32 %r409, %r410, %r411, %r412, %r413;
	// end inline asm
	setp.ne.s32 	%p33, %r380, 31;
	@%p33 bra 	$L__BB8_90;
	shl.b32 	%r440, %r216, 2;
	mov.u32 	%r441, _ZZN3cub18CUB_300001_SM_10006detail4scan16DeviceScanKernelINS2_10policy_hubIiiimN4cuda3__47maximumIiEEE10Policy1000EN6thrust24THRUST_300001_SM_1000_NS6detail15normal_iteratorINSC_10device_ptrIiEEEESH_NS0_13ScanTileStateIiLb1EEES8_NS0_8NullTypeEmiLb0ESK_EEvT0_T1_T2_iT3_T4_T5_E12temp_storage;
	add.s32 	%r442, %r441, %r440;
	st.shared.u32 	[%r442+16], %r269;
$L__BB8_90:
	bar.sync 	0;
	ld.shared.v4.u32 	{%r443, %r444, %r445, %r446}, [_ZZN3cub18CUB_300001_SM_10006detail4scan16DeviceScanKernelINS2_10policy_hubIiiimN4cuda3__47maximumIiEEE10Policy1000EN6thrust24THRUST_300001_SM_1000_NS6detail15normal_iteratorINSC_10device_ptrIiEEEESH_NS0_13ScanTileStateIiLb1EEES8_NS0_8NullTypeEmiLb0ESK_EEvT0_T1_T2_iT3_T4_T5_E12temp_storage+16];
	max.s32 	%r447, %r443, %r444;
	setp.eq.s32 	%p34, %r216, 2;
	selp.b32 	%r448, %r447, %r443, %p34;
	max.s32 	%r449, %r447, %r445;
	setp.eq.s32 	%p35, %r216, 3;
	selp.b32 	%r450, %r449, %r448, %p35;
	max.s32 	%r271, %r449, %r446;
	setp.gt.u32 	%p36, %r142, 31;
	setp.lt.u32 	%p37, %r142, 32;
	max.s32 	%r451, %r450, %r409;
	setp.eq.s32 	%p38, %r380, 0;
	selp.b32 	%r1003, %r450, %r451, %p38;
	selp.b32 	%r273, %r409, %r1003, %p37;
	@%p36 bra 	$L__BB8_115;
	setp.ne.s32 	%p39, %r142, 0;
	mul.wide.s32 	%rd22, %r1, 8;
	add.s64 	%rd12, %rd1, %rd22;
	@%p39 bra 	$L__BB8_93;
	st.shared.u32 	[_ZZN3cub18CUB_300001_SM_10006detail4scan16DeviceScanKernelINS2_10policy_hubIiiimN4cuda3__47maximumIiEEE10Policy1000EN6thrust24THRUST_300001_SM_1000_NS6detail15normal_iteratorINSC_10device_ptrIiEEEESH_NS0_13ScanTileStateIiLb1EEES8_NS0_8NullTypeEmiLb0ESK_EEvT0_T1_T2_iT3_T4_T5_E12temp_storage+12], %r271;
	add.s64 	%rd23, %rd12, 256;
	mov.b32 	%r452, 100;
	// begin inline asm
	st.relaxed.gpu.v2.u32 [%rd23], {%r452, %r271};
	// end inline asm
$L__BB8_93:
	mov.u32 	%r274, %nctaid.x;
	setp.gt.u32 	%p40, %r274, 499;
	@%p40 bra 	$L__BB8_95;
	membar.cta;
	bra.uni 	$L__BB8_96;
$L__BB8_95:
	mov.b32 	%r454, 1245;
	// begin inline asm
	nanosleep.u32 %r454;
	// end inline asm
$L__BB8_96:
	ld.param.u32 	%r938, [_ZN3cub18CUB_300001_SM_10006detail4scan16DeviceScanKernelINS2_10policy_hubIiiimN4cuda3__47maximumIiEEE10Policy1000EN6thrust24THRUST_300001_SM_1000_NS6detail15normal_iteratorINSC_10device_ptrIiEEEESH_NS0_13ScanTileStateIiLb1EEES8_NS0_8NullTypeEmiLb0ESK_EEvT0_T1_T2_iT3_T4_T5__param_3];
	mov.u32 	%r457, %ctaid.x;
	add.s32 	%r458, %r938, %r457;
	not.b32 	%r459, %r142;
	add.s32 	%r460, %r458, %r459;
	mul.wide.s32 	%rd25, %r460, 8;
	add.s64 	%rd26, %rd1, %rd25;
	add.s64 	%rd24, %rd26, 256;
	// begin inline asm
	ld.relaxed.gpu.v2.u32 {%r1001, %r997}, [%rd24];
	// end inline asm
$L__BB8_97:
	setp.eq.s32 	%p41, %r1001, 99;
	mov.b32 	%r461, -1;
	vote.sync.any.pred 	%p42, %p41, %r461;
	not.pred 	%p43, %p42;
	@%p43 bra 	$L__BB8_102;
	@%p40 bra 	$L__BB8_100;
	membar.cta;
	bra.uni 	$L__BB8_101;
$L__BB8_100:
	mov.b32 	%r562, 648;
	// begin inline asm
	nanosleep.u32 %r562;
	// end inline asm
$L__BB8_101:
	// begin inline asm
	ld.relaxed.gpu.v2.u32 {%r1001, %r997}, [%rd24];
	// end inline asm
	bra.uni 	$L__BB8_97;
$L__BB8_102:
	ld.param.u32 	%r939, [_ZN3cub18CUB_300001_SM_10006detail4scan16DeviceScanKernelINS2_10policy_hubIiiimN4cuda3__47maximumIiEEE10Policy1000EN6thrust24THRUST_300001_SM_1000_NS6detail15normal_iteratorINSC_10device_ptrIiEEEESH_NS0_13ScanTileStateIiLb1EEES8_NS0_8NullTypeEmiLb0ESK_EEvT0_T1_T2_iT3_T4_T5__param_3];
	mov.u32 	%r489, %ctaid.x;
	add.s32 	%r490, %r939, %r489;
	not.b32 	%r491, %r142;
	add.s32 	%r1000, %r490, %r491;
	setp.eq.s32 	%p44, %r1001, 101;
	mov.b32 	%r488, -1;
	vote.sync.ballot.b32 	%r492, %p44, %r488;
	// begin inline asm
	mov.u32 %r463, %lanemask_ge;
	// end inline asm
	and.b32  	%r493, %r492, %r463;
	or.b32  	%r494, %r493, -2147483648;
	add.s32 	%r495, %r494, -1;
	not.b32 	%r496, %r494;
	and.b32  	%r497, %r496, %r495;
	popc.b32 	%r467, %r497;
	mov.b32 	%r466, 1;
	// begin inline asm
	shfl.sync.down.b32 %r464, %r997, %r466, %r467, %r488;
	// end inline asm
	setp.lt.s32 	%p46, %r380, %r467;
	max.s32 	%r498, %r464, %r997;
	selp.b32 	%r470, %r498, %r997, %p46;
	mov.b32 	%r471, 2;
	// begin inline asm
	shfl.sync.down.b32 %r469, %r470, %r471, %r467, %r488;
	// end inline asm
	add.s32 	%r499, %r380, 2;
	setp.gt.s32 	%p47, %r499, %r467;
	max.s32 	%r500, %r469, %r470;
	selp.b32 	%r475, %r470, %r500, %p47;
	mov.b32 	%r476, 4;
	// begin inline asm
	shfl.sync.down.b32 %r474, %r475, %r476, %r467, %r488;
	// end inline asm
	add.s32 	%r501, %r380, 4;
	setp.gt.s32 	%p48, %r501, %r467;
	max.s32 	%r502, %r474, %r475;
	selp.b32 	%r480, %r475, %r502, %p48;
	mov.b32 	%r481, 8;
	// begin inline asm
	shfl.sync.down.b32 %r479, %r480, %r481, %r467, %r488;
	// end inline asm
	add.s32 	%r503, %r380, 8;
	setp.gt.s32 	%p49, %r503, %r467;
	max.s32 	%r504, %r479, %r480;
	selp.b32 	%r485, %r480, %r504, %p49;
	mov.b32 	%r486, 16;
	// begin inline asm
	shfl.sync.down.b32 %r484, %r485, %r486, %r467, %r488;
	// end inline asm
	add.s32 	%r505, %r380, 16;
	setp.gt.s32 	%p50, %r505, %r467;
	max.s32 	%r506, %r484, %r485;
	selp.b32 	%r998, %r485, %r506, %p50;
	add.s64 	%rd14, %rd1, 256;
$L__BB8_103:
	setp.ne.s32 	%p51, %r1001, 101;
	mov.b32 	%r507, -1;
	vote.sync.all.pred 	%p52, %p51, %r507;
	not.pred 	%p53, %p52;
	@%p53 bra 	$L__BB8_111;
	mul.wide.s32 	%rd29, %r1000, 8;
	add.s64 	%rd30, %rd14, %rd29;
	add.s64 	%rd28, %rd30, -256;
	// begin inline asm
	ld.relaxed.gpu.v2.u32 {%r1001, %r1002}, [%rd28];
	// end inline asm
$L__BB8_105:
	setp.eq.s32 	%p57, %r1001, 99;
	mov.b32 	%r516, -1;
	vote.sync.any.pred 	%p58, %p57, %r516;
	not.pred 	%p59, %p58;
	@%p59 bra 	$L__BB8_110;
	@%p40 bra 	$L__BB8_108;
	membar.cta;
	bra.uni 	$L__BB8_109;
$L__BB8_108:
	mov.b32 	%r559, 648;
	// begin inline asm
	nanosleep.u32 %r559;
	// end inline asm
$L__BB8_109:
	// begin inline asm
	ld.relaxed.gpu.v2.u32 {%r1001, %r1002}, [%rd28];
	// end inline asm
	bra.uni 	$L__BB8_105;
$L__BB8_110:
	setp.eq.s32 	%p60, %r1001, 101;
	mov.b32 	%r542, -1;
	vote.sync.ballot.b32 	%r543, %p60, %r542;
	and.b32  	%r544, %r543, %r463;
	or.b32  	%r545, %r544, -2147483648;
	add.s32 	%r546, %r545, -1;
	not.b32 	%r547, %r545;
	and.b32  	%r548, %r547, %r546;
	popc.b32 	%r521, %r548;
	mov.b32 	%r520, 1;
	// begin inline asm
	shfl.sync.down.b32 %r518, %r1002, %r520, %r521, %r542;
	// end inline asm
	setp.lt.s32 	%p62, %r380, %r521;
	max.s32 	%r549, %r518, %r1002;
	selp.b32 	%r524, %r549, %r1002, %p62;
	mov.b32 	%r525, 2;
	// begin inline asm
	shfl.sync.down.b32 %r523, %r524, %r525, %r521, %r542;
	// end inline asm
	add.s32 	%r550, %r380, 2;
	setp.gt.s32 	%p63, %r550, %r521;
	max.s32 	%r551, %r523, %r524;
	selp.b32 	%r529, %r524, %r551, %p63;
	mov.b32 	%r530, 4;
	// begin inline asm
	shfl.sync.down.b32 %r528, %r529, %r530, %r521, %r542;
	// end inline asm
	add.s32 	%r552, %r380, 4;
	setp.gt.s32 	%p64, %r552, %r521;
	max.s32 	%r553, %r528, %r529;
	selp.b32 	%r534, %r529, %r553, %p64;
	mov.b32 	%r535, 8;
	// begin inline asm
	shfl.sync.down.b32 %r533, %r534, %r535, %r521, %r542;
	// end inline asm
	add.s32 	%r554, %r380, 8;
	setp.gt.s32 	%p65, %r554, %r521;
	max.s32 	%r555, %r533, %r534;
	selp.b32 	%r539, %r534, %r555, %p65;
	mov.b32 	%r540, 16;
	// begin inline asm
	shfl.sync.down.b32 %r538, %r539, %r540, %r521, %r542;
	// end inline asm
	add.s32 	%r556, %r380, 16;
	setp.gt.s32 	%p66, %r556, %r521;
	max.s32 	%r557, %r538, %r539;
	selp.b32 	%r558, %r539, %r557, %p66;
	max.s32 	%r998, %r558, %r998;
	add.s32 	%r1000, %r1000, -32;
	bra.uni 	$L__BB8_103;
$L__BB8_111:
	@%p39 bra 	$L__BB8_113;
	max.s32 	%r510, %r998, %r271;
	add.s64 	%rd27, %rd12, 256;
	mov.b32 	%r509, 101;
	// begin inline asm
	st.relaxed.gpu.v2.u32 [%rd27], {%r509, %r510};
	// end inline asm
	st.shared.u32 	[_ZZN3cub18CUB_300001_SM_10006detail4scan16DeviceScanKernelINS2_10policy_hubIiiimN4cuda3__47maximumIiEEE10Policy1000EN6thrust24THRUST_300001_SM_1000_NS6detail15normal_iteratorINSC_10device_ptrIiEEEESH_NS0_13ScanTileStateIiLb1EEES8_NS0_8NullTypeEmiLb0ESK_EEvT0_T1_T2_iT3_T4_T5_E12temp_storage+4], %r998;
	st.shared.u32 	[_ZZN3cub18CUB_300001_SM_10006detail4scan16DeviceScanKernelINS2_10policy_hubIiiimN4cuda3__47maximumIiEEE10Policy1000EN6thrust24THRUST_300001_SM_1000_NS6detail15normal_iteratorINSC_10device_ptrIiEEEESH_NS0_13ScanTileStateIiLb1EEES8_NS0_8NullTypeEmiLb0ESK_EEvT0_T1_T2_iT3_T4_T5_E12temp_storage+8], %r510;
$L__BB8_113:
	setp.ne.s32 	%p55, %r380, 0;
	mov.u32 	%r1003, %r273;
	@%p55 bra 	$L__BB8_115;
	st.shared.u32 	[_ZZN3cub18CUB_300001_SM_10006detail4scan16DeviceScanKernelINS2_10policy_hubIiiimN4cuda3__47maximumIiEEE10Policy1000EN6thrust24THRUST_300001_SM_1000_NS6detail15normal_iteratorINSC_10device_ptrIiEEEESH_NS0_13ScanTileStateIiLb1EEES8_NS0_8NullTypeEmiLb0ESK_EEvT0_T1_T2_iT3_T4_T5_E12temp_storage+36], %r998;
	mov.u32 	%r1003, %r998;
$L__BB8_115:
	bar.sync 	0;
	ld.shared.u32 	%r511, [_ZZN3cub18CUB_300001_SM_10006detail4scan16DeviceScanKernelINS2_10policy_hubIiiimN4cuda3__47maximumIiEEE10Policy1000EN6thrust24THRUST_300001_SM_1000_NS6detail15normal_iteratorINSC_10device_ptrIiEEEESH_NS0_13ScanTileStateIiLb1EEES8_NS0_8NullTypeEmiLb0ESK_EEvT0_T1_T2_iT3_T4_T5_E12temp_storage+36];
	setp.eq.s32 	%p56, %r142, 0;
	max.s32 	%r512, %r511, %r1003;
	selp.b32 	%r513, %r1003, %r512, %p56;
	max.s32 	%r1004, %r513, %r219;
	max.s32 	%r1005, %r1004, %r220;
	max.s32 	%r1006, %r1005, %r221;
	max.s32 	%r1007, %r1006, %r222;
	max.s32 	%r1008, %r1007, %r223;
	max.s32 	%r1009, %r1008, %r224;
	max.s32 	%r1010, %r1009, %r225;
	max.s32 	%r1011, %r1010, %r226;
	max.s32 	%r1012, %r1011, %r227;
	max.s32 	%r1013, %r1012, %r228;
	max.s32 	%r1014, %r1013, %r229;
	max.s32 	%r1015, %r1014, %r230;
	max.s32 	%r1016, %r1015, %r231;
	max.s32 	%r1017, %r1016, %r232;
	max.s32 	%r1018, %r1017, %r233;
	max.s32 	%r1019, %r1018, %r234;
	max.s32 	%r1020, %r1019, %r235;
	max.s32 	%r1021, %r1020, %r236;
	max.s32 	%r1022, %r1021, %r237;
	max.s32 	%r1023, %r1022, %r238;
	max.s32 	%r1024, %r1023, %r239;
	max.s32 	%r1025, %r1024, %r240;
	max.s32 	%r1026, %r1025, %r241;
	max.s32 	%r1027, %r1026, %r242;
$L__BB8_116:
	bar.sync 	0;
	st.shared.v4.u32 	[%r218], {%r1004, %r1005, %r1006, %r1007};
	st.shared.v4.u32 	[%r218+16], {%r1008, %r1009, %r1010, %r1011};
	st.shared.v4.u32 	[%r218+32], {%r1012, %r1013, %r1014, %r1015};
	st.shared.v4.u32 	[%r218+48], {%r1016, %r1017, %r1018, %r1019};
	st.shared.v4.u32 	[%r218+64], {%r1020, %r1021, %r1022, %r1023};
	st.shared.v4.u32 	[%r218+80], {%r1024, %r1025, %r1026, %r1027};
	bar.warp.sync 	-1;
	ld.shared.u32 	%r348, [%r217];
	ld.shared.u32 	%r349, [%r217+128];
	ld.shared.u32 	%r350, [%r217+256];
	ld.shared.u32 	%r351, [%r217+384];
	ld.shared.u32 	%r352, [%r217+512];
	ld.shared.u32 	%r353, [%r217+640];
	ld.shared.u32 	%r354, [%r217+768];
	ld.shared.u32 	%r355, [%r217+896];
	ld.shared.u32 	%r356, [%r217+1024];
	ld.shared.u32 	%r357, [%r217+1152];
	ld.shared.u32 	%r358, [%r217+1280];
	ld.shared.u32 	%r359, [%r217+1408];
	ld.shared.u32 	%r360, [%r217+1536];
	ld.shared.u32 	%r361, [%r217+1664];
	ld.shared.u32 	%r362, [%r217+1792];
	ld.shared.u32 	%r363, [%r217+1920];
	ld.shared.u32 	%r364, [%r217+2048];
	ld.shared.u32 	%r365, [%r217+2176];
	ld.shared.u32 	%r366, [%r217+2304];
	ld.shared.u32 	%r367, [%r217+2432];
	ld.shared.u32 	%r368, [%r217+2560];
	ld.shared.u32 	%r369, [%r217+2688];
	ld.shared.u32 	%r370, [%r217+2816];
	ld.shared.u32 	%r371, [%r217+2944];
	setp.ne.s32 	%p80, %r142, 0;
	@%p80 bra 	$L__BB8_118;
	st.volatile.shared.u32 	[_ZZN3cub18CUB_300001_SM_10006detail4scan16DeviceScanKernelINS2_10policy_hubIiiimN4cuda3__47maximumIiEEE10Policy1000EN6thrust24THRUST_300001_SM_1000_NS6detail15normal_iteratorINSC_10device_ptrIiEEEESH_NS0_13ScanTileStateIiLb1EEES8_NS0_8NullTypeEmiLb0ESK_EEvT0_T1_T2_iT3_T4_T5_E12temp_storage+12288], %r141;
$L__BB8_118:
	bar.sync 	0;
	ld.volatile.shared.u32 	%r372, [_ZZN3cub18CUB_300001_SM_10006detail4scan16DeviceScanKernelINS2_10policy_hubIiiimN4cuda3__47maximumIiEEE10Policy1000EN6thrust24THRUST_300001_SM_1000_NS6detail15normal_iteratorINSC_10device_ptrIiEEEESH_NS0_13ScanTileStateIiLb1EEES8_NS0_8NullTypeEmiLb0ESK_EEvT0_T1_T2_iT3_T4_T5_E12temp_storage+12288];
	cvt.u64.u32 	%rd35, %r144;
	add.s64 	%rd36, %rd4, %rd35;
	setp.ge.s32 	%p81, %r144, %r372;
	shl.b64 	%rd37, %rd36, 2;
	add.s64 	%rd15, %rd3, %rd37;
	@%p81 bra 	$L__BB8_120;
	st.global.u32 	[%rd15], %r348;
$L__BB8_120:
	setp.ge.s32 	%p82, %r147, %r372;
	@%p82 bra 	$L__BB8_122;
	st.global.u32 	[%rd15+128], %r349;
$L__BB8_122:
	setp.ge.s32 	%p83, %r150, %r372;
	@%p83 bra 	$L__BB8_124;
	st.global.u32 	[%rd15+256], %r350;
$L__BB8_124:
	setp.ge.s32 	%p84, %r153, %r372;
	@%p84 bra 	$L__BB8_126;
	st.global.u32 	[%rd15+384], %r351;
$L__BB8_126:
	setp.ge.s32 	%p85, %r156, %r372;
	@%p85 bra 	$L__BB8_128;
	st.global.u32 	[%rd15+512], %r352;
$L__BB8_128:
	setp.ge.s32 	%p86, %r159, %r372;
	@%p86 bra 	$L__BB8_130;
	st.global.u32 	[%rd15+640], %r353;
$L__BB8_130:
	setp.ge.s32 	%p87, %r162, %r372;
	@%p87 bra 	$L__BB8_132;
	st.global.u32 	[%rd15+768], %r354;
$L__BB8_132:
	setp.ge.s32 	%p88, %r165, %r372;
	@%p88 bra 	$L__BB8_134;
	st.global.u32 	[%rd15+896], %r355;
$L__BB8_134:
	setp.ge.s32 	%p89, %r168, %r372;
	@%p89 bra 	$L__BB8_136;
	st.global.u32 	[%rd15+1024], %r356;
$L__BB8_136:
	setp.ge.s32 	%p90, %r171, %r372;
	@%p90 bra 	$L__BB8_138;
	st.global.u32 	[%rd15+1152], %r357;
$L__BB8_138:
	setp.ge.s32 	%p91, %r174, %r372;
	@%p91 bra 	$L__BB8_140;
	st.global.u32 	[%rd15+1280], %r358;
$L__BB8_140:
	setp.ge.s32 	%p92, %r177, %r372;
	@%p92 bra 	$L__BB8_142;
	st.global.u32 	[%rd15+1408], %r359;
$L__BB8_142:
	setp.ge.s32 	%p93, %r180, %r372;
	@%p93 bra 	$L__BB8_144;
	st.global.u32 	[%rd15+1536], %r360;
$L__BB8_144:
	setp.ge.s32 	%p94, %r183, %r372;
	@%p94 bra 	$L__BB8_146;
	st.global.u32 	[%rd15+1664], %r361;
$L__BB8_146:
	setp.ge.s32 	%p95, %r186, %r372;
	@%p95 bra 	$L__BB8_148;
	st.global.u32 	[%rd15+1792], %r362;
$L__BB8_148:
	setp.ge.s32 	%p96, %r189, %r372;
	@%p96 bra 	$L__BB8_150;
	st.global.u32 	[%rd15+1920], %r363;
$L__BB8_150:
	setp.ge.s32 	%p97, %r192, %r372;
	@%p97 bra 	$L__BB8_152;
	st.global.u32 	[%rd15+2048], %r364;
$L__BB8_152:
	setp.ge.s32 	%p98, %r195, %r372;
	@%p98 bra 	$L__BB8_154;
	st.global.u32 	[%rd15+2176], %r365;
$L__BB8_154:
	setp.ge.s32 	%p99, %r198, %r372;
	@%p99 bra 	$L__BB8_156;
	st.global.u32 	[%rd15+2304], %r366;
$L__BB8_156:
	setp.ge.s32 	%p100, %r201, %r372;
	@%p100 bra 	$L__BB8_158;
	st.global.u32 	[%rd15+2432], %r367;
$L__BB8_158:
	setp.ge.s32 	%p101, %r204, %r372;
	@%p101 bra 	$L__BB8_160;
	st.global.u32 	[%rd15+2560], %r368;
$L__BB8_160:
	setp.ge.s32 	%p102, %r207, %r372;
	@%p102 bra 	$L__BB8_162;
	st.global.u32 	[%rd15+2688], %r369;
$L__BB8_162:
	setp.ge.s32 	%p103, %r210, %r372;
	@%p103 bra 	$L__BB8_164;
	st.global.u32 	[%rd15+2816], %r370;
$L__BB8_164:
	mov.u32 	%r636, %tid.x;
	and.b32  	%r637, %r636, 992;
	mul.lo.s32 	%r638, %r637, 24;
	and.b32  	%r639, %r636, 31;
	or.b32  	%r640, %r638, %r639;
	add.s32 	%r641, %r640, 736;
	setp.ge.s32 	%p104, %r641, %r372;
	@%p104 bra 	$L__BB8_166;
	st.global.u32 	[%rd15+2944], %r371;
$L__BB8_166:
	ret;

}


// ===== COMPILED SASS (sm_100) =====

	.target	sm_100

	.elftype	@"ET_EXEC"


//--------------------- .note.nv.tkinfo           --------------------------
	.section	.note.nv.tkinfo,"",@"SHT_NOTE"
	.sectionflags	@"SHF_NOTE_NV_TKINFO"
	.tkinfo
        /*0018*/ 	.word	0x00000002
        /*0030*/ 	.string	""
        /*0030*/ 	.string	"ptxas"
        /*0030*/ 	.string	"Cuda compilation tools, release 13.0, V13.0.88"
        /*0030*/ 	.string	"Build cuda_13.0.r13.0/compiler.36424714_0"
        /*0030*/ 	.string	"-arch sm_100 -m 64 "



//--------------------- .note.nv.cuinfo           --------------------------
	.section	.note.nv.cuinfo,"",@"SHT_NOTE"
	.sectionflags	@"SHF_NOTE_NV_CUINFO"
        /*0018*/ 	.short	0x0002
        /*001a*/ 	.short	0x0064
        /*001c*/ 	.short	0x0082
	.zero		2


//--------------------- .nv.info                  --------------------------
	.section	.nv.info,"",@"SHT_CUDA_INFO"
	.align	4


	//----- nvinfo : EIATTR_REGCOUNT
	.align		4
        /*0000*/ 	.byte	0x04, 0x2f
        /*0002*/ 	.short	(.L_44 - .L_43)
	.align		4
.L_43:
        /*0004*/ 	.word	index@(_ZN3cub18CUB_300001_SM_10006detail11EmptyKernelIvEEvv)
        /*0008*/ 	.word	0x00000004


	//----- nvinfo : EIATTR_FRAME_SIZE
	.align		4
.L_44:
        /*000c*/ 	.byte	0x04, 0x11
        /*000e*/ 	.short	(.L_46 - .L_45)
	.align		4
.L_45:
        /*0010*/ 	.word	index@(_ZN3cub18CUB_300001_SM_10006detail11EmptyKernelIvEEvv)
        /*0014*/ 	.word	0x00000000


	//----- nvinfo : EIATTR_REGCOUNT
	.align		4
.L_46:
        /*0018*/ 	.byte	0x04, 0x2f
        /*001a*/ 	.short	(.L_48 - .L_47)
	.align		4
.L_47:
        /*001c*/ 	.word	index@(_ZN3cub18CUB_300001_SM_10006detail8for_each13static_kernelINS2_12policy_hub_t12policy_500_tEmN6thrust24THRUST_300001_SM_1000_NS8cuda_cub20__uninitialized_fill7functorINS7_10device_ptrIiEEiEEEEvT0_T1_)
        /*0020*/ 	.word	0x00000008


	//----- nvinfo : EIATTR_FRAME_SIZE
	.align		4
.L_48:
        /*0024*/ 	.byte	0x04, 0x11
        /*0026*/ 	.short	(.L_50 - .L_49)
	.align		4
.L_49:
        /*0028*/ 	.word	index@(_ZN3cub18CUB_300001_SM_10006detail8for_each13static_kernelINS2_12policy_hub_t12policy_500_tEmN6thrust24THRUST_300001_SM_1000_NS8cuda_cub20__uninitialized_fill7functorINS7_10device_ptrIiEEiEEEEvT0_T1_)
        /*002c*/ 	.word	0x00000000


	//----- nvinfo : EIATTR_REGCOUNT
	.align		4
.L_50:
        /*0030*/ 	.byte	0x04, 0x2f
        /*0032*/ 	.short	(.L_52 - .L_51)
	.align		4
.L_51:
        /*0034*/ 	.word	index@(_ZN3cub18CUB_300001_SM_10006detail8for_each13static_kernelINS2_12policy_hub_t12policy_500_tElN6thrust24THRUST_300001_SM_1000_NS8cuda_cub6__fill7functorINS7_6detail15normal_iteratorINS7_10device_ptrIiEEEEiEEEEvT0_T1_)
        /*0038*/ 	.word	0x00000008


	//----- nvinfo : EIATTR_FRAME_SIZE
	.align		4
.L_52:
        /*003c*/ 	.byte	0x04, 0x11
        /*003e*/ 	.short	(.L_54 - .L_53)
	.align		4
.L_53:
        /*0040*/ 	.word	index@(_ZN3cub18CUB_300001_SM_10006detail8for_each13static_kernelINS2_12policy_hub_t12policy_500_tElN6thrust24THRUST_300001_SM_1000_NS8cuda_cub6__fill7functorINS7_6detail15normal_iteratorINS7_10device_ptrIiEEEEiEEEEvT0_T1_)
        /*0044*/ 	.word	0x00000000


	//----- nvinfo : EIATTR_REGCOUNT
	.align		4
.L_54:
        /*0048*/ 	.byte	0x04, 0x2f
        /*004a*/ 	.short	(.L_56 - .L_55)
	.align		4
.L_55:
        /*004c*/ 	.word	index@(_ZN3cub18CUB_300001_SM_10006detail8for_each13static_kernelINS2_12policy_hub_t12policy_500_tEmN6thrust24THRUST_300001_SM_1000_NS8cuda_cub20__uninitialized_fill7functorINS7_10device_ptrIcEEcEEEEvT0_T1_)
        /*0050*/ 	.word	0x0000000a


	//----- nvinfo : EIATTR_FRAME_SIZE
	.align		4
.L_56:
        /*0054*/ 	.byte	0x04, 0x11
        /*0056*/ 	.short	(.L_58 - .L_57)
	.align		4
.L_57:
        /*0058*/ 	.word	index@(_ZN3cub18CUB_300001_SM_10006detail8for_each13static_kernelINS2_12policy_hub_t12policy_500_tEmN6thrust24THRUST_300001_SM_1000_NS8cuda_cub20__uninitialized_fill7functorINS7_10device_ptrIcEEcEEEEvT0_T1_)
        /*005c*/ 	.word	0x00000000


	//----- nvinfo : EIATTR_REGCOUNT
	.align		4
.L_58:
        /*0060*/ 	.byte	0x04, 0x2f
        /*0062*/ 	.short	(.L_60 - .L_59)
	.align		4
.L_59:
        /*0064*/ 	.word	index@(_ZN3cub18CUB_300001_SM_10006detail9transform16transform_kernelINS2_10policy_hubILb1EN4cuda3std3__45tupleIJN6thrust24THRUST_300001_SM_1000_NS17counting_iteratorIiNSA_11use_defaultESC_SC_EEEEEE10policy1000Ei11meu_functorNSA_6detail15normal_iteratorINSA_10device_ptrIiEEEEJSD_EEEvT0_iT1_T2_DpNS2_10kernel_argIT3_EE)
        /*0068*/ 	.word	0x0000001c


	//----- nvinfo : EIATTR_FRAME_SIZE
	.align		4
.L_60:
        /*006c*/ 	.byte	0x04, 0x11
        /*006e*/ 	.short	(.L_62 - .L_61)
	.align		4
.L_61:
        /*0070*/ 	.word	index@(_ZN3cub18CUB_300001_SM_10006detail9transform16transform_kernelINS2_10policy_hubILb1EN4cuda3std3__45tupleIJN6thrust24THRUST_300001_SM_1000_NS17counting_iteratorIiNSA_11use_defaultESC_SC_EEEEEE10policy1000Ei11meu_functorNSA_6detail15normal_iteratorINSA_10device_ptrIiEEEEJSD_EEEvT0_iT1_T2_DpNS2_10kernel_argIT3_EE)
        /*0074*/ 	.word	0x00000000


	//----- nvinfo : EIATTR_REGCOUNT
	.align		4
.L_62:
        /*0078*/ 	.byte	0x04, 0x2f
        /*007a*/ 	.short	(.L_64 - .L_63)
	.align		4
.L_63:
        /*007c*/ 	.word	index@(_ZN3cub18CUB_300001_SM_10006detail9transform16transform_kernelINS2_10policy_hubILb1EN4cuda3std3__45tupleIJN6thrust24THRUST_300001_SM_1000_NS17counting_iteratorIiNSA_11use_defaultESC_SC_EEEEEE10policy1000El11meu_functorNSA_6detail15normal_iteratorINSA_10device_ptrIiEEEEJSD_EEEvT0_iT1_T2_DpNS2_10kernel_argIT3_EE)
        /*0080*/ 	.word	0x0000001c


	//----- nvinfo : EIATTR_FRAME_SIZE
	.align		4
.L_64:
        /*0084*/ 	.byte	0x04, 0x11
        /*0086*/ 	.short	(.L_66 - .L_65)
	.align		4
.L_65:
        /*0088*/ 	.word	index@(_ZN3cub18CUB_300001_SM_10006detail9transform16transform_kernelINS2_10policy_hubILb1EN4cuda3std3__45tupleIJN6thrust24THRUST_300001_SM_1000_NS17counting_iteratorIiNSA_11use_defaultESC_SC_EEEEEE10policy1000El11meu_functorNSA_6detail15normal_iteratorINSA_10device_ptrIiEEEEJSD_EEEvT0_iT1_T2_DpNS2_10kernel_argIT3_EE)
        /*008c*/ 	.word	0x00000000


	//----- nvinfo : EIATTR_REGCOUNT
	.align		4
.L_66:
        /*0090*/ 	.byte	0x04, 0x2f
        /*0092*/ 	.short	(.L_68 - .L_67)
	.align		4
.L_67:
        /*0094*/ 	.word	index@(_ZN3cub18CUB_300001_SM_10006detail4scan20DeviceScanInitKernelINS0_13ScanTileStateIiLb1EEEEEvT_i)
        /*0098*/ 	.word	0x00000008


	//----- nvinfo : EIATTR_FRAME_SIZE
	.align		4
.L_68:
        /*009c*/ 	.byte	0x04, 0x11
        /*009e*/ 	.short	(.L_70 - .L_69)
	.align		4
.L_69:
        /*00a0*/ 	.word	index@(_ZN3cub18CUB_300001_SM_10006detail4scan20DeviceScanInitKernelINS0_13ScanTileStateIiLb1EEEEEvT_i)
        /*00a4*/ 	.word	0x00000000


	//----- nvinfo : EIATTR_REGCOUNT
	.align		4
.L_70:
        /*00a8*/ 	.byte	0x04, 0x2f
        /*00aa*/ 	.short	(.L_72 - .L_71)
	.align		4
.L_71:
        /*00ac*/ 	.word	index@(_ZN3cub18CUB_300001_SM_10006detail4scan16DeviceScanKernelINS2_10policy_hubIiiijN4cuda3__47maximumIiEEE10Policy1000EN6thrust24THRUST_300001_SM_1000_NS6detail15normal_iteratorINSC_10device_ptrIiEEEESH_NS0_13ScanTileStateIiLb1EEES8_NS0_8NullTypeEjiLb0ESK_EEvT0_T1_T2_iT3_T4_T5_)
        /*00b0*/ 	.word	0x00000038


	//----- nvinfo : EIATTR_FRAME_SIZE
	.align		4
.L_72:
        /*00b4*/ 	.byte	0x04, 0x11
        /*00b6*/ 	.short	(.L_74 - .L_73)
	.align		4
.L_73:
        /*00b8*/ 	.word	index@(_ZN3cub18CUB_300001_SM_10006detail4scan16DeviceScanKernelINS2_10policy_hubIiiijN4cuda3__47maximumIiEEE10Policy1000EN6thrust24THRUST_300001_SM_1000_NS6detail15normal_iteratorINSC_10device_ptrIiEEEESH_NS0_13ScanTileStateIiLb1EEES8_NS0_8NullTypeEjiLb0ESK_EEvT0_T1_T2_iT3_T4_T5_)
        /*00bc*/ 	.word	0x00000000


	//----- nvinfo : EIATTR_REGCOUNT
	.align		4
.L_74:
        /*00c0*/ 	.byte	0x04, 0x2f
        /*00c2*/ 	.short	(.L_76 - .L_75)
	.align		4
.L_75:
        /*00c4*/ 	.word	index@(_ZN3cub18CUB_300001_SM_10006detail4scan16DeviceScanKernelINS2_10policy_hubIiiimN4cuda3__47maximumIiEEE10Policy1000EN6thrust24THRUST_300001_SM_1000_NS6detail15normal_iteratorINSC_10device_ptrIiEEEESH_NS0_13ScanTileStateIiLb1EEES8_NS0_8NullTypeEmiLb0ESK_EEvT0_T1_T2_iT3_T4_T5_)
        /*00c8*/ 	.word	0x00000038


	//----- nvinfo : EIATTR_FRAME_SIZE
	.align		4
.L_76:
        /*00cc*/ 	.byte	0x04, 0x11
        /*00ce*/ 	.short	(.L_78 - .L_77)
	.align		4
.L_77:
        /*00d0*/ 	.word	index@(_ZN3cub18CUB_300001_SM_10006detail4scan16DeviceScanKernelINS2_10policy_hubIiiimN4cuda3__47maximumIiEEE10Policy1000EN6thrust24THRUST_300001_SM_1000_NS6detail15normal_iteratorINSC_10device_ptrIiEEEESH_NS0_13ScanTileStateIiLb1EEES8_NS0_8NullTypeEmiLb0ESK_EEvT0_T1_T2_iT3_T4_T5_)
        /*00d4*/ 	.word	0x00000000


	//----- nvinfo : EIATTR_MIN_STACK_SIZE
	.align		4
.L_78:
        /*00d8*/ 	.byte	0x04, 0x12
        /*00da*/ 	.short	(.L_80 - .L_79)
	.align		4
.L_79:
        /*00dc*/ 	.word	index@(_ZN3cub18CUB_300001_SM_10006detail4scan16DeviceScanKernelINS2_10policy_hubIiiimN4cuda3__47maximumIiEEE10Policy1000EN6thrust24THRUST_300001_SM_1000_NS6detail15normal_iteratorINSC_10device_ptrIiEEEESH_NS0_13ScanTileStateIiLb1EEES8_NS0_8NullTypeEmiLb0ESK_EEvT0_T1_T2_iT3_T4_T5_)
        /*00e0*/ 	.word	0x00000000


	//----- nvinfo : EIATTR_MIN_STACK_SIZE
	.align		4
.L_80:
        /*00e4*/ 	.byte	0x04, 0x12
        /*00e6*/ 	.short	(.L_82 - .L_81)
	.align		4
.L_81:
        /*00e8*/ 	.word	index@(_ZN3cub18CUB_300001_SM_10006detail4scan16DeviceScanKernelINS2_10policy_hubIiiijN4cuda3__47maximumIiEEE10Policy1000EN6thrust24THRUST_300001_SM_1000_NS6detail15normal_iteratorINSC_10device_ptrIiEEEESH_NS0_13ScanTileStateIiLb1EEES8_NS0_8NullTypeEjiLb0ESK_EEvT0_T1_T2_iT3_T4_T5_)
        /*00ec*/ 	.word	0x00000000


	//----- nvinfo : EIATTR_MIN_STACK_SIZE
	.align		4
.L_82:
        /*00f0*/ 	.byte	0x04, 0x12
        /*00f2*/ 	.short	(.L_84 - .L_83)
	.align		4
.L_83:
        /*00f4*/ 	.word	index@(_ZN3cub18CUB_300001_SM_10006detail4scan20DeviceScanInitKernelINS0_13ScanTileStateIiLb1EEEEEvT_i)
        /*00f8*/ 	.word	0x00000000


	//----- nvinfo : EIATTR_MIN_STACK_SIZE
	.align		4
.L_84:
        /*00fc*/ 	.byte	0x04, 0x12
        /*00fe*/ 	.short	(.L_86 - .L_85)
	.align		4
.L_85:
        /*0100*/ 	.word	index@(_ZN3cub18CUB_300001_SM_10006detail9transform16transform_kernelINS2_10policy_hubILb1EN4cuda3std3__45tupleIJN6thrust24THRUST_300001_SM_1000_NS17counting_iteratorIiNSA_11use_defaultESC_SC_EEEEEE10policy1000El11meu_functorNSA_6detail15normal_iteratorINSA_10device_ptrIiEEEEJSD_EEEvT0_iT1_T2_DpNS2_10kernel_argIT3_EE)
        /*0104*/ 	.word	0x00000000


	//----- nvinfo : EIATTR_MIN_STACK_SIZE
	.align		4
.L_86:
        /*0108*/ 	.byte	0x04, 0x12
        /*010a*/ 	.short	(.L_88 - .L_87)
	.align		4
.L_87:
        /*010c*/ 	.word	index@(_ZN3cub18CUB_300001_SM_10006detail9transform16transform_kernelINS2_10policy_hubILb1EN4cuda3std3__45tupleIJN6thrust24THRUST_300001_SM_1000_NS17counting_iteratorIiNSA_11use_defaultESC_SC_EEEEEE10policy1000Ei11meu_functorNSA_6detail15normal_iteratorINSA_10device_ptrIiEEEEJSD_EEEvT0_iT1_T2_DpNS2_10kernel_argIT3_EE)
        /*0110*/ 	.word	0x00000000


	//----- nvinfo : EIATTR_MIN_STACK_SIZE
	.align		4
.L_88:
        /*0114*/ 	.byte	0x04, 0x12
        /*0116*/ 	.short	(.L_90 - .L_89)
	.align		4
.L_89:
        /*0118*/ 	.word	index@(_ZN3cub18CUB_300001_SM_10006detail8for_each13static_kernelINS2_12policy_hub_t12policy_500_tEmN6thrust24THRUST_300001_SM_1000_NS8cuda_cub20__uninitialized_fill7functorINS7_10device_ptrIcEEcEEEEvT0_T1_)
        /*011c*/ 	.word	0x00000000


	//----- nvinfo : EIATTR_MIN_STACK_SIZE
	.align		4
.L_90:
        /*0120*/ 	.byte	0x04, 0x12
        /*0122*/ 	.short	(.L_92 - .L_91)
	.align		4
.L_91:
        /*0124*/ 	.word	index@(_ZN3cub18CUB_300001_SM_10006detail8for_each13static_kernelINS2_12policy_hub_t12policy_500_tElN6thrust24THRUST_300001_SM_1000_NS8cuda_cub6__fill7functorINS7_6detail15normal_iteratorINS7_10device_ptrIiEEEEiEEEEvT0_T1_)
        /*0128*/ 	.word	0x00000000


	//----- nvinfo : EIATTR_MIN_STACK_SIZE
	.align		4
.L_92:
        /*012c*/ 	.byte	0x04, 0x12
        /*012e*/ 	.short	(.L_94 - .L_93)
	.align		4
.L_93:
        /*0130*/ 	.word	index@(_ZN3cub18CUB_300001_SM_10006detail8for_each13static_kernelINS2_12policy_hub_t12policy_500_tEmN6thrust24THRUST_300001_SM_1000_NS8cuda_cub20__uninitialized_fill7functorINS7_10device_ptrIiEEiEEEEvT0_T1_)
        /*0134*/ 	.word	0x00000000


	//----- nvinfo : EIATTR_MIN_STACK_SIZE
	.align		4
.L_94:
        /*0138*/ 	.byte	0x04, 0x12
        /*013a*/ 	.short	(.L_96 - .L_95)
	.align		4
.L_95:
        /*013c*/ 	.word	index@(_ZN3cub18CUB_300001_SM_10006detail11EmptyKernelIvEEvv)
        /*0140*/ 	.word	0x00000000
.L_96:


//--------------------- .nv.compat                --------------------------
	.section	.nv.compat,"",@"SHT_CUDA_COMPAT_INFO"
	.align	4
        /*0000*/ 	.byte	0x02, 0x09, 0x00, 0x00, 0x02, 0x02, 0x01, 0x00, 0x02, 0x05, 0x05, 0x00, 0x03, 0x07, 0x01, 0x01
        /*0010*/ 	.byte	0x02, 0x03, 0x00, 0x00, 0x02, 0x06, 0x01, 0x00, 0x04, 0x0b, 0x08, 0x00, 0x09, 0x00, 0x00, 0x00
        /*0020*/ 	.byte	0x00, 0x00, 0x00, 0x00


//--------------------- .nv.info._ZN3cub18CUB_300001_SM_10006detail4scan16DeviceScanKernelINS2_10policy_hubIiiimN4cuda3__47maximumIiEEE10Policy1000EN6thrust24THRUST_300001_SM_1000_NS6detail15normal_iteratorINSC_10device_ptrIiEEEESH_NS0_13ScanTileStateIiLb1EEES8_NS0_8NullTypeEmiLb0ESK_EEvT0_T1_T2_iT3_T4_T5_ --------------------------
	.section	.nv.info._ZN3cub18CUB_300001_SM_10006detail4scan16DeviceScanKernelINS2_10policy_hubIiiimN4cuda3__47maximumIiEEE10Policy1000EN6thrust24THRUST_300001_SM_1000_NS6detail15normal_iteratorINSC_10device_ptrIiEEEESH_NS0_13ScanTileStateIiLb1EEES8_NS0_8NullTypeEmiLb0ESK_EEvT0_T1_T2_iT3_T4_T5_,"",@"SHT_CUDA_INFO"
	.sectionflags	@""
	.align	4


	//----- nvinfo : EIATTR_CUDA_API_VERSION
	.align		4
        /*0000*/ 	.byte	0x04, 0x37
        /*0002*/ 	.short	(.L_98 - .L_97)
.L_97:
        /*0004*/ 	.word	0x00000082


	//----- nvinfo : EIATTR_KPARAM_INFO
	.align		4
.L_98:
        /*0008*/ 	.byte	0x04, 0x17
        /*000a*/ 	.short	(.L_100 - .L_99)
.L_99:
        /*000c*/ 	.word	0x00000000
        /*0010*/ 	.short	0x0006
        /*0012*/ 	.short	0x0020
        /*0014*/ 	.byte	0x00, 0xf0, 0x21, 0x00


	//----- nvinfo : EIATTR_KPARAM_INFO
	.align		4
.L_100:
        /*0018*/ 	.byte	0x04, 0x17
        /*001a*/ 	.short	(.L_102 - .L_101)
.L_101:
        /*001c*/ 	.word	0x00000000
        /*0020*/ 	.short	0x0005
        /*0022*/ 	.short	0x001d
        /*0024*/ 	.byte	0x00, 0xf0, 0x05, 0x00


	//----- nvinfo : EIATTR_KPARAM_INFO
	.align		4
.L_102:
        /*0028*/ 	.byte	0x04, 0x17
        /*002a*/ 	.short	(.L_104 - .L_103)
.L_103:
        /*002c*/ 	.word	0x00000000
        /*0030*/ 	.short	0x0004
        /*0032*/ 	.short	0x001c
        /*0034*/ 	.byte	0x00, 0xf0, 0x05, 0x00


	//----- nvinfo : EIATTR_KPARAM_INFO
	.align		4
.L_104:
        /*0038*/ 	.byte	0x04, 0x17
        /*003a*/ 	.short	(.L_106 - .L_105)
.L_105:
        /*003c*/ 	.word	0x00000000
        /*0040*/ 	.short	0x0003
        /*0042*/ 	.short	0x0018
        /*0044*/ 	.byte	0x00, 0xf0, 0x11, 0x00


	//----- nvinfo : EIATTR_KPARAM_INFO
	.align		4
.L_106:
        /*0048*/ 	.byte	0x04, 0x17
        /*004a*/ 	.short	(.L_108 - .L_107)
.L_107:
        /*004c*/ 	.word	0x00000000
        /*0050*/ 	.short	0x0002
        /*0052*/ 	.short	0x0010
        /*0054*/ 	.byte	0x00, 0xf0, 0x21, 0x00


	//----- nvinfo : EIATTR_KPARAM_INFO
	.align		4
.L_108:
        /*0058*/ 	.byte	0x04, 0x17
        /*005a*/ 	.short	(.L_110 - .L_109)
.L_109:
        /*005c*/ 	.word	0x00000000
        /*0060*/ 	.short	0x0001
        /*0062*/ 	.short	0x0008
        /*0064*/ 	.byte	0x00, 0xf0, 0x21, 0x00


	//----- nvinfo : EIATTR_KPARAM_INFO
	.align		4
.L_110:
        /*0068*/ 	.byte	0x04, 0x17
        /*006a*/ 	.short	(.L_112 - .L_111)
.L_111:
        /*006c*/ 	.word	0x00000000
        /*0070*/ 	.short	0x0000
        /*0072*/ 	.short	0x0000
        /*0074*/ 	.byte	0x00, 0xf0, 0x21, 0x00


	//----- nvinfo : EIATTR_SPARSE_MMA_MASK
	.align		4
.L_112:
        /*0078*/ 	.byte	0x03, 0x50
        /*007a*/ 	.short	0x0000


	//----- nvinfo : EIATTR_MAXREG_COUNT
	.align		4
        /*007c*/ 	.byte	0x03, 0x1b
        /*007e*/ 	.short	0x00ff


	//----- nvinfo : EIATTR_NUM_BARRIERS
	.align		4
        /*0080*/ 	.byte	0x02, 0x4c
        /*0082*/ 	.byte	0x01
	.zero		1


	//----- nvinfo : EIATTR_MERCURY_ISA_VERSION
	.align		4
        /*0084*/ 	.byte	0x03, 0x5f
        /*0086*/ 	.short	0x0101


	//----- nvinfo : EIATTR_UNUSED_LOAD_BYTE_OFFSET
	.align		4
        /*0088*/ 	.byte	0x04, 0x44
        /*008a*/ 	.short	(.L_114 - .L_113)


	//   ....[0]....
.L_113:
        /*008c*/ 	.word	0x00002750
        /*0090*/ 	.word	0x00000fff


	//----- nvinfo : EIATTR_COOP_GROUP_MASK_REGIDS
	.align		4
.L_114:
        /*0094*/ 	.byte	0x04, 0x29
        /*0096*/ 	.short	(.L_116 - .L_115)


	//   ....[0]....
.L_115:
        /*0098*/ 	.word	0xffffffff


	//   ....[1]....
        /*009c*/ 	.word	0xffffffff


	//   ....[2]....
        /*00a0*/ 	.word	0xffffffff


	//   ....[3]....
        /*00a4*/ 	.word	0xffffffff


	//   ....[4]....
        /*00a8*/ 	.word	0xffffffff


	//   ....[5]....
        /*00ac*/ 	.word	0xffffffff


	//   ....[6]....
        /*00b0*/ 	.word	0xffffffff


	//   ....[7]....
        /*00b4*/ 	.word	0xffffffff


	//   ....[8]....
        /*00b8*/ 	.word	0xffffffff


	//   ....[9]....
        /*00bc*/ 	.word	0xffffffff


	//   ....[10]....
        /*00c0*/ 	.word	0xffffffff


	//   ....[11]....
        /*00c4*/ 	.word	0xffffffff


	//   ....[12]....
        /*00c8*/ 	.word	0xffffffff


	//   ....[13]....
        /*00cc*/ 	.word	0xffffffff


	//   ....[14]....
        /*00d0*/ 	.word	0xffffffff


	//   ....[15]....
        /*00d4*/ 	.word	0xffffffff


	//   ....[16]....
        /*00d8*/ 	.word	0xffffffff


	//   ....[17]....
        /*00dc*/ 	.word	0xffffffff


	//   ....[18]....
        /*00e0*/ 	.word	0xffffffff


	//   ....[19]....
        /*00e4*/ 	.word	0xffffffff


	//   ....[20]....
        /*00e8*/ 	.word	0xffffffff


	//   ....[21]....
        /*00ec*/ 	.word	0xffffffff


	//   ....[22]....
        /*00f0*/ 	.word	0xffffffff


	//   ....[23]....
        /*00f4*/ 	.word	0xffffffff


	//   ....[24]....
        /*00f8*/ 	.word	0xffffffff


	//   ....[25]....
        /*00fc*/ 	.word	0xffffffff


	//   ....[26]....
        /*0100*/ 	.word	0xffffffff


	//   ....[27]....
        /*0104*/ 	.word	0xffffffff


	//   ....[28]....
        /*0108*/ 	.word	0xffffffff


	//   ....[29]....
        /*010c*/ 	.word	0xffffffff


	//   ....[30]....
        /*0110*/ 	.word	0xffffffff


	//   ....[31]....
        /*0114*/ 	.word	0xffffffff


	//   ....[32]....
        /*0118*/ 	.word	0xffffffff


	//   ....[33]....
        /*011c*/ 	.word	0xffffffff


	//   ....[34]....
        /*0120*/ 	.word	0xffffffff


	//   ....[35]....
        /*0124*/ 	.word	0xffffffff


	//   ....[36]....
        /*0128*/ 	.word	0xffffffff


	//   ....[37]....
        /*012c*/ 	.word	0xffffffff


	//   ....[38]....
        /*0130*/ 	.word	0xffffffff


	//   ....[39]....
        /*0134*/ 	.word	0xffffffff


	//   ....[40]....
        /*0138*/ 	.word	0xffffffff


	//   ....[41]....
        /*013c*/ 	.word	0xffffffff


	//   ....[42]....
        /*0140*/ 	.word	0xffffffff


	//   ....[43]....
        /*0144*/ 	.word	0xffffffff


	//   ....[44]....
        /*0148*/ 	.word	0xffffffff


	//   ....[45]....
        /*014c*/ 	.word	0xffffffff


	//   ....[46]....
        /*0150*/ 	.word	0xffffffff


	//   ....[47]....
        /*0154*/ 	.word	0xffffffff


	//   ....[48]....
        /*0158*/ 	.word	0xffffffff


	//   ....[49]....
        /*015c*/ 	.word	0xffffffff


	//   ....[50]....
        /*0160*/ 	.word	0xffffffff


	//   ....[51]....
        /*0164*/ 	.word	0xffffffff


	//   ....[52]....
        /*0168*/ 	.word	0xffffffff


	//   ....[53]....
        /*016c*/ 	.word	0xffffffff


	//   ....[54]....
        /*0170*/ 	.word	0xffffffff


	//   ....[55]....
        /*0174*/ 	.word	0xffffffff


	//   ....[56]....
        /*0178*/ 	.word	0xffffffff


	//   ....[57]....
        /*017c*/ 	.word	0xffffffff


	//   ....[58]....
        /*0180*/ 	.word	0xffffffff


	//   ....[59]....
        /*0184*/ 	.word	0xffffffff


	//   ....[60]....
        /*0188*/ 	.word	0xffffffff


	//   ....[61]....
        /*018c*/ 	.word	0xffffffff


	//   ....[62]....
        /*0190*/ 	.word	0xffffffff


	//   ....[63]....
        /*0194*/ 	.word	0xffffffff


	//   ....[64]....
        /*0198*/ 	.word	0x05000020


	//   ....[65]....
        /*019c*/ 	.word	0x05000020


	//   ....[66]....
        /*01a0*/ 	.word	0x05000020


	//   ....[67]....
        /*01a4*/ 	.word	0x05000020


	//   ....[68]....
        /*01a8*/ 	.word	0x05000020


	//   ....[69]....
        /*01ac*/ 	.word	0x05000020


	//   ....[70]....
        /*01b0*/ 	.word	0x05000020


	//   ....[71]....
        /*01b4*/ 	.word	0x05000020


	//   ....[72]....
        /*01b8*/ 	.word	0x05000020


	//   ....[73]....
        /*01bc*/ 	.word	0x05000020


	//   ....[74]....
        /*01c0*/ 	.word	0x05000020


	//   ....[75]....
        /*01c4*/ 	.word	0x05000020


	//   ....[76]....
        /*01c8*/ 	.word	0x05000020


	//   ....[77]....
        /*01cc*/ 	.word	0x05000020


	//   ....[78]....
        /*01d0*/ 	.word	0x05000020


	//   ....[79]....
        /*01d4*/ 	.word	0x05000020


	//   ....[80]....
        /*01d8*/ 	.word	0x05000020


	//   ....[81]....
        /*01dc*/ 	.word	0x05000020


	//   ....[82]....
        /*01e0*/ 	.word	0x05000020


	//   ....[83]....
        /*01e4*/ 	.word	0x05000020


	//   ....[84]....
        /*01e8*/ 	.word	0x05000020


	//   ....[85]....
        /*01ec*/ 	.word	0x05000020


	//   ....[86]....
        /*01f0*/ 	.word	0x05000020


	//   ....[87]....
        /*01f4*/ 	.word	0x05000020


	//   ....[88]....
        /*01f8*/ 	.word	0x05000020


	//   ....[89]....
        /*01fc*/ 	.word	0x05000020


	//   ....[90]....
        /*0200*/ 	.word	0x05000020


	//   ....[91]....
        /*0204*/ 	.word	0x05000020


	//   ....[92]....
        /*0208*/ 	.word	0x05000020


	//   ....[93]....
        /*020c*/ 	.word	0x05000020


	//   ....[94]....
        /*0210*/ 	.word	0x05000020


	//   ....[95]....
        /*0214*/ 	.word	0x05000020


	//   ....[96]....
        /*0218*/ 	.word	0x05000020


	//   ....[97]....
        /*021c*/ 	.word	0x05000020


	//   ....[98]....
        /*0220*/ 	.word	0x05000020


	//   ....[99]....
        /*0224*/ 	.word	0x05000020


	//----- nvinfo : EIATTR_COOP_GROUP_INSTR_OFFSETS
	.align		4
.L_116:
        /*0228*/ 	.byte	0x04, 0x28
        /*022a*/ 	.short	(.L_118 - .L_117)


	//   ....[0]....
.L_117:
        /*022c*/ 	.word	0x00000510


	//   ....[1]....
        /*0230*/ 	.word	0x00000690


	//   ....[2]....
        /*0234*/ 	.word	0x000006c0


	//   ....[3]....
        /*0238*/ 	.word	0x000006f0


	//   ....[4]....
        /*023c*/ 	.word	0x00000720


	//   ....[5]....
        /*0240*/ 	.word	0x00000750


	//   ....[6]....
        /*0244*/ 	.word	0x000007d0


	//   ....[7]....
        /*0248*/ 	.word	0x00000b70


	//   ....[8]....
        /*024c*/ 	.word	0x00000ba0


	//   ....[9]....
        /*0250*/ 	.word	0x00000bd0


	//   ....[10]....
        /*0254*/ 	.word	0x00000c00


	//   ....[11]....
        /*0258*/ 	.word	0x00000c30


	//   ....[12]....
        /*025c*/ 	.word	0x00000cb0


	//   ....[13]....
        /*0260*/ 	.word	0x00000ec0


	//   ....[14]....
        /*0264*/ 	.word	0x00000f80


	//   ....[15]....
        /*0268*/ 	.word	0x00000ff0


	//   ....[16]....
        /*026c*/ 	.word	0x00001090


	//   ....[17]....
        /*0270*/ 	.word	0x00001100


	//   ....[18]....
        /*0274*/ 	.word	0x00001130


	//   ....[19]....
        /*0278*/ 	.word	0x00001160


	//   ....[20]....
        /*027c*/ 	.word	0x00001190


	//   ....[21]....
        /*0280*/ 	.word	0x000011a0


	//   ....[22]....
        /*0284*/ 	.word	0x00001230


	//   ....[23]....
        /*0288*/ 	.word	0x00001300


	//   ....[24]....
        /*028c*/ 	.word	0x00001350


	//   ....[25]....
        /*0290*/ 	.word	0x000013b0


	//   ....[26]....
        /*0294*/ 	.word	0x00001400


	//   ....[27]....
        /*0298*/ 	.word	0x00001430


	//   ....[28]....
        /*029c*/ 	.word	0x00001460


	//   ....[29]....
        /*02a0*/ 	.word	0x00001490


	//   ....[30]....
        /*02a4*/ 	.word	0x000014a0


	//   ....[31]....
        /*02a8*/ 	.word	0x00001890


	//   ....[32]....
        /*02ac*/ 	.word	0x00002480


	//   ....[33]....
        /*02b0*/ 	.word	0x00002600


	//   ....[34]....
        /*02b4*/ 	.word	0x00002630


	//   ....[35]....
        /*02b8*/ 	.word	0x00002660


	//   ....[36]....
        /*02bc*/ 	.word	0x00002690


	//   ....[37]....
        /*02c0*/ 	.word	0x000026c0


	//   ....[38]....
        /*02c4*/ 	.word	0x00002740


	//   ....[39]....
        /*02c8*/ 	.word	0x00002a60


	//   ....[40]....
        /*02cc*/ 	.word	0x00002a90


	//   ....[41]....
        /*02d0*/ 	.word	0x00002ac0


	//   ....[42]....
        /*02d4*/ 	.word	0x00002af0


	//   ....[43]....
        /*02d8*/ 	.word	0x00002b20


	//   ....[44]....
        /*02dc*/ 	.word	0x00002ba0


	//   ....[45]....
        /*02e0*/ 	.word	0x00002dc0


	//   ....[46]....
        /*02e4*/ 	.word	0x00002e80


	//   ....[47]....
        /*02e8*/ 	.word	0x00002f30


	//   ....[48]....
        /*02ec*/ 	.word	0x00002fa0


	//   ....[49]....
        /*02f0*/ 	.word	0x00003000


	//   ....[50]....
        /*02f4*/ 	.word	0x00003040


	//   ....[51]....
        /*02f8*/ 	.word	0x00003080


	//   ....[52]....
        /*02fc*/ 	.word	0x000030d0


	//   ....[53]....
        /*0300*/ 	.word	0x000030e0


	//   ....[54]....
        /*0304*/ 	.word	0x00003170


	//   ....[55]....
        /*0308*/ 	.word	0x00003230


	//   ....[56]....
        /*030c*/ 	.word	0x00003290


	//   ....[57]....
        /*0310*/ 	.word	0x00003300


	//   ....[58]....
        /*0314*/ 	.word	0x00003350


	//   ....[59]....
        /*0318*/ 	.word	0x00003390


	//   ....[60]....
        /*031c*/ 	.word	0x000033d0


	//   ....[61]....
        /*0320*/ 	.word	0x00003410


	//   ....[62]....
        /*0324*/ 	.word	0x00003420


	//   ....[63]....
        /*0328*/ 	.word	0x00003820


	//   ....[64]....
        /*032c*/ 	.word	0x00003ef0


	//   ....[65]....
        /*0330*/ 	.word	0x00003f70


	//   ....[66]....
        /*0334*/ 	.word	0x00004000


	//   ....[67]....
        /*0338*/ 	.word	0x00004110


	//   ....[68]....
        /*033c*/ 	.word	0x00004190


	//   ....[69]....
        /*0340*/ 	.word	0x00004200


	//   ....[70]....
        /*0344*/ 	.word	0x00004270


	//   ....[71]....
        /*0348*/ 	.word	0x000042e0


	//   ....[72]....
        /*034c*/ 	.word	0x00004310


	//   ....[73]....
        /*0350*/ 	.word	0x000043b0


	//   ....[74]....
        /*0354*/ 	.word	0x00004430


	//   ....[75]....
        /*0358*/ 	.word	0x000044b0


	//   ....[76]....
        /*035c*/ 	.word	0x00004570


	//   ....[77]....
        /*0360*/ 	.word	0x000045f0


	//   ....[78]....
        /*0364*/ 	.word	0x00004660


	//   ....[79]....
        /*0368*/ 	.word	0x000046d0


	//   ....[80]....
        /*036c*/ 	.word	0x00004740


	//   ....[81]....
        /*0370*/ 	.word	0x000047a0


	//   ....[82]....
        /*0374*/ 	.word	0x00004810


	//   ....[83]....
        /*0378*/ 	.word	0x00004890


	//   ....[84]....
        /*037c*/ 	.word	0x00004930


	//   ....[85]....
        /*0380*/ 	.word	0x00004a00


	//   ....[86]....
        /*0384*/ 	.word	0x00004a90


	//   ....[87]....
        /*0388*/ 	.word	0x00004b10


	//   ....[88]....
        /*038c*/ 	.word	0x00004b90


	//   ....[89]....
        /*0390*/ 	.word	0x00004bf0


	//   ....[90]....
        /*0394*/ 	.word	0x00004c20


	//   ....[91]....
        /*0398*/ 	.word	0x00004cd0


	//   ....[92]....
        /*039c*/ 	.word	0x00004d50


	//   ....[93]....
        /*03a0*/ 	.word	0x00004dd0


	//   ....[94]....
        /*03a4*/ 	.word	0x00004ea0


	//   ....[95]....
        /*03a8*/ 	.word	0x00004f30


	//   ....[96]....
        /*03ac*/ 	.word	0x00004fb0


	//   ....[97]....
        /*03b0*/ 	.word	0x00005030


	//   ....[98]....
        /*03b4*/ 	.word	0x000050a0


	//   ....[99]....
        /*03b8*/ 	.word	0x00005100


	//----- nvinfo : EIATTR_VRC_CTA_INIT_COUNT
	.align		4
.L_118:
        /*03bc*/ 	.byte	0x02, 0x4a
	.zero		1
	.zero		1


	//----- nvinfo : EIATTR_EXIT_INSTR_OFFSETS
	.align		4
        /*03c0*/ 	.byte	0x04, 0x1c
        /*03c2*/ 	.short	(.L_120 - .L_119)


	//   ....[0]....
.L_119:
        /*03c4*/ 	.word	0x00001ba0


	//   ....[1]....
        /*03c8*/ 	.word	0x00001bd0


	//   ....[2]....
        /*03cc*/ 	.word	0x00003e80


	//   ....[3]....
        /*03d0*/ 	.word	0x00003ea0


	//----- nvinfo : EIATTR_MAX_THREADS
	.align		4
.L_120:
        /*03d4*/ 	.byte	0x04, 0x05
        /*03d6*/ 	.short	(.L_122 - .L_121)
.L_121:
        /*03d8*/ 	.word	0x00000080
        /*03dc*/ 	.word	0x00000001
        /*03e0*/ 	.word	0x00000001


	//----- nvinfo : EIATTR_CRS_STACK_SIZE
	.align		4
.L_122:
        /*03e4*/ 	.byte	0x04, 0x1e
        /*03e6*/ 	.short	(.L_124 - .L_123)
.L_123:
        /*03e8*/ 	.word	0x00000000


	//----- nvinfo : EIATTR_CBANK_PARAM_SIZE
	.align		4
.L_124:
        /*03ec*/ 	.byte	0x03, 0x19
        /*03ee*/ 	.short	0x0028


	//----- nvinfo : EIATTR_PARAM_CBANK
	.align		4
        /*03f0*/ 	.byte	0x04, 0x0a
        /*03f2*/ 	.short	(.L_126 - .L_125)
	.align		4
.L_125:
        /*03f4*/ 	.word	index@(.nv.constant0._ZN3cub18CUB_300001_SM_10006detail4scan16DeviceScanKernelINS2_10policy_hubIiiimN4cuda3__47maximumIiEEE10Policy1000EN6thrust24THRUST_300001_SM_1000_NS6detail15normal_iteratorINSC_10device_ptrIiEEEESH_NS0_13ScanTileStateIiLb1EEES8_NS0_8NullTypeEmiLb0ESK_EEvT0_T1_T2_iT3_T4_T5_)
        /*03f8*/ 	.short	0x0380
        /*03fa*/ 	.short	0x0028


	//----- nvinfo : EIATTR_SW_WAR
	.align		4
.L_126:
        /*03fc*/ 	.byte	0x04, 0x36
        /*03fe*/ 	.short	(.L_128 - .L_127)
.L_127:
        /*0400*/ 	.word	0x00000008
.L_128:


//--------------------- .nv.info._ZN3cub18CUB_300001_SM_10006detail4scan16DeviceScanKernelINS2_10policy_hubIiiijN4cuda3__47maximumIiEEE10Policy1000EN6thrust24THRUST_300001_SM_1000_NS6detail15normal_iteratorINSC_10device_ptrIiEEEESH_NS0_13ScanTileStateIiLb1EEES8_NS0_8NullTypeEjiLb0ESK_EEvT0_T1_T2_iT3_T4_T5_ --------------------------
	.section	.nv.info._ZN3cub18CUB_300001_SM_10006detail4scan16DeviceScanKernelINS2_10policy_hubIiiijN4cuda3__47maximumIiEEE10Policy1000EN6thrust24THRUST_300001_SM_1000_NS6detail15normal_iteratorINSC_10device_ptrIiEEEESH_NS0_13ScanTileStateIiLb1EEES8_NS0_8NullTypeEjiLb0ESK_EEvT0_T1_T2_iT3_T4_T5_,"",@"SHT_CUDA_INFO"
	.sectionflags	@""
	.align	4


	//----- nvinfo : EIATTR_CUDA_API_VERSION
	.align		4
        /*0000*/ 	.byte	0x04, 0x37
        /*0002*/ 	.short	(.L_130 - .L_129)
.L_129:
        /*0004*/ 	.word	0x00000082


	//----- nvinfo : EIATTR_KPARAM_INFO
	.align		4
.L_130:
        /*0008*/ 	.byte	0x04, 0x17
        /*000a*/ 	.short	(.L_132 - .L_131)
.L_131:
        /*000c*/ 	.word	0x00000000
        /*0010*/ 	.short	0x0006
        /*0012*/ 	.short	0x0020
        /*0014*/ 	.byte	0x00, 0xf0, 0x11, 0x00


	//----- nvinfo : EIATTR_KPARAM_INFO
	.align		4
.L_132:
        /*0018*/ 	.byte	0x04, 0x17
        /*001a*/ 	.short	(.L_134 - .L_133)
.L_133:
        /*001c*/ 	.word	0x00000000
        /*0020*/ 	.short	0x0005
        /*0022*/ 	.short	0x001d
        /*0024*/ 	.byte	0x00, 0xf0, 0x05, 0x00


	//----- nvinfo : EIATTR_KPARAM_INFO
	.align		4
.L_134:
        /*0028*/ 	.byte	0x04, 0x17
        /*002a*/ 	.short	(.L_136 - .L_135)
.L_135:
        /*002c*/ 	.word	0x00000000
        /*0030*/ 	.short	0x0004
        /*0032*/ 	.short	0x001c
        /*0034*/ 	.byte	0x00, 0xf0, 0x05, 0x00


	//----- nvinfo : EIATTR_KPARAM_INFO
	.align		4
.L_136:
        /*0038*/ 	.byte	0x04, 0x17
        /*003a*/ 	.short	(.L_138 - .L_137)
.L_137:
        /*003c*/ 	.word	0x00000000
        /*0040*/ 	.short	0x0003
        /*0042*/ 	.short	0x0018
        /*0044*/ 	.byte	0x00, 0xf0, 0x11, 0x00


	//----- nvinfo : EIATTR_KPARAM_INFO
	.align		4
.L_138:
        /*0048*/ 	.byte	0x04, 0x17
        /*004a*/ 	.short	(.L_140 - .L_139)
.L_139:
        /*004c*/ 	.word	0x00000000
        /*0050*/ 	.short	0x0002
        /*0052*/ 	.short	0x0010
        /*0054*/ 	.byte	0x00, 0xf0, 0x21, 0x00


	//----- nvinfo : EIATTR_KPARAM_INFO
	.align		4
.L_140:
        /*0058*/ 	.byte	0x04, 0x17
        /*005a*/ 	.short	(.L_142 - .L_141)
.L_141:
        /*005c*/ 	.word	0x00000000
        /*0060*/ 	.short	0x0001
        /*0062*/ 	.short	0x0008
        /*0064*/ 	.byte	0x00, 0xf0, 0x21, 0x00


	//----- nvinfo : EIATTR_KPARAM_INFO
	.align		4
.L_142:
        /*0068*/ 	.byte	0x04, 0x17
        /*006a*/ 	.short	(.L_144 - .L_143)
.L_143:
        /*006c*/ 	.word	0x00000000
        /*0070*/ 	.short	0x0000
        /*0072*/ 	.short	0x0000
        /*0074*/ 	.byte	0x00, 0xf0, 0x21, 0x00


	//----- nvinfo : EIATTR_SPARSE_MMA_MASK
	.align		4
.L_144:
        /*0078*/ 	.byte	0x03, 0x50
        /*007a*/ 	.short	0x0000


	//----- nvinfo : EIATTR_MAXREG_COUNT
	.align		4
        /*007c*/ 	.byte	0x03, 0x1b
        /*007e*/ 	.short	0x00ff


	//----- nvinfo : EIATTR_NUM_BARRIERS
	.align		4
        /*0080*/ 	.byte	0x02, 0x4c
        /*0082*/ 	.byte	0x01
	.zero		1


	//----- nvinfo : EIATTR_MERCURY_ISA_VERSION
	.align		4
        /*0084*/ 	.byte	0x03, 0x5f
        /*0086*/ 	.short	0x0101


	//----- nvinfo : EIATTR_UNUSED_LOAD_BYTE_OFFSET
	.align		4
        /*0088*/ 	.byte	0x04, 0x44
        /*008a*/ 	.short	(.L_146 - .L_145)


	//   ....[0]....
.L_145:
        /*008c*/ 	.word	0x00002710
        /*0090*/ 	.word	0x00000fff


	//----- nvinfo : EIATTR_COOP_GROUP_MASK_REGIDS
	.align		4
.L_146:
        /*0094*/ 	.byte	0x04, 0x29
        /*0096*/ 	.short	(.L_148 - .L_147)


	//   ....[0]....
.L_147:
        /*0098*/ 	.word	0xffffffff


	//   ....[1]....
        /*009c*/ 	.word	0xffffffff


	//   ....[2]....
        /*00a0*/ 	.word	0xffffffff


	//   ....[3]....
        /*00a4*/ 	.word	0xffffffff


	//   ....[4]....
        /*00a8*/ 	.word	0xffffffff


	//   ....[5]....
        /*00ac*/ 	.word	0xffffffff


	//   ....[6]....
        /*00b0*/ 	.word	0xffffffff


	//   ....[7]....
        /*00b4*/ 	.word	0xffffffff


	//   ....[8]....
        /*00b8*/ 	.word	0xffffffff


	//   ....[9]....
        /*00bc*/ 	.word	0xffffffff


	//   ....[10]....
        /*00c0*/ 	.word	0xffffffff


	//   ....[11]....
        /*00c4*/ 	.word	0xffffffff


	//   ....[12]....
        /*00c8*/ 	.word	0xffffffff


	//   ....[13]....
        /*00cc*/ 	.word	0xffffffff


	//   ....[14]....
        /*00d0*/ 	.word	0xffffffff


	//   ....[15]....
        /*00d4*/ 	.word	0xffffffff


	//   ....[16]....
        /*00d8*/ 	.word	0xffffffff


	//   ....[17]....
        /*00dc*/ 	.word	0xffffffff


	//   ....[18]....
        /*00e0*/ 	.word	0xffffffff


	//   ....[19]....
        /*00e4*/ 	.word	0xffffffff


	//   ....[20]....
        /*00e8*/ 	.word	0xffffffff


	//   ....[21]....
        /*00ec*/ 	.word	0xffffffff


	//   ....[22]....
        /*00f0*/ 	.word	0xffffffff


	//   ....[23]....
        /*00f4*/ 	.word	0xffffffff


	//   ....[24]....
        /*00f8*/ 	.word	0xffffffff


	//   ....[25]....
        /*00fc*/ 	.word	0xffffffff


	//   ....[26]....
        /*0100*/ 	.word	0xffffffff


	//   ....[27]....
        /*0104*/ 	.word	0xffffffff


	//   ....[28]....
        /*0108*/ 	.word	0xffffffff


	//   ....[29]....
        /*010c*/ 	.word	0xffffffff


	//   ....[30]....
        /*0110*/ 	.word	0xffffffff


	//   ....[31]....
        /*0114*/ 	.word	0xffffffff


	//   ....[32]....
        /*0118*/ 	.word	0xffffffff


	//   ....[33]....
        /*011c*/ 	.word	0xffffffff


	//   ....[34]....
        /*0120*/ 	.word	0xffffffff


	//   ....[35]....
        /*0124*/ 	.word	0xffffffff


	//   ....[36]....
        /*0128*/ 	.word	0xffffffff


	//   ....[37]....
        /*012c*/ 	.word	0xffffffff


	//   ....[38]....
        /*0130*/ 	.word	0xffffffff


	//   ....[39]....
        /*0134*/ 	.word	0xffffffff


	//   ....[40]....
        /*0138*/ 	.word	0xffffffff


	//   ....[41]....
        /*013c*/ 	.word	0xffffffff


	//   ....[42]....
        /*0140*/ 	.word	0xffffffff


	//   ....[43]....
        /*0144*/ 	.word	0xffffffff


	//   ....[44]....
        /*0148*/ 	.word	0xffffffff


	//   ....[45]....
        /*014c*/ 	.word	0xffffffff


	//   ....[46]....
        /*0150*/ 	.word	0xffffffff


	//   ....[47]....
        /*0154*/ 	.word	0xffffffff


	//   ....[48]....
        /*0158*/ 	.word	0xffffffff


	//   ....[49]....
        /*015c*/ 	.word	0xffffffff


	//   ....[50]....
        /*0160*/ 	.word	0xffffffff


	//   ....[51]....
        /*0164*/ 	.word	0xffffffff


	//   ....[52]....
        /*0168*/ 	.word	0xffffffff


	//   ....[53]....
        /*016c*/ 	.word	0xffffffff


	//   ....[54]....
        /*0170*/ 	.word	0xffffffff


	//   ....[55]....
        /*0174*/ 	.word	0xffffffff


	//   ....[56]....
        /*0178*/ 	.word	0xffffffff


	//   ....[57]....
        /*017c*/ 	.word	0xffffffff


	//   ....[58]....
        /*0180*/ 	.word	0xffffffff


	//   ....[59]....
        /*0184*/ 	.word	0xffffffff


	//   ....[60]....
        /*0188*/ 	.word	0xffffffff


	//   ....[61]....
        /*018c*/ 	.word	0xffffffff


	//   ....[62]....
        /*0190*/ 	.word	0xffffffff


	//   ....[63]....
        /*0194*/ 	.word	0xffffffff


	//   ....[64]....
        /*0198*/ 	.word	0x05000022


	//   ....[65]....
        /*019c*/ 	.word	0x05000022


	//   ....[66]....
        /*01a0*/ 	.word	0x05000022


	//   ....[67]....
        /*01a4*/ 	.word	0x05000022


	//   ....[68]....
        /*01a8*/ 	.word	0x05000022


	//   ....[69]....
        /*01ac*/ 	.word	0x05000022


	//   ....[70]....
        /*01b0*/ 	.word	0x05000022


	//   ....[71]....
        /*01b4*/ 	.word	0x05000022


	//   ....[72]....
        /*01b8*/ 	.word	0x05000022


	//   ....[73]....
        /*01bc*/ 	.word	0x05000022


	//   ....[74]....
        /*01c0*/ 	.word	0x05000022


	//   ....[75]....
        /*01c4*/ 	.word	0x05000022


	//   ....[76]....
        /*01c8*/ 	.word	0x05000022


	//   ....[77]....
        /*01cc*/ 	.word	0x05000022


	//   ....[78]....
        /*01d0*/ 	.word	0x05000022


	//   ....[79]....
        /*01d4*/ 	.word	0x05000022


	//   ....[80]....
        /*01d8*/ 	.word	0x05000022


	//   ....[81]....
        /*01dc*/ 	.word	0x05000022


	//   ....[82]....
        /*01e0*/ 	.word	0x05000022


	//   ....[83]....
        /*01e4*/ 	.word	0x05000022


	//   ....[84]....
        /*01e8*/ 	.word	0x05000022


	//   ....[85]....
        /*01ec*/ 	.word	0x05000022


	//   ....[86]....
        /*01f0*/ 	.word	0x05000022


	//   ....[87]....
        /*01f4*/ 	.word	0x05000022


	//   ....[88]....
        /*01f8*/ 	.word	0x05000022


	//   ....[89]....
        /*01fc*/ 	.word	0x05000022


	//   ....[90]....
        /*0200*/ 	.word	0x05000022


	//   ....[91]....
        /*0204*/ 	.word	0x05000022


	//   ....[92]....
        /*0208*/ 	.word	0x05000022


	//   ....[93]....
        /*020c*/ 	.word	0x05000022


	//   ....[94]....
        /*0210*/ 	.word	0x05000022


	//   ....[95]....
        /*0214*/ 	.word	0x05000022


	//   ....[96]....
        /*0218*/ 	.word	0x05000022


	//   ....[97]....
        /*021c*/ 	.word	0x05000022


	//   ....[98]....
        /*0220*/ 	.word	0x05000022


	//   ....[99]....
        /*0224*/ 	.word	0x05000022


	//----- nvinfo : EIATTR_COOP_GROUP_INSTR_OFFSETS
	.align		4
.L_148:
        /*0228*/ 	.byte	0x04, 0x28
        /*022a*/ 	.short	(.L_150 - .L_149)


	//   ....[0]....
.L_149:
        /*022c*/ 	.word	0x000004f0


	//   ....[1]....
        /*0230*/ 	.word	0x00000670


	//   ....[2]....
        /*0234*/ 	.word	0x000006a0


	//   ....[3]....
        /*0238*/ 	.word	0x000006d0


	//   ....[4]....
        /*023c*/ 	.word	0x00000700


	//   ....[5]....
        /*0240*/ 	.word	0x00000730


	//   ....[6]....
        /*0244*/ 	.word	0x000007b0


	//   ....[7]....
        /*0248*/ 	.word	0x00000b50


	//   ....[8]....
        /*024c*/ 	.word	0x00000b80


	//   ....[9]....
        /*0250*/ 	.word	0x00000bb0


	//   ....[10]....
        /*0254*/ 	.word	0x00000be0


	//   ....[11]....
        /*0258*/ 	.word	0x00000c10


	//   ....[12]....
        /*025c*/ 	.word	0x00000c90


	//   ....[13]....
        /*0260*/ 	.word	0x00000e90


	//   ....[14]....
        /*0264*/ 	.word	0x00000f50


	//   ....[15]....
        /*0268*/ 	.word	0x00000fc0


	//   ....[16]....
        /*026c*/ 	.word	0x00001070


	//   ....[17]....
        /*0270*/ 	.word	0x000010c0


	//   ....[18]....
        /*0274*/ 	.word	0x000010f0


	//   ....[19]....
        /*0278*/ 	.word	0x00001120


	//   ....[20]....
        /*027c*/ 	.word	0x00001160


	//   ....[21]....
        /*0280*/ 	.word	0x00001170


	//   ....[22]....
        /*0284*/ 	.word	0x00001210


	//   ....[23]....
        /*0288*/ 	.word	0x000012e0


	//   ....[24]....
        /*028c*/ 	.word	0x00001340


	//   ....[25]....
        /*0290*/ 	.word	0x000013a0


	//   ....[26]....
        /*0294*/ 	.word	0x000013f0


	//   ....[27]....
        /*0298*/ 	.word	0x00001420


	//   ....[28]....
        /*029c*/ 	.word	0x00001450


	//   ....[29]....
        /*02a0*/ 	.word	0x00001480


	//   ....[30]....
        /*02a4*/ 	.word	0x00001490


	//   ....[31]....
        /*02a8*/ 	.word	0x00001860


	//   ....[32]....
        /*02ac*/ 	.word	0x00002440


	//   ....[33]....
        /*02b0*/ 	.word	0x000025c0


	//   ....[34]....
        /*02b4*/ 	.word	0x000025f0


	//   ....[35]....
        /*02b8*/ 	.word	0x00002620


	//   ....[36]....
        /*02bc*/ 	.word	0x00002650


	//   ....[37]....
        /*02c0*/ 	.word	0x00002680


	//   ....[38]....
        /*02c4*/ 	.word	0x00002700


	//   ....[39]....
        /*02c8*/ 	.word	0x00002a20


	//   ....[40]....
        /*02cc*/ 	.word	0x00002a50


	//   ....[41]....
        /*02d0*/ 	.word	0x00002a80


	//   ....[42]....
        /*02d4*/ 	.word	0x00002ab0


	//   ....[43]....
        /*02d8*/ 	.word	0x00002ae0


	//   ....[44]....
        /*02dc*/ 	.word	0x00002b60


	//   ....[45]....
        /*02e0*/ 	.word	0x00002d60


	//   ....[46]....
        /*02e4*/ 	.word	0x00002e20


	//   ....[47]....
        /*02e8*/ 	.word	0x00002ed0


	//   ....[48]....
        /*02ec*/ 	.word	0x00002f60


	//   ....[49]....
        /*02f0*/ 	.word	0x00002fb0


	//   ....[50]....
        /*02f4*/ 	.word	0x00002ff0


	//   ....[51]....
        /*02f8*/ 	.word	0x00003020


	//   ....[52]....
        /*02fc*/ 	.word	0x00003060


	//   ....[53]....
        /*0300*/ 	.word	0x00003080


	//   ....[54]....
        /*0304*/ 	.word	0x00003110


	//   ....[55]....
        /*0308*/ 	.word	0x000031d0


	//   ....[56]....
        /*030c*/ 	.word	0x00003230


	//   ....[57]....
        /*0310*/ 	.word	0x000032a0


	//   ....[58]....
        /*0314*/ 	.word	0x000032f0


	//   ....[59]....
        /*0318*/ 	.word	0x00003330


	//   ....[60]....
        /*031c*/ 	.word	0x00003370


	//   ....[61]....
        /*0320*/ 	.word	0x000033b0


	//   ....[62]....
        /*0324*/ 	.word	0x000033c0


	//   ....[63]....
        /*0328*/ 	.word	0x000037f0


	//   ....[64]....
        /*032c*/ 	.word	0x00003e60


	//   ....[65]....
        /*0330*/ 	.word	0x00003ee0


	//   ....[66]....
        /*0334*/ 	.word	0x00003f70


	//   ....[67]....
        /*0338*/ 	.word	0x00004060


	//   ....[68]....
        /*033c*/ 	.word	0x000040f0


	//   ....[69]....
        /*0340*/ 	.word	0x00004170


	//   ....[70]....
        /*0344*/ 	.word	0x00004200


	//   ....[71]....
        /*0348*/ 	.word	0x00004270


	//   ....[72]....
        /*034c*/ 	.word	0x000042a0


	//   ....[73]....
        /*0350*/ 	.word	0x00004350


	//   ....[74]....
        /*0354*/ 	.word	0x000043d0


	//   ....[75]....
        /*0358*/ 	.word	0x00004450


	//   ....[76]....
        /*035c*/ 	.word	0x00004510


	//   ....[77]....
        /*0360*/ 	.word	0x00004590


	//   ....[78]....
        /*0364*/ 	.word	0x00004600


	//   ....[79]....
        /*0368*/ 	.word	0x00004670


	//   ....[80]....
        /*036c*/ 	.word	0x000046e0


	//   ....[81]....
        /*0370*/ 	.word	0x00004740


	//   ....[82]....
        /*0374*/ 	.word	0x000047b0


	//   ....[83]....
        /*0378*/ 	.word	0x00004830


	//   ....[84]....
        /*037c*/ 	.word	0x000048d0


	//   ....[85]....
        /*0380*/ 	.word	0x000049a0


	//   ....[86]....
        /*0384*/ 	.word	0x00004a20


	//   ....[87]....
        /*0388*/ 	.word	0x00004aa0


	//   ....[88]....
        /*038c*/ 	.word	0x00004b20


	//   ....[89]....
        /*0390*/ 	.word	0x00004b80


	//   ....[90]....
        /*0394*/ 	.word	0x00004bb0


	//   ....[91]....
        /*0398*/ 	.word	0x00004c70


	//   ....[92]....
        /*039c*/ 	.word	0x00004cf0


	//   ....[93]....
        /*03a0*/ 	.word	0x00004d70


	//   ....[94]....
        /*03a4*/ 	.word	0x00004e40


	//   ....[95]....
        /*03a8*/ 	.word	0x00004ec0


	//   ....[96]....
        /*03ac*/ 	.word	0x00004f40


	//   ....[97]....
        /*03b0*/ 	.word	0x00004fc0


	//   ....[98]....
        /*03b4*/ 	.word	0x00005020


	//   ....[99]....
        /*03b8*/ 	.word	0x000050b0


	//----- nvinfo : EIATTR_VRC_CTA_INIT_COUNT
	.align		4
.L_150:
        /*03bc*/ 	.byte	0x02, 0x4a
	.zero		1
	.zero		1


	//----- nvinfo : EIATTR_EXIT_INSTR_OFFSETS
	.align		4
        /*03c0*/ 	.byte	0x04, 0x1c
        /*03c2*/ 	.short	(.L_152 - .L_151)


	//   ....[0]....
.L_151:
        /*03c4*/ 	.word	0x00001b90


	//   ....[1]....
        /*03c8*/ 	.word	0x00001bb0


	//   ....[2]....
        /*03cc*/ 	.word	0x00003df0


	//   ....[3]....
        /*03d0*/ 	.word	0x00003e10


	//----- nvinfo : EIATTR_MAX_THREADS
	.align		4
.L_152:
        /*03d4*/ 	.byte	0x04, 0x05
        /*03d6*/ 	.short	(.L_154 - .L_153)
.L_153:
        /*03d8*/ 	.word	0x00000080
        /*03dc*/ 	.word	0x00000001
        /*03e0*/ 	.word	0x00000001


	//----- nvinfo : EIATTR_CRS_STACK_SIZE
	.align		4
.L_154:
        /*03e4*/ 	.byte	0x04, 0x1e
        /*03e6*/ 	.short	(.L_156 - .L_155)
.L_155:
        /*03e8*/ 	.word	0x00000000


	//----- nvinfo : EIATTR_CBANK_PARAM_SIZE
	.align		4
.L_156:
        /*03ec*/ 	.byte	0x03, 0x19
        /*03ee*/ 	.short	0x0024


	//----- nvinfo : EIATTR_PARAM_CBANK
	.align		4
        /*03f0*/ 	.byte	0x04, 0x0a
        /*03f2*/ 	.short	(.L_158 - .L_157)
	.align		4
.L_157:
        /*03f4*/ 	.word	index@(.nv.constant0._ZN3cub18CUB_300001_SM_10006detail4scan16DeviceScanKernelINS2_10policy_hubIiiijN4cuda3__47maximumIiEEE10Policy1000EN6thrust24THRUST_300001_SM_1000_NS6detail15normal_iteratorINSC_10device_ptrIiEEEESH_NS0_13ScanTileStateIiLb1EEES8_NS0_8NullTypeEjiLb0ESK_EEvT0_T1_T2_iT3_T4_T5_)
        /*03f8*/ 	.short	0x0380
        /*03fa*/ 	.short	0x0024


	//----- nvinfo : EIATTR_SW_WAR
	.align		4
.L_158:
        /*03fc*/ 	.byte	0x04, 0x36
        /*03fe*/ 	.short	(.L_160 - .L_159)
.L_159:
        /*0400*/ 	.word	0x00000008
.L_160:


//--------------------- .nv.info._ZN3cub18CUB_300001_SM_10006detail4scan20DeviceScanInitKernelINS0_13ScanTileStateIiLb1EEEEEvT_i --------------------------
	.section	.nv.info._ZN3cub18CUB_300001_SM_10006detail4scan20DeviceScanInitKernelINS0_13ScanTileStateIiLb1EEEEEvT_i,"",@"SHT_CUDA_INFO"
	.sectionflags	@""
	.align	4


	//----- nvinfo : EIATTR_CUDA_API_VERSION
	.align		4
        /*0000*/ 	.byte	0x04, 0x37
        /*0002*/ 	.short	(.L_162 - .L_161)
.L_161:
        /*0004*/ 	.word	0x00000082


	//----- nvinfo : EIATTR_KPARAM_INFO
	.align		4
.L_162:
        /*0008*/ 	.byte	0x04, 0x17
        /*000a*/ 	.short	(.L_164 - .L_163)
.L_163:
        /*000c*/ 	.word	0x00000000
        /*0010*/ 	.short	0x0001
        /*0012*/ 	.short	0x0008
        /*0014*/ 	.byte	0x00, 0xf0, 0x11, 0x00


	//----- nvinfo : EIATTR_KPARAM_INFO
	.align		4
.L_164:
        /*0018*/ 	.byte	0x04, 0x17
        /*001a*/ 	.short	(.L_166 - .L_165)
.L_165:
        /*001c*/ 	.word	0x00000000
        /*0020*/ 	.short	0x0000
        /*0022*/ 	.short	0x0000
        /*0024*/ 	.byte	0x00, 0xf0, 0x21, 0x00


	//----- nvinfo : EIATTR_SPARSE_MMA_MASK
	.align		4
.L_166:
        /*0028*/ 	.byte	0x03, 0x50
        /*002a*/ 	.short	0x0000


	//----- nvinfo : EIATTR_MAXREG_COUNT
	.align		4
        /*002c*/ 	.byte	0x03, 0x1b
        /*002e*/ 	.short	0x00ff


	//----- nvinfo : EIATTR_MERCURY_ISA_VERSION
	.align		4
        /*0030*/ 	.byte	0x03, 0x5f
        /*0032*/ 	.short	0x0101


	//----- nvinfo : EIATTR_VRC_CTA_INIT_COUNT
	.align		4
        /*0034*/ 	.byte	0x02, 0x4a
	.zero		1
	.zero		1


	//----- nvinfo : EIATTR_EXIT_INSTR_OFFSETS
	.align		4
        /*0038*/ 	.byte	0x04, 0x1c
        /*003a*/ 	.short	(.L_168 - .L_167)


	//   ....[0]....
.L_167:
        /*003c*/ 	.word	0x000000f0


	//   ....[1]....
        /*0040*/ 	.word	0x00000130


	//----- nvinfo : EIATTR_CBANK_PARAM_SIZE
	.align		4
.L_168:
        /*0044*/ 	.byte	0x03, 0x19
        /*0046*/ 	.short	0x000c


	//----- nvinfo : EIATTR_PARAM_CBANK
	.align		4
        /*0048*/ 	.byte	0x04, 0x0a
        /*004a*/ 	.short	(.L_170 - .L_169)
	.align		4
.L_169:
        /*004c*/ 	.word	index@(.nv.constant0._ZN3cub18CUB_300001_SM_10006detail4scan20DeviceScanInitKernelINS0_13ScanTileStateIiLb1EEEEEvT_i)
        /*0050*/ 	.short	0x0380
        /*0052*/ 	.short	0x000c


	//----- nvinfo : EIATTR_SW_WAR
	.align		4
.L_170:
        /*0054*/ 	.byte	0x04, 0x36
        /*0056*/ 	.short	(.L_172 - .L_171)
.L_171:
        /*0058*/ 	.word	0x00000008
.L_172:


//--------------------- .nv.info._ZN3cub18CUB_300001_SM_10006detail9transform16transform_kernelINS2_10policy_hubILb1EN4cuda3std3__45tupleIJN6thrust24THRUST_300001_SM_1000_NS17counting_iteratorIiNSA_11use_defaultESC_SC_EEEEEE10policy1000El11meu_functorNSA_6detail15normal_iteratorINSA_10device_ptrIiEEEEJSD_EEEvT0_iT1_T2_DpNS2_10kernel_argIT3_EE --------------------------
	.section	.nv.info._ZN3cub18CUB_300001_SM_10006detail9transform16transform_kernelINS2_10policy_hubILb1EN4cuda3std3__45tupleIJN6thrust24THRUST_300001_SM_1000_NS17counting_iteratorIiNSA_11use_defaultESC_SC_EEEEEE10policy1000El11meu_functorNSA_6detail15normal_iteratorINSA_10device_ptrIiEEEEJSD_EEEvT0_iT1_T2_DpNS2_10kernel_argIT3_EE,"",@"SHT_CUDA_INFO"
	.sectionflags	@""
	.align	4


	//----- nvinfo : EIATTR_CUDA_API_VERSION
	.align		4
        /*0000*/ 	.byte	0x04, 0x37
        /*0002*/ 	.short	(.L_174 - .L_173)
.L_173:
        /*0004*/ 	.word	0x00000082


	//----- nvinfo : EIATTR_KPARAM_INFO
	.align		4
.L_174:
        /*0008*/ 	.byte	0x04, 0x17
        /*000a*/ 	.short	(.L_176 - .L_175)
.L_175:
        /*000c*/ 	.word	0x00000000
        /*0010*/ 	.short	0x0004
        /*0012*/ 	.short	0x0030
        /*0014*/ 	.byte	0x00, 0xf0, 0x41, 0x00


	//----- nvinfo : EIATTR_KPARAM_INFO
	.align		4
.L_176:
        /*0018*/ 	.byte	0x04, 0x17
        /*001a*/ 	.short	(.L_178 - .L_177)
.L_177:
        /*001c*/ 	.word	0x00000000
        /*0020*/ 	.short	0x0003
        /*0022*/ 	.short	0x0028
        /*0024*/ 	.byte	0x00, 0xf0, 0x21, 0x00


	//----- nvinfo : EIATTR_KPARAM_INFO
	.align		4
.L_178:
        /*0028*/ 	.byte	0x04, 0x17
        /*002a*/ 	.short	(.L_180 - .L_179)
.L_179:
        /*002c*/ 	.word	0x00000000
        /*0030*/ 	.short	0x0002
        /*0032*/ 	.short	0x0010
        /*0034*/ 	.byte	0x00, 0xf0, 0x61, 0x00


	//----- nvinfo : EIATTR_KPARAM_INFO
	.align		4
.L_180:
        /*0038*/ 	.byte	0x04, 0x17
        /*003a*/ 	.short	(.L_182 - .L_181)
.L_181:
        /*003c*/ 	.word	0x00000000
        /*0040*/ 	.short	0x0001
        /*0042*/ 	.short	0x0008
        /*0044*/ 	.byte	0x00, 0xf0, 0x11, 0x00


	//----- nvinfo : EIATTR_KPARAM_INFO
	.align		4
.L_182:
        /*0048*/ 	.byte	0x04, 0x17
        /*004a*/ 	.short	(.L_184 - .L_183)
.L_183:
        /*004c*/ 	.word	0x00000000
        /*0050*/ 	.short	0x0000
        /*0052*/ 	.short	0x0000
        /*0054*/ 	.byte	0x00, 0xf0, 0x21, 0x00


	//----- nvinfo : EIATTR_SPARSE_MMA_MASK
	.align		4
.L_184:
        /*0058*/ 	.byte	0x03, 0x50
        /*005a*/ 	.short	0x0000


	//----- nvinfo : EIATTR_MAXREG_COUNT
	.align		4
        /*005c*/ 	.byte	0x03, 0x1b
        /*005e*/ 	.short	0x00ff


	//----- nvinfo : EIATTR_MERCURY_ISA_VERSION
	.align		4
        /*0060*/ 	.byte	0x03, 0x5f
        /*0062*/ 	.short	0x0101


	//----- nvinfo : EIATTR_VRC_CTA_INIT_COUNT
	.align		4
        /*0064*/ 	.byte	0x02, 0x4a
	.zero		1
	.zero		1


	//----- nvinfo : EIATTR_EXIT_INSTR_OFFSETS
	.align		4
        /*0068*/ 	.byte	0x04, 0x1c
        /*006a*/ 	.short	(.L_186 - .L_185)


	//   ....[0]....
.L_185:
        /*006c*/ 	.word	0x00000190


	//   ....[1]....
        /*0070*/ 	.word	0x00000700


	//   ....[2]....
        /*0074*/ 	.word	0x00000920


	//   ....[3]....
        /*0078*/ 	.word	0x00000940


	//   ....[4]....
        /*007c*/ 	.word	0x00000d60


	//   ....[5]....
        /*0080*/ 	.word	0x00000f70


	//   ....[6]....
        /*0084*/ 	.word	0x00001090


	//----- nvinfo : EIATTR_MAX_THREADS
	.align		4
.L_186:
        /*0088*/ 	.byte	0x04, 0x05
        /*008a*/ 	.short	(.L_188 - .L_187)
.L_187:
        /*008c*/ 	.word	0x00000080
        /*0090*/ 	.word	0x00000001
        /*0094*/ 	.word	0x00000001


	//----- nvinfo : EIATTR_CRS_STACK_SIZE
	.align		4
.L_188:
        /*0098*/ 	.byte	0x04, 0x1e
        /*009a*/ 	.short	(.L_190 - .L_189)
.L_189:
        /*009c*/ 	.word	0x00000000


	//----- nvinfo : EIATTR_CBANK_PARAM_SIZE
	.align		4
.L_190:
        /*00a0*/ 	.byte	0x03, 0x19
        /*00a2*/ 	.short	0x0040


	//----- nvinfo : EIATTR_PARAM_CBANK
	.align		4
        /*00a4*/ 	.byte	0x04, 0x0a
        /*00a6*/ 	.short	(.L_192 - .L_191)
	.align		4
.L_191:
        /*00a8*/ 	.word	index@(.nv.constant0._ZN3cub18CUB_300001_SM_10006detail9transform16transform_kernelINS2_10policy_hubILb1EN4cuda3std3__45tupleIJN6thrust24THRUST_300001_SM_1000_NS17counting_iteratorIiNSA_11use_defaultESC_SC_EEEEEE10policy1000El11meu_functorNSA_6detail15normal_iteratorINSA_10device_ptrIiEEEEJSD_EEEvT0_iT1_T2_DpNS2_10kernel_argIT3_EE)
        /*00ac*/ 	.short	0x0380
        /*00ae*/ 	.short	0x0040


	//----- nvinfo : EIATTR_SW_WAR
	.align		4
.L_192:
        /*00b0*/ 	.byte	0x04, 0x36
        /*00b2*/ 	.short	(.L_194 - .L_193)
.L_193:
        /*00b4*/ 	.word	0x00000008
.L_194:


//--------------------- .nv.info._ZN3cub18CUB_300001_SM_10006detail9transform16transform_kernelINS2_10policy_hubILb1EN4cuda3std3__45tupleIJN6thrust24THRUST_300001_SM_1000_NS17counting_iteratorIiNSA_11use_defaultESC_SC_EEEEEE10policy1000Ei11meu_functorNSA_6detail15normal_iteratorINSA_10device_ptrIiEEEEJSD_EEEvT0_iT1_T2_DpNS2_10kernel_argIT3_EE --------------------------
	.section	.nv.info._ZN3cub18CUB_300001_SM_10006detail9transform16transform_kernelINS2_10policy_hubILb1EN4cuda3std3__45tupleIJN6thrust24THRUST_300001_SM_1000_NS17counting_iteratorIiNSA_11use_defaultESC_SC_EEEEEE10policy1000Ei11meu_functorNSA_6detail15normal_iteratorINSA_10device_ptrIiEEEEJSD_EEEvT0_iT1_T2_DpNS2_10kernel_argIT3_EE,"",@"SHT_CUDA_INFO"
	.sectionflags	@""
	.align	4


	//----- nvinfo : EIATTR_CUDA_API_VERSION
	.align		4
        /*0000*/ 	.byte	0x04, 0x37
        /*0002*/ 	.short	(.L_196 - .L_195)
.L_195:
        /*0004*/ 	.word	0x00000082


	//----- nvinfo : EIATTR_KPARAM_INFO
	.align		4
.L_196:
        /*0008*/ 	.byte	0x04, 0x17
        /*000a*/ 	.short	(.L_198 - .L_197)
.L_197:
        /*000c*/ 	.word	0x00000000
        /*0010*/ 	.short	0x0004
        /*0012*/ 	.short	0x0028
        /*0014*/ 	.byte	0x00, 0xf0, 0x41, 0x00


	//----- nvinfo : EIATTR_KPARAM_INFO
	.align		4
.L_198:
        /*0018*/ 	.byte	0x04, 0x17
        /*001a*/ 	.short	(.L_200 - .L_199)
.L_199:
        /*001c*/ 	.word	0x00000000
        /*0020*/ 	.short	0x0003
        /*0022*/ 	.short	0x0020
        /*0024*/ 	.byte	0x00, 0xf0, 0x21, 0x00


	//----- nvinfo : EIATTR_KPARAM_INFO
	.align		4
.L_200:
        /*0028*/ 	.byte	0x04, 0x17
        /*002a*/ 	.short	(.L_202 - .L_201)
.L_201:
        /*002c*/ 	.word	0x00000000
        /*0030*/ 	.short	0x0002
        /*0032*/ 	.short	0x0008
        /*0034*/ 	.byte	0x00, 0xf0, 0x61, 0x00


	//----- nvinfo : EIATTR_KPARAM_INFO
	.align		4
.L_202:
        /*0038*/ 	.byte	0x04, 0x17
        /*003a*/ 	.short	(.L_204 - .L_203)
.L_203:
        /*003c*/ 	.word	0x00000000
        /*0040*/ 	.short	0x0001
        /*0042*/ 	.short	0x0004
        /*0044*/ 	.byte	0x00, 0xf0, 0x11, 0x00


	//----- nvinfo : EIATTR_KPARAM_INFO
	.align		4
.L_204:
        /*0048*/ 	.byte	0x04, 0x17
        /*004a*/ 	.short	(.L_206 - .L_205)
.L_205:
        /*004c*/ 	.word	0x00000000
        /*0050*/ 	.short	0x0000
        /*0052*/ 	.short	0x0000
        /*0054*/ 	.byte	0x00, 0xf0, 0x11, 0x00


	//----- nvinfo : EIATTR_SPARSE_MMA_MASK
	.align		4
.L_206:
        /*0058*/ 	.byte	0x03, 0x50
        /*005a*/ 	.short	0x0000


	//----- nvinfo : EIATTR_MAXREG_COUNT
	.align		4
        /*005c*/ 	.byte	0x03, 0x1b
        /*005e*/ 	.short	0x00ff


	//----- nvinfo : EIATTR_MERCURY_ISA_VERSION
	.align		4
        /*0060*/ 	.byte	0x03, 0x5f
        /*0062*/ 	.short	0x0101


	//----- nvinfo : EIATTR_VRC_CTA_INIT_COUNT
	.align		4
        /*0064*/ 	.byte	0x02, 0x4a
	.zero		1
	.zero		1


	//----- nvinfo : EIATTR_EXIT_INSTR_OFFSETS
	.align		4
        /*0068*/ 	.byte	0x04, 0x1c
        /*006a*/ 	.short	(.L_208 - .L_207)


	//   ....[0]....
.L_207:
        /*006c*/ 	.word	0x00000100


	//   ....[1]....
        /*0070*/ 	.word	0x00000520


	//   ....[2]....
        /*0074*/ 	.word	0x00000730


	//   ....[3]....
        /*0078*/ 	.word	0x00000850


	//   ....[4]....
        /*007c*/ 	.word	0x00000870


	//   ....[5]....
        /*0080*/ 	.word	0x00000de0


	//   ....[6]....
        /*0084*/ 	.word	0x00000fd0


	//----- nvinfo : EIATTR_MAX_THREADS
	.align		4
.L_208:
        /*0088*/ 	.byte	0x04, 0x05
        /*008a*/ 	.short	(.L_210 - .L_209)
.L_209:
        /*008c*/ 	.word	0x00000080
        /*0090*/ 	.word	0x00000001
        /*0094*/ 	.word	0x00000001


	//----- nvinfo : EIATTR_CRS_STACK_SIZE
	.align		4
.L_210:
        /*0098*/ 	.byte	0x04, 0x1e
        /*009a*/ 	.short	(.L_212 - .L_211)
.L_211:
        /*009c*/ 	.word	0x00000000


	//----- nvinfo : EIATTR_CBANK_PARAM_SIZE
	.align		4
.L_212:
        /*00a0*/ 	.byte	0x03, 0x19
        /*00a2*/ 	.short	0x0038


	//----- nvinfo : EIATTR_PARAM_CBANK
	.align		4
        /*00a4*/ 	.byte	0x04, 0x0a
        /*00a6*/ 	.short	(.L_214 - .L_213)
	.align		4
.L_213:
        /*00a8*/ 	.word	index@(.nv.constant0._ZN3cub18CUB_300001_SM_10006detail9transform16transform_kernelINS2_10policy_hubILb1EN4cuda3std3__45tupleIJN6thrust24THRUST_300001_SM_1000_NS17counting_iteratorIiNSA_11use_defaultESC_SC_EEEEEE10policy1000Ei11meu_functorNSA_6detail15normal_iteratorINSA_10device_ptrIiEEEEJSD_EEEvT0_iT1_T2_DpNS2_10kernel_argIT3_EE)
        /*00ac*/ 	.short	0x0380
        /*00ae*/ 	.short	0x0038


	//----- nvinfo : EIATTR_SW_WAR
	.align		4
.L_214:
        /*00b0*/ 	.byte	0x04, 0x36
        /*00b2*/ 	.short	(.L_216 - .L_215)
.L_215:
        /*00b4*/ 	.word	0x00000008
.L_216:


//--------------------- .nv.info._ZN3cub18CUB_300001_SM_10006detail8for_each13static_kernelINS2_12policy_hub_t12policy_500_tEmN6thrust24THRUST_300001_SM_1000_NS8cuda_cub20__uninitialized_fill7functorINS7_10device_ptrIcEEcEEEEvT0_T1_ --------------------------
	.section	.nv.info._ZN3cub18CUB_300001_SM_10006detail8for_each13static_kernelINS2_12policy_hub_t12policy_500_tEmN6thrust24THRUST_300001_SM_1000_NS8cuda_cub20__uninitialized_fill7functorINS7_10device_ptrIcEEcEEEEvT0_T1_,"",@"SHT_CUDA_INFO"
	.sectionflags	@""
	.align	4


	//----- nvinfo : EIATTR_CUDA_API_VERSION
	.align		4
        /*0000*/ 	.byte	0x04, 0x37
        /*0002*/ 	.short	(.L_218 - .L_217)
.L_217:
        /*0004*/ 	.word	0x00000082


	//----- nvinfo : EIATTR_KPARAM_INFO
	.align		4
.L_218:
        /*0008*/ 	.byte	0x04, 0x17
        /*000a*/ 	.short	(.L_220 - .L_219)
.L_219:
        /*000c*/ 	.word	0x00000000
        /*0010*/ 	.short	0x0001
        /*0012*/ 	.short	0x0008
        /*0014*/ 	.byte	0x00, 0xf0, 0x41, 0x00


	//----- nvinfo : EIATTR_KPARAM_INFO
	.align		4
.L_220:
        /*0018*/ 	.byte	0x04, 0x17
        /*001a*/ 	.short	(.L_222 - .L_221)
.L_221:
        /*001c*/ 	.word	0x00000000
        /*0020*/ 	.short	0x0000
        /*0022*/ 	.short	0x0000
        /*0024*/ 	.byte	0x00, 0xf0, 0x21, 0x00


	//----- nvinfo : EIATTR_SPARSE_MMA_MASK
	.align		4
.L_222:
        /*0028*/ 	.byte	0x03, 0x50
        /*002a*/ 	.short	0x0000


	//----- nvinfo : EIATTR_MAXREG_COUNT
	.align		4
        /*002c*/ 	.byte	0x03, 0x1b
        /*002e*/ 	.short	0x00ff


	//----- nvinfo : EIATTR_MERCURY_ISA_VERSION
	.align		4
        /*0030*/ 	.byte	0x03, 0x5f
        /*0032*/ 	.short	0x0101


	//----- nvinfo : EIATTR_VRC_CTA_INIT_COUNT
	.align		4
        /*0034*/ 	.byte	0x02, 0x4a
	.zero		1
	.zero		1


	//----- nvinfo : EIATTR_EXIT_INSTR_OFFSETS
	.align		4
        /*0038*/ 	.byte	0x04, 0x1c
        /*003a*/ 	.short	(.L_224 - .L_223)


	//   ....[0]....
.L_223:
        /*003c*/ 	.word	0x00000120


	//   ....[1]....
        /*0040*/ 	.word	0x000001f0


	//   ....[2]....
        /*0044*/ 	.word	0x00000210


	//----- nvinfo : EIATTR_MAX_THREADS
	.align		4
.L_224:
        /*0048*/ 	.byte	0x04, 0x05
        /*004a*/ 	.short	(.L_226 - .L_225)
.L_225:
        /*004c*/ 	.word	0x00000100
        /*0050*/ 	.word	0x00000001
        /*0054*/ 	.word	0x00000001


	//----- nvinfo : EIATTR_CBANK_PARAM_SIZE
	.align		4
.L_226:
        /*0058*/ 	.byte	0x03, 0x19
        /*005a*/ 	.short	0x0018


	//----- nvinfo : EIATTR_PARAM_CBANK
	.align		4
        /*005c*/ 	.byte	0x04, 0x0a
        /*005e*/ 	.short	(.L_228 - .L_227)
	.align		4
.L_227:
        /*0060*/ 	.word	index@(.nv.constant0._ZN3cub18CUB_300001_SM_10006detail8for_each13static_kernelINS2_12policy_hub_t12policy_500_tEmN6thrust24THRUST_300001_SM_1000_NS8cuda_cub20__uninitialized_fill7functorINS7_10device_ptrIcEEcEEEEvT0_T1_)
        /*0064*/ 	.short	0x0380
        /*0066*/ 	.short	0x0018


	//----- nvinfo : EIATTR_SW_WAR
	.align		4
.L_228:
        /*0068*/ 	.byte	0x04, 0x36
        /*006a*/ 	.short	(.L_230 - .L_229)
.L_229:
        /*006c*/ 	.word	0x00000008
.L_230:


//--------------------- .nv.info._ZN3cub18CUB_300001_SM_10006detail8for_each13static_kernelINS2_12policy_hub_t12policy_500_tElN6thrust24THRUST_300001_SM_1000_NS8cuda_cub6__fill7functorINS7_6detail15normal_iteratorINS7_10device_ptrIiEEEEiEEEEvT0_T1_ --------------------------
	.section	.nv.info._ZN3cub18CUB_300001_SM_10006detail8for_each13static_kernelINS2_12policy_hub_t12policy_500_tElN6thrust24THRUST_300001_SM_1000_NS8cuda_cub6__fill7functorINS7_6detail15normal_iteratorINS7_10device_ptrIiEEEEiEEEEvT0_T1_,"",@"SHT_CUDA_INFO"
	.sectionflags	@""
	.align	4


	//----- nvinfo : EIATTR_CUDA_API_VERSION
	.align		4
        /*0000*/ 	.byte	0x04, 0x37
        /*0002*/ 	.short	(.L_232 - .L_231)
.L_231:
        /*0004*/ 	.word	0x00000082


	//----- nvinfo : EIATTR_KPARAM_INFO
	.align		4
.L_232:
        /*0008*/ 	.byte	0x04, 0x17
        /*000a*/ 	.short	(.L_234 - .L_233)
.L_233:
        /*000c*/ 	.word	0x00000000
        /*0010*/ 	.short	0x0001
        /*0012*/ 	.short	0x0008
        /*0014*/ 	.byte	0x00, 0xf0, 0x41, 0x00


	//----- nvinfo : EIATTR_KPARAM_INFO
	.align		4
.L_234:
        /*0018*/ 	.byte	0x04, 0x17
        /*001a*/ 	.short	(.L_236 - .L_235)
.L_235:
        /*001c*/ 	.word	0x00000000
        /*0020*/ 	.short	0x0000
        /*0022*/ 	.short	0x0000
        /*0024*/ 	.byte	0x00, 0xf0, 0x21, 0x00


	//----- nvinfo : EIATTR_SPARSE_MMA_MASK
	.align		4
.L_236:
        /*0028*/ 	.byte	0x03, 0x50
        /*002a*/ 	.short	0x0000


	//----- nvinfo : EIATTR_MAXREG_COUNT
	.align		4
        /*002c*/ 	.byte	0x03, 0x1b
        /*002e*/ 	.short	0x00ff


	//----- nvinfo : EIATTR_MERCURY_ISA_VERSION
	.align		4
        /*0030*/ 	.byte	0x03, 0x5f
        /*0032*/ 	.short	0x0101


	//----- nvinfo : EIATTR_VRC_CTA_INIT_COUNT
	.align		4
        /*0034*/ 	.byte	0x02, 0x4a
	.zero		1
	.zero		1


	//----- nvinfo : EIATTR_EXIT_INSTR_OFFSETS
	.align		4
        /*0038*/ 	.byte	0x04, 0x1c
        /*003a*/ 	.short	(.L_238 - .L_237)


	//   ....[0]....
.L_237:
        /*003c*/ 	.word	0x00000130


	//   ....[1]....
        /*0040*/ 	.word	0x00000240


	//   ....[2]....
        /*0044*/ 	.word	0x00000270


	//----- nvinfo : EIATTR_MAX_THREADS
	.align		4
.L_238:
        /*0048*/ 	.byte	0x04, 0x05
        /*004a*/ 	.short	(.L_240 - .L_239)
.L_239:
        /*004c*/ 	.word	0x00000100
        /*0050*/ 	.word	0x00000001
        /*0054*/ 	.word	0x00000001


	//----- nvinfo : EIATTR_CBANK_PARAM_SIZE
	.align		4
.L_240:
        /*0058*/ 	.byte	0x03, 0x19
        /*005a*/ 	.short	0x0018


	//----- nvinfo : EIATTR_PARAM_CBANK
	.align		4
        /*005c*/ 	.byte	0x04, 0x0a
        /*005e*/ 	.short	(.L_242 - .L_241)
	.align		4
.L_241:
        /*0060*/ 	.word	index@(.nv.constant0._ZN3cub18CUB_300001_SM_10006detail8for_each13static_kernelINS2_12policy_hub_t12policy_500_tElN6thrust24THRUST_300001_SM_1000_NS8cuda_cub6__fill7functorINS7_6detail15normal_iteratorINS7_10device_ptrIiEEEEiEEEEvT0_T1_)
        /*0064*/ 	.short	0x0380
        /*0066*/ 	.short	0x0018


	//----- nvinfo : EIATTR_SW_WAR
	.align		4
.L_242:
        /*0068*/ 	.byte	0x04, 0x36
        /*006a*/ 	.short	(.L_244 - .L_243)
.L_243:
        /*006c*/ 	.word	0x00000008
.L_244:


//--------------------- .nv.info._ZN3cub18CUB_300001_SM_10006detail8for_each13static_kernelINS2_12policy_hub_t12policy_500_tEmN6thrust24THRUST_300001_SM_1000_NS8cuda_cub20__uninitialized_fill7functorINS7_10device_ptrIiEEiEEEEvT0_T1_ --------------------------
	.section	.nv.info._ZN3cub18CUB_300001_SM_10006detail8for_each13static_kernelINS2_12policy_hub_t12policy_500_tEmN6thrust24THRUST_300001_SM_1000_NS8cuda_cub20__uninitialized_fill7functorINS7_10device_ptrIiEEiEEEEvT0_T1_,"",@"SHT_CUDA_INFO"
	.sectionflags	@""
	.align	4


	//----- nvinfo : EIATTR_CUDA_API_VERSION
	.align		4
        /*0000*/ 	.byte	0x04, 0x37
        /*0002*/ 	.short	(.L_246 - .L_245)
.L_245:
        /*0004*/ 	.word	0x00000082


	//----- nvinfo : EIATTR_KPARAM_INFO
	.align		4
.L_246:
        /*0008*/ 	.byte	0x04, 0x17
        /*000a*/ 	.short	(.L_248 - .L_247)
.L_247:
        /*000c*/ 	.word	0x00000000
        /*0010*/ 	.short	0x0001
        /*0012*/ 	.short	0x0008
        /*0014*/ 	.byte	0x00, 0xf0, 0x41, 0x00


	//----- nvinfo : EIATTR_KPARAM_INFO
	.align		4
.L_248:
        /*0018*/ 	.byte	0x04, 0x17
        /*001a*/ 	.short	(.L_250 - .L_249)
.L_249:
        /*001c*/ 	.word	0x00000000
        /*0020*/ 	.short	0x0000
        /*0022*/ 	.short	0x0000
        /*0024*/ 	.byte	0x00, 0xf0, 0x21, 0x00


	//----- nvinfo : EIATTR_SPARSE_MMA_MASK
	.align		4
.L_250:
        /*0028*/ 	.byte	0x03, 0x50
        /*002a*/ 	.short	0x0000


	//----- nvinfo : EIATTR_MAXREG_COUNT
	.align		4
        /*002c*/ 	.byte	0x03, 0x1b
        /*002e*/ 	.short	0x00ff


	//----- nvinfo : EIATTR_MERCURY_ISA_VERSION
	.align		4
        /*0030*/ 	.byte	0x03, 0x5f
        /*0032*/ 	.short	0x0101


	//----- nvinfo : EIATTR_VRC_CTA_INIT_COUNT
	.align		4
        /*0034*/ 	.byte	0x02, 0x4a
	.zero		1
	.zero		1


	//----- nvinfo : EIATTR_EXIT_INSTR_OFFSETS
	.align		4
        /*0038*/ 	.byte	0x04, 0x1c
        /*003a*/ 	.short	(.L_252 - .L_251)


	//   ....[0]....
.L_251:
        /*003c*/ 	.word	0x00000130


	//   ....[1]....
        /*0040*/ 	.word	0x00000230


	//   ....[2]....
        /*0044*/ 	.word	0x00000260


	//----- nvinfo : EIATTR_MAX_THREADS
	.align		4
.L_252:
        /*0048*/ 	.byte	0x04, 0x05
        /*004a*/ 	.short	(.L_254 - .L_253)
.L_253:
        /*004c*/ 	.word	0x00000100
        /*0050*/ 	.word	0x00000001
        /*0054*/ 	.word	0x00000001


	//----- nvinfo : EIATTR_CBANK_PARAM_SIZE
	.align		4
.L_254:
        /*0058*/ 	.byte	0x03, 0x19
        /*005a*/ 	.short	0x0018


	//----- nvinfo : EIATTR_PARAM_CBANK
	.align		4
        /*005c*/ 	.byte	0x04, 0x0a
        /*005e*/ 	.short	(.L_256 - .L_255)
	.align		4
.L_255:
        /*0060*/ 	.word	index@(.nv.constant0._ZN3cub18CUB_300001_SM_10006detail8for_each13static_kernelINS2_12policy_hub_t12policy_500_tEmN6thrust24THRUST_300001_SM_1000_NS8cuda_cub20__uninitialized_fill7functorINS7_10device_ptrIiEEiEEEEvT0_T1_)
        /*0064*/ 	.short	0x0380
        /*0066*/ 	.short	0x0018


	//----- nvinfo : EIATTR_SW_WAR
	.align		4
.L_256:
        /*0068*/ 	.byte	0x04, 0x36
        /*006a*/ 	.short	(.L_258 - .L_257)
.L_257:
        /*006c*/ 	.word	0x00000008
.L_258:


//--------------------- .nv.info._ZN3cub18CUB_300001_SM_10006detail11EmptyKernelIvEEvv --------------------------
	.section	.nv.info._ZN3cub18CUB_300001_SM_10006detail11EmptyKernelIvEEvv,"",@"SHT_CUDA_INFO"
	.sectionflags	@""
	.align	4


	//----- nvinfo : EIATTR_CUDA_API_VERSION
	.align		4
        /*0000*/ 	.byte	0x04, 0x37
        /*0002*/ 	.short	(.L_260 - .L_259)
.L_259:
        /*0004*/ 	.word	0x00000082


	//----- nvinfo : EIATTR_SPARSE_MMA_MASK
	.align		4
.L_260:
        /*0008*/ 	.byte	0x03, 0x50
        /*000a*/ 	.short	0x0000


	//----- nvinfo : EIATTR_MAXREG_COUNT
	.align		4
        /*000c*/ 	.byte	0x03, 0x1b
        /*000e*/ 	.short	0x00ff


	//----- nvinfo : EIATTR_MERCURY_ISA_VERSION
	.align		4
        /*0010*/ 	.byte	0x03, 0x5f
        /*0012*/ 	.short	0x0101


	//----- nvinfo : EIATTR_VRC_CTA_INIT_COUNT
	.align		4
        /*0014*/ 	.byte	0x02, 0x4a
	.zero		1
	.zero		1


	//----- nvinfo : EIATTR_EXIT_INSTR_OFFSETS
	.align		4
        /*0018*/ 	.byte	0x04, 0x1c
        /*001a*/ 	.short	(.L_262 - .L_261)


	//   ....[0]....
.L_261:
        /*001c*/ 	.word	0x00000010


	//----- nvinfo : EIATTR_SW_WAR
	.align		4
.L_262:
        /*0020*/ 	.byte	0x04, 0x36
        /*0022*/ 	.short	(.L_264 - .L_263)
.L_263:
        /*0024*/ 	.word	0x00000008
.L_264:


//--------------------- .nv.callgraph             --------------------------
	.section	.nv.callgraph,"",@"SHT_CUDA_CALLGRAPH"
	.align	4
	.sectionentsize	8
	.align		4
        /*0000*/ 	.word	0x00000000
	.align		4
        /*0004*/ 	.word	0xffffffff
	.align		4
        /*0008*/ 	.word	0x00000000
	.align		4
        /*000c*/ 	.word	0xfffffffe
	.align		4
        /*0010*/ 	.word	0x00000000
	.align		4
        /*0014*/ 	.word	0xfffffffd
	.align		4
        /*0018*/ 	.word	0x00000000
	.align		4
        /*001c*/ 	.word	0xfffffffc


//--------------------- .nv.constant4             --------------------------
	.section	.nv.constant4,"a",@progbits
	.align	8
	.align		8
.nv.constant4:
        /*0000*/ 	.dword	_ZN34_INTERNAL_7066e909_4_k_cu_59b7812e4cuda3std3__45__cpo5beginE
	.align		8
        /*0008*/ 	.dword	_ZN34_INTERNAL_7066e909_4_k_cu_59b7812e4cuda3std3__45__cpo3endE
	.align		8
        /*0010*/ 	.dword	_ZN34_INTERNAL_7066e909_4_k_cu_59b7812e4cuda3std3__45__cpo6cbeginE
	.align		8
        /*0018*/ 	.dword	_ZN34_INTERNAL_7066e909_4_k_cu_59b7812e4cuda3std3__45__cpo4cendE
	.align		8
        /*0020*/ 	.dword	_ZN34_INTERNAL_7066e909_4_k_cu_59b7812e4cuda3std3__45__cpo6rbeginE
	.align		8
        /*0028*/ 	.dword	_ZN34_INTERNAL_7066e909_4_k_cu_59b7812e4cuda3std3__45__cpo4rendE
	.align		8
        /*0030*/ 	.dword	_ZN34_INTERNAL_7066e909_4_k_cu_59b7812e4cuda3std3__45__cpo7crbeginE
	.align		8
        /*0038*/ 	.dword	_ZN34_INTERNAL_7066e909_4_k_cu_59b7812e4cuda3std3__45__cpo5crendE
	.align		8
        /*0040*/ 	.dword	_ZN34_INTERNAL_7066e909_4_k_cu_59b7812e4cuda3std3__436_GLOBAL__N__7066e909_4_k_cu_59b7812e6ignoreE
	.align		8
        /*0048*/ 	.dword	_ZN34_INTERNAL_7066e909_4_k_cu_59b7812e4cuda3std3__419piecewise_constructE
	.align		8
        /*0050*/ 	.dword	_ZN34_INTERNAL_7066e909_4_k_cu_59b7812e4cuda3std3__48in_placeE
	.align		8
        /*0058*/ 	.dword	_ZN34_INTERNAL_7066e909_4_k_cu_59b7812e4cuda3std3__420unreachable_sentinelE
	.align		8
        /*0060*/ 	.dword	_ZN34_INTERNAL_7066e909_4_k_cu_59b7812e4cuda3std3__47nulloptE
	.align		8
        /*0068*/ 	.dword	_ZN34_INTERNAL_7066e909_4_k_cu_59b7812e4cuda3std3__48unexpectE
	.align		8
        /*0070*/ 	.dword	_ZN34_INTERNAL_7066e909_4_k_cu_59b7812e4cuda3std6ranges3__45__cpo4swapE
	.align		8
        /*0078*/ 	.dword	_ZN34_INTERNAL_7066e909_4_k_cu_59b7812e4cuda3std6ranges3__45__cpo9iter_moveE
	.align		8
        /*0080*/ 	.dword	_ZN34_INTERNAL_7066e909_4_k_cu_59b7812e4cuda3std6ranges3__45__cpo5beginE
	.align		8
        /*0088*/ 	.dword	_ZN34_INTERNAL_7066e909_4_k_cu_59b7812e4cuda3std6ranges3__45__cpo3endE
	.align		8
        /*0090*/ 	.dword	_ZN34_INTERNAL_7066e909_4_k_cu_59b7812e4cuda3std6ranges3__45__cpo6cbeginE
	.align		8
        /*0098*/ 	.dword	_ZN34_INTERNAL_7066e909_4_k_cu_59b7812e4cuda3std6ranges3__45__cpo4cendE
	.align		8
        /*00a0*/ 	.dword	_ZN34_INTERNAL_7066e909_4_k_cu_59b7812e4cuda3std6ranges3__45__cpo7advanceE
	.align		8
        /*00a8*/ 	.dword	_ZN34_INTERNAL_7066e909_4_k_cu_59b7812e4cuda3std6ranges3__45__cpo9iter_swapE
	.align		8
        /*00b0*/ 	.dword	_ZN34_INTERNAL_7066e909_4_k_cu_59b7812e4cuda3std6ranges3__45__cpo4nextE
	.align		8
        /*00b8*/ 	.dword	_ZN34_INTERNAL_7066e909_4_k_cu_59b7812e4cuda3std6ranges3__45__cpo4prevE
	.align		8
        /*00c0*/ 	.dword	_ZN34_INTERNAL_7066e909_4_k_cu_59b7812e4cuda3std6ranges3__45__cpo4dataE
	.align		8
        /*00c8*/ 	.dword	_ZN34_INTERNAL_7066e909_4_k_cu_59b7812e4cuda3std6ranges3__45__cpo5cdataE
	.align		8
        /*00d0*/ 	.dword	_ZN34_INTERNAL_7066e909_4_k_cu_59b7812e4cuda3std6ranges3__45__cpo4sizeE
	.align		8
        /*00d8*/ 	.dword	_ZN34_INTERNAL_7066e909_4_k_cu_59b7812e4cuda3std6ranges3__45__cpo5ssizeE
	.align		8
        /*00e0*/ 	.dword	_ZN34_INTERNAL_7066e909_4_k_cu_59b7812e4cuda3std6ranges3__45__cpo8distanceE
	.align		8
        /*00e8*/ 	.dword	_ZN34_INTERNAL_7066e909_4_k_cu_59b7812e6thrust24THRUST_300001_SM_1000_NS8cuda_cub3parE
	.align		8
        /*00f0*/ 	.dword	_ZN34_INTERNAL_7066e909_4_k_cu_59b7812e6thrust24THRUST_300001_SM_1000_NS8cuda_cub10par_nosyncE
	.align		8
        /*00f8*/ 	.dword	_ZN34_INTERNAL_7066e909_4_k_cu_59b7812e6thrust24THRUST_300001_SM_1000_NS6system6detail10sequential3seqE
	.align		8
        /*0100*/ 	.dword	_ZN34_INTERNAL_7066e909_4_k_cu_59b7812e6thrust24THRUST_300001_SM_1000_NS12placeholders2_1E
	.align		8
        /*0108*/ 	.dword	_ZN34_INTERNAL_7066e909_4_k_cu_59b7812e6thrust24THRUST_300001_SM_1000_NS12placeholders2_2E
	.align		8
        /*0110*/ 	.dword	_ZN34_INTERNAL_7066e909_4_k_cu_59b7812e6thrust24THRUST_300001_SM_1000_NS12placeholders2_3E
	.align		8
        /*0118*/ 	.dword	_ZN34_INTERNAL_7066e909_4_k_cu_59b7812e6thrust24THRUST_300001_SM_1000_NS12placeholders2_4E
	.align		8
        /*0120*/ 	.dword	_ZN34_INTERNAL_7066e909_4_k_cu_59b7812e6thrust24THRUST_300001_SM_1000_NS12placeholders2_5E
	.align		8
        /*0128*/ 	.dword	_ZN34_INTERNAL_7066e909_4_k_cu_59b7812e6thrust24THRUST_300001_SM_1000_NS12placeholders2_6E
	.align		8
        /*0130*/ 	.dword	_ZN34_INTERNAL_7066e909_4_k_cu_59b7812e6thrust24THRUST_300001_SM_1000_NS12placeholders2_7E
	.align		8
        /*0138*/ 	.dword	_ZN34_INTERNAL_7066e909_4_k_cu_59b7812e6thrust24THRUST_300001_SM_1000_NS12placeholders2_8E
	.align		8
        /*0140*/ 	.dword	_ZN34_INTERNAL_7066e909_4_k_cu_59b7812e6thrust24THRUST_300001_SM_1000_NS12placeholders2_9E
	.align		8
        /*0148*/ 	.dword	_ZN34_INTERNAL_7066e909_4_k_cu_59b7812e6thrust24THRUST_300001_SM_1000_NS12placeholders3_10E
	.align		8
        /*0150*/ 	.dword	_ZN34_INTERNAL_7066e909_4_k_cu_59b7812e6thrust24THRUST_300001_SM_1000_NS3seqE


//--------------------- .text._ZN3cub18CUB_300001_SM_10006detail4scan16DeviceScanKernelINS2_10policy_hubIiiimN4cuda3__47maximumIiEEE10Policy1000EN6thrust24THRUST_300001_SM_1000_NS6detail15normal_iteratorINSC_10device_ptrIiEEEESH_NS0_13ScanTileStateIiLb1EEES8_NS0_8NullTypeEmiLb0ESK_EEvT0_T1_T2_iT3_T4_T5_ --------------------------
	.section	.text._ZN3cub18CUB_300001_SM_10006detail4scan16DeviceScanKernelINS2_10policy_hubIiiimN4cuda3__47maximumIiEEE10Policy1000EN6thrust24THRUST_300001_SM_1000_NS6detail15normal_iteratorINSC_10device_ptrIiEEEESH_NS0_13ScanTileStateIiLb1EEES8_NS0_8NullTypeEmiLb0ESK_EEvT0_T1_T2_iT3_T4_T5_,"ax",@progbits
	.align	128
        .global         _ZN3cub18CUB_300001_SM_10006detail4scan16DeviceScanKernelINS2_10policy_hubIiiimN4cuda3__47maximumIiEEE10Policy1000EN6thrust24THRUST_300001_SM_1000_NS6detail15normal_iteratorINSC_10device_ptrIiEEEESH_NS0_13ScanTileStateIiLb1EEES8_NS0_8NullTypeEmiLb0ESK_EEvT0_T1_T2_iT3_T4_T5_
        .type           _ZN3cub18CUB_300001_SM_10006detail4scan16DeviceScanKernelINS2_10policy_hubIiiimN4cuda3__47maximumIiEEE10Policy1000EN6thrust24THRUST_300001_SM_1000_NS6detail15normal_iteratorINSC_10device_ptrIiEEEESH_NS0_13ScanTileStateIiLb1EEES8_NS0_8NullTypeEmiLb0ESK_EEvT0_T1_T2_iT3_T4_T5_,@function
        .size           _ZN3cub18CUB_300001_SM_10006detail4scan16DeviceScanKernelINS2_10policy_hubIiiimN4cuda3__47maximumIiEEE10Policy1000EN6thrust24THRUST_300001_SM_1000_NS6detail15normal_iteratorINSC_10device_ptrIiEEEESH_NS0_13ScanTileStateIiLb1EEES8_NS0_8NullTypeEmiLb0ESK_EEvT0_T1_T2_iT3_T4_T5_,(.L_x_254 - _ZN3cub18CUB_300001_SM_10006detail4scan16DeviceScanKernelINS2_10policy_hubIiiimN4cuda3__47maximumIiEEE10Policy1000EN6thrust24THRUST_300001_SM_1000_NS6detail15normal_iteratorINSC_10device_ptrIiEEEESH_NS0_13ScanTileStateIiLb1EEES8_NS0_8NullTypeEmiLb0ESK_EEvT0_T1_T2_iT3_T4_T5_)
        .other          _ZN3cub18CUB_300001_SM_10006detail4scan16DeviceScanKernelINS2_10policy_hubIiiimN4cuda3__47maximumIiEEE10Policy1000EN6thrust24THRUST_300001_SM_1000_NS6detail15normal_iteratorINSC_10device_ptrIiEEEESH_NS0_13ScanTileStateIiLb1EEES8_NS0_8NullTypeEmiLb0ESK_EEvT0_T1_T2_iT3_T4_T5_,@"STO_CUDA_ENTRY STV_DEFAULT"
_ZN3cub18CUB_300001_SM_10006detail4scan16DeviceScanKernelINS2_10policy_hubIiiimN4cuda3__47maximumIiEEE10Policy1000EN6thrust24THRUST_300001_SM_1000_NS6detail15normal_iteratorINSC_10device_ptrIiEEEESH_NS0_13ScanTileStateIiLb1EEES8_NS0_8NullTypeEmiLb0ESK_EEvT0_T1_T2_iT3_T4_T5_:
.text._ZN3cub18CUB_300001_SM_10006detail4scan16DeviceScanKernelINS2_10policy_hubIiiimN4cuda3__47maximumIiEEE10Policy1000EN6thrust24THRUST_300001_SM_1000_NS6detail15normal_iteratorINSC_10device_ptrIiEEEESH_NS0_13ScanTileStateIiLb1EEES8_NS0_8NullTypeEmiLb0ESK_EEvT0_T1_T2_iT3_T4_T5_:
[----:B------:R-:W-:Y:S08]  /*0000*/  LDC R1, c[0x0][0x37c] ;  /* 0x0000df00ff017b82 */ /* 0x000ff00000000800 */
[----:B------:R-:W0:Y:S01]  /*0010*/  S2UR UR5, SR_CTAID.X ;  /* 0x00000000000579c3 */ /* 0x000e220000002500 */
[----:B------:R-:W0:Y:S01]  /*0020*/  LDCU UR9, c[0x0][0x398] ;  /* 0x00007300ff0977ac */ /* 0x000e220008000800 */
[----:B------:R-:W1:Y:S01]  /*0030*/  LDCU.64 UR6, c[0x0][0x3a0] ;  /* 0x00007400ff0677ac */ /* 0x000e620008000a00 */
[----:B------:R-:W2:Y:S01]  /*0040*/  LDCU.64 UR12, c[0x0][0x358] ;  /* 0x00006b00ff0c77ac */ /* 0x000ea20008000a00 */
[----:B0-----:R-:W-:-:S04]  /*0050*/  UIADD3 UR8, UPT, UPT, UR5, UR9, URZ ;  /* 0x0000000905087290 */ /* 0x001fc8000fffe0ff */
[----:B------:R-:W-:-:S04]  /*0060*/  UIMAD.WIDE UR10, UR8, 0xc00, URZ ;  /* 0x00000c00080a78a5 */ /* 0x000fc8000f8e02ff */
[----:B-1----:R-:W-:-:S04]  /*0070*/  UIADD3 UR6, UP0, UPT, -UR10, UR6, URZ ;  /* 0x000000060a067290 */ /* 0x002fc8000ff1e1ff */
[----:B------:R-:W-:Y:S02]  /*0080*/  UIADD3.X UR4, UPT, UPT, ~UR11, UR7, URZ, UP0, !UPT ;  /* 0x000000070b047290 */ /* 0x000fe400087fe5ff */
[----:B------:R-:W-:-:S04]  /*0090*/  UISETP.GE.U32.AND UP0, UPT, UR6, 0xc01, UPT ;  /* 0x00000c010600788c */ /* 0x000fc8000bf06070 */
[----:B------:R-:W-:-:S09]  /*00a0*/  UISETP.GE.U32.AND.EX UP0, UPT, UR4, URZ, UPT, UP0 ;  /* 0x000000ff0400728c */ /* 0x000fd2000bf06100 */
[----:B--2---:R-:W-:Y:S05]  /*00b0*/  BRA.U !UP0, `(.L_x_0) ;  /* 0x0000001908bc7547 */ /* 0x004fea000b800000 */
[----:B------:R-:W0:Y:S01]  /*00c0*/  S2R R28, SR_TID.X ;  /* 0x00000000001c7919 */ /* 0x000e220000002100 */
[----:B------:R-:W1:Y:S01]  /*00d0*/  LDCU.64 UR4, c[0x0][0x380] ;  /* 0x00007000ff0477ac */ /* 0x000e620008000a00 */
[C---:B0-----:R-:W-:Y:S02]  /*00e0*/  LOP3.LUT R0, R28.reuse, 0x1f, RZ, 0xc0, !PT ;  /* 0x0000001f1c007812 */ /* 0x041fe400078ec0ff */
[----:B------:R-:W-:-:S05]  /*00f0*/  LOP3.LUT R3, R28, 0x3e0, RZ, 0xc0, !PT ;  /* 0x000003e01c037812 */ /* 0x000fca00078ec0ff */
[----:B------:R-:W-:-:S05]  /*0100*/  IMAD R0, R3, 0x18, R0 ;  /* 0x0000001803007824 */ /* 0x000fca00078e0200 */
[----:B------:R-:W-:-:S05]  /*0110*/  IADD3 R0, P0, PT, R0, UR10, RZ ;  /* 0x0000000a00007c10 */ /* 0x000fca000ff1e0ff */
[----:B------:R-:W-:Y:S02]  /*0120*/  IMAD.X R5, RZ, RZ, UR11, P0 ;  /* 0x0000000bff057e24 */ /* 0x000fe400080e06ff */
[----:B------:R-:W-:-:S03]  /*0130*/  IMAD.SHL.U32 R3, R0, 0x4, RZ ;  /* 0x0000000400037824 */ /* 0x000fc600078e00ff */
[----:B------:R-:W-:Y:S02]  /*0140*/  SHF.L.U64.HI R2, R0, 0x2, R5 ;  /* 0x0000000200027819 */ /* 0x000fe40000010205 */
[----:B-1----:R-:W-:-:S04]  /*0150*/  IADD3 R4, P0, PT, R3, UR4, RZ ;  /* 0x0000000403047c10 */ /* 0x002fc8000ff1e0ff */
[----:B------:R-:W-:-:S05]  /*0160*/  IADD3.X R5, PT, PT, R2, UR5, RZ, P0, !PT ;  /* 0x0000000502057c10 */ /* 0x000fca00087fe4ff */
[----:B------:R-:W2:Y:S04]  /*0170*/  LDG.E R0, desc[UR12][R4.64] ;  /* 0x0000000c04007981 */ /* 0x000ea8000c1e1900 */
[----:B------:R-:W3:Y:S04]  /*0180*/  LDG.E R6, desc[UR12][R4.64+0x80] ;  /* 0x0000800c04067981 */ /* 0x000ee8000c1e1900 */
[----:B------:R-:W4:Y:S04]  /*0190*/  LDG.E R8, desc[UR12][R4.64+0x100] ;  /* 0x0001000c04087981 */ /* 0x000f28000c1e1900 */
[----:B------:R-:W5:Y:S04]  /*01a0*/  LDG.E R10, desc[UR12][R4.64+0x180] ;  /* 0x0001800c040a7981 */ /* 0x000f68000c1e1900 */
        /* <DEDUP_REMOVED lines=19> */
[----:B------:R-:W5:Y:S01]  /*02e0*/  LDG.E R33, desc[UR12][R4.64+0xb80] ;  /* 0x000b800c04217981 */ /* 0x000f62000c1e1900 */
[----:B------:R-:W0:Y:S01]  /*02f0*/  S2UR UR5, SR_CgaCtaId ;  /* 0x00000000000579c3 */ /* 0x000e220000008800 */
[----:B------:R-:W-:Y:S01]  /*0300*/  SHF.R.U32.HI R31, RZ, 0x5, R28 ;  /* 0x00000005ff1f7819 */ /* 0x000fe2000001161c */
[----:B------:R-:W-:Y:S01]  /*0310*/  UMOV UR4, 0x400 ;  /* 0x0000040000047882 */ /* 0x000fe20000000000 */
[----:B------:R-:W1:Y:S01]  /*0320*/  S2R R30, SR_LANEID ;  /* 0x00000000001e7919 */ /* 0x000e620000000000 */
[----:B------:R-:W-:Y:S01]  /*0330*/  UISETP.NE.AND UP0, UPT, UR8, URZ, UPT ;  /* 0x000000ff0800728c */ /* 0x000fe2000bf05270 */
[----:B------:R-:W-:Y:S01]  /*0340*/  BSSY.RECONVERGENT B0, `(.L_x_1) ;  /* 0x000014a000007945 */ /* 0x000fe20003800200 */
[----:B0-----:R-:W-:Y:S01]  /*0350*/  ULEA UR4, UR5, UR4, 0x18 ;  /* 0x0000000405047291 */ /* 0x001fe2000f8ec0ff */
[----:B-1----:R-:W-:-:S05]  /*0360*/  IMAD R29, R31, 0x300, R30 ;  /* 0x000003001f1d7824 */ /* 0x002fca00078e021e */
[----:B------:R-:W-:-:S05]  /*0370*/  LEA R29, R29, UR4, 0x2 ;  /* 0x000000041d1d7c11 */ /* 0x000fca000f8e10ff */
[----:B--2---:R0:W-:Y:S04]  /*0380*/  STS [R29], R0 ;  /* 0x000000001d007388 */ /* 0x0041e80000000800 */
[----:B---3--:R1:W-:Y:S04]  /*0390*/  STS [R29+0x80], R6 ;  /* 0x000080061d007388 */ /* 0x0083e80000000800 */
[----:B----4-:R1:W-:Y:S01]  /*03a0*/  STS [R29+0x100], R8 ;  /* 0x000100081d007388 */ /* 0x0103e20000000800 */
[----:B0-----:R-:W-:-:S03]  /*03b0*/  IMAD R0, R30, 0x5c, R29 ;  /* 0x0000005c1e007824 */ /* 0x001fc600078e021d */
[----:B-----5:R1:W-:Y:S04]  /*03c0*/  STS [R29+0x180], R10 ;  /* 0x0001800a1d007388 */ /* 0x0203e80000000800 */
[----:B------:R1:W-:Y:S04]  /*03d0*/  STS [R29+0x200], R12 ;  /* 0x0002000c1d007388 */ /* 0x0003e80000000800 */
        /* <DEDUP_REMOVED lines=18> */
[----:B------:R1:W-:Y:S01]  /*0500*/  STS [R29+0xb80], R33 ;  /* 0x000b80211d007388 */ /* 0x0003e20000000800 */
[----:B------:R-:W-:-:S03]  /*0510*/  NOP ;  /* 0x0000000000007918 */ /* 0x000fc60000000000 */
[----:B------:R1:W0:Y:S04]  /*0520*/  LDS.128 R4, [R0] ;  /* 0x0000000000047984 */ /* 0x0002280000000c00 */
[----:B------:R1:W2:Y:S04]  /*0530*/  LDS.128 R8, [R0+0x10] ;  /* 0x0000100000087984 */ /* 0x0002a80000000c00 */
[----:B------:R1:W3:Y:S04]  /*0540*/  LDS.128 R12, [R0+0x20] ;  /* 0x00002000000c7984 */ /* 0x0002e80000000c00 */
[----:B------:R1:W4:Y:S04]  /*0550*/  LDS.128 R16, [R0+0x30] ;  /* 0x0000300000107984 */ /* 0x0003280000000c00 */
[----:B------:R1:W0:Y:S04]  /*0560*/  LDS.128 R20, [R0+0x40] ;  /* 0x0000400000147984 */ /* 0x0002280000000c00 */
[----:B------:R1:W0:Y:S01]  /*0570*/  LDS.128 R24, [R0+0x50] ;  /* 0x0000500000187984 */ /* 0x0002220000000c00 */
[----:B------:R-:W-:Y:S06]  /*0580*/  BAR.SYNC.DEFER_BLOCKING 0x0 ;  /* 0x0000000000007b1d */ /* 0x000fec0000010000 */
[----:B------:R-:W-:Y:S05]  /*0590*/  BRA.U UP0, `(.L_x_2) ;  /* 0x0000000500387547 */ /* 0x000fea000b800000 */
[----:B01----:R-:W-:Y:S02]  /*05a0*/  VIMNMX3 R32, R4, R5, R6, !PT ;  /* 0x000000050420720f */ /* 0x003fe40007800106 */
[----:B--2---:R-:W-:Y:S02]  /*05b0*/  VIMNMX3 R33, R7, R8, R9, !PT ;  /* 0x000000080721720f */ /* 0x004fe40007800109 */
[----:B---3--:R-:W-:Y:S02]  /*05c0*/  VIMNMX3 R34, R10, R11, R12, !PT ;  /* 0x0000000b0a22720f */ /* 0x008fe4000780010c */
[----:B------:R-:W-:Y:S02]  /*05d0*/  VIMNMX3 R35, R13, R14, R15, !PT ;  /* 0x0000000e0d23720f */ /* 0x000fe4000780010f */
[----:B----4-:R-:W-:Y:S02]  /*05e0*/  VIMNMX3 R36, R16, R17, R18, !PT ;  /* 0x000000111024720f */ /* 0x010fe40007800112 */
[----:B------:R-:W-:-:S02]  /*05f0*/  VIMNMX3 R37, R19, R20, R21, !PT ;  /* 0x000000141325720f */ /* 0x000fc40007800115 */
[----:B------:R-:W-:Y:S02]  /*0600*/  VIMNMX3 R38, R22, R23, R24, !PT ;  /* 0x000000171626720f */ /* 0x000fe40007800118 */
[----:B------:R-:W-:Y:S02]  /*0610*/  VIMNMX3 R39, R25, R26, R27, !PT ;  /* 0x0000001a1927720f */ /* 0x000fe4000780011b */
[----:B------:R-:W-:Y:S02]  /*0620*/  VIMNMX3 R32, R32, R33, R34, !PT ;  /* 0x000000212020720f */ /* 0x000fe40007800122 */
[----:B------:R-:W-:Y:S02]  /*0630*/  VIMNMX3 R35, R35, R36, R37, !PT ;  /* 0x000000242323720f */ /* 0x000fe40007800125 */
[----:B------:R-:W-:Y:S02]  /*0640*/  VIMNMX R38, PT, PT, R38, R39, !PT ;  /* 0x0000002726267248 */ /* 0x000fe40007fe0100 */
[----:B------:R-:W-:-:S02]  /*0650*/  ISETP.GE.AND P0, PT, R30, 0x1, PT ;  /* 0x000000011e00780c */ /* 0x000fc40003f06270 */
[----:B------:R-:W-:Y:S02]  /*0660*/  VIMNMX3 R38, R32, R35, R38, !PT ;  /* 0x000000232026720f */ /* 0x000fe40007800126 */
[----:B------:R-:W-:Y:S02]  /*0670*/  ISETP.NE.AND P2, PT, R30, RZ, PT ;  /* 0x000000ff1e00720c */ /* 0x000fe40003f45270 */
[----:B------:R-:W-:Y:S01]  /*0680*/  ISETP.NE.AND P1, PT, R31, 0x3, PT ;  /* 0x000000031f00780c */ /* 0x000fe20003f25270 */
[----:B------:R-:W0:Y:S06]  /*0690*/  SHFL.UP PT, R33, R38, 0x1, RZ ;  /* 0x0420000026217989 */ /* 0x000e2c00000e00ff */
[----:B0-----:R-:W-:-:S02]  /*06a0*/  @P0 VIMNMX R38, PT, PT, R38, R33, !PT ;  /* 0x0000002126260248 */ /* 0x001fc40007fe0100 */
[----:B------:R-:W-:-:S03]  /*06b0*/  ISETP.GE.AND P0, PT, R30, 0x2, PT ;  /* 0x000000021e00780c */ /* 0x000fc60003f06270 */
[----:B------:R-:W0:Y:S10]  /*06c0*/  SHFL.UP PT, R33, R38, 0x2, RZ ;  /* 0x0440000026217989 */ /* 0x000e3400000e00ff */
[----:B0-----:R-:W-:-:S02]  /*06d0*/  @P0 VIMNMX R38, PT, PT, R38, R33, !PT ;  /* 0x0000002126260248 */ /* 0x001fc40007fe0100 */
[----:B------:R-:W-:-:S03]  /*06e0*/  ISETP.GE.AND P0, PT, R30, 0x4, PT ;  /* 0x000000041e00780c */ /* 0x000fc60003f06270 */
[----:B------:R-:W0:Y:S10]  /*06f0*/  SHFL.UP PT, R33, R38, 0x4, RZ ;  /* 0x0480000026217989 */ /* 0x000e3400000e00ff */
[----:B0-----:R-:W-:-:S02]  /*0700*/  @P0 VIMNMX R38, PT, PT, R38, R33, !PT ;  /* 0x0000002126260248 */ /* 0x001fc40007fe0100 */
[----:B------:R-:W-:-:S03]  /*0710*/  ISETP.GE.AND P0, PT, R30, 0x8, PT ;  /* 0x000000081e00780c */ /* 0x000fc60003f06270 */
[----:B------:R-:W0:Y:S10]  /*0720*/  SHFL.UP PT, R33, R38, 0x8, RZ ;  /* 0x0500000026217989 */ /* 0x000e3400000e00ff */
[----:B0-----:R-:W-:-:S02]  /*0730*/  @P0 VIMNMX R38, PT, PT, R38, R33, !PT ;  /* 0x0000002126260248 */ /* 0x001fc40007fe0100 */
[----:B------:R-:W-:-:S03]  /*0740*/  ISETP.NE.AND P0, PT, R30, 0x1f, PT ;  /* 0x0000001f1e00780c */ /* 0x000fc60003f05270 */
[----:B------:R-:W0:Y:S10]  /*0750*/  SHFL.UP PT, R33, R38, 0x10, RZ ;  /* 0x0600000026217989 */ /* 0x000e3400000e00ff */
[----:B------:R-:W-:-:S02]  /*0760*/  @!P0 LEA R40, R31, UR4, 0x2 ;  /* 0x000000041f288c11 */ /* 0x000fc4000f8e10ff */
[----:B0-----:R-:W-:-:S05]  /*0770*/  VIMNMX R37, PT, PT, R38, R33, !PT ;  /* 0x0000002126257248 */ /* 0x001fca0007fe0100 */
[----:B------:R-:W-:Y:S01]  /*0780*/  @!P0 STS [R40+0x10], R37 ;  /* 0x0000102528008388 */ /* 0x000fe20000000800 */
[----:B------:R-:W-:Y:S01]  /*0790*/  BAR.SYNC.DEFER_BLOCKING 0x0 ;  /* 0x0000000000007b1d */ /* 0x000fe20000010000 */
[----:B------:R-:W-:-:S04]  /*07a0*/  ISETP.GE.AND P0, PT, R30, 0x10, PT ;  /* 0x000000101e00780c */ /* 0x000fc80003f06270 */
[----:B------:R-:W-:Y:S02]  /*07b0*/  SEL R36, R38, R37, !P0 ;  /* 0x0000002526247207 */ /* 0x000fe40004000000 */
[----:B------:R-:W-:-:S04]  /*07c0*/  ISETP.NE.AND P0, PT, R31, 0x2, PT ;  /* 0x000000021f00780c */ /* 0x000fc80003f05270 */
[----:B------:R-:W-:Y:S04]  /*07d0*/  SHFL.UP PT, R36, R36, 0x1, RZ ;  /* 0x0420000024247989 */ /* 0x000fe800000e00ff */
[----:B------:R-:W0:Y:S02]  /*07e0*/  LDS.128 R32, [UR4+0x10] ;  /* 0x00001004ff207984 */ /* 0x000e240008000c00 */
[----:B0-----:R-:W-:-:S04]  /*07f0*/  VIMNMX R33, PT, PT, R32, R33, !PT ;  /* 0x0000002120217248 */ /* 0x001fc80007fe0100 */
[----:B------:R-:W-:Y:S02]  /*0800*/  SEL R31, R33, R32, !P0 ;  /* 0x00000020211f7207 */ /* 0x000fe40004000000 */
[----:B------:R-:W-:Y:S02]  /*0810*/  VIMNMX R34, PT, PT, R34, R33, !PT ;  /* 0x0000002122227248 */ /* 0x000fe40007fe0100 */
[----:B------:R-:W-:Y:S02]  /*0820*/  ISETP.GE.U32.AND P0, PT, R28, 0x20, PT ;  /* 0x000000201c00780c */ /* 0x000fe40003f06070 */
[----:B------:R-:W-:Y:S02]  /*0830*/  SEL R31, R34, R31, !P1 ;  /* 0x0000001f221f7207 */ /* 0x000fe40004800000 */
[----:B------:R-:W-:Y:S02]  /*0840*/  VIMNMX R35, PT, PT, R35, R34, !PT ;  /* 0x0000002223237248 */ /* 0x000fe40007fe0100 */
[----:B------:R-:W-:-:S04]  /*0850*/  @P2 VIMNMX R31, PT, PT, R36, R31, !PT ;  /* 0x0000001f241f2248 */ /* 0x000fc80007fe0100 */
[----:B------:R-:W-:Y:S02]  /*0860*/  SEL R31, R36, R31, !P0 ;  /* 0x0000001f241f7207 */ /* 0x000fe40004000000 */
[----:B------:R-:W-:Y:S02]  /*0870*/  ISETP.NE.AND P0, PT, R28, RZ, PT ;  /* 0x000000ff1c00720c */ /* 0x000fe40003f05270 */
[----:B------:R-:W-:-:S04]  /*0880*/  VIMNMX R36, PT, PT, R4, R31, !PT ;  /* 0x0000001f04247248 */ /* 0x000fc80007fe0100 */
[----:B------:R-:W-:Y:S02]  /*0890*/  SEL R30, R4, R36, !P0 ;  /* 0x00000024041e7207 */ /* 0x000fe40004000000 */
[----:B------:R-:W-:Y:S02]  /*08a0*/  ISETP.NE.AND P0, PT, R28, RZ, PT ;  /* 0x000000ff1c00720c */ /* 0x000fe40003f05270 */
[----:B------:R-:W-:-:S04]  /*08b0*/  VIMNMX R37, PT, PT, R5, R30, !PT ;  /* 0x0000001e05257248 */ /* 0x000fc80007fe0100 */
        /* <DEDUP_REMOVED lines=21> */
[----:B------:R-:W-:Y:S01]  /*0a10*/  VIMNMX R27, PT, PT, R27, R26, !PT ;  /* 0x0000001a1b1b7248 */ /* 0x000fe20007fe0100 */
[----:B------:R-:W-:Y:S06]  /*0a20*/  @P0 BRA `(.L_x_3) ;  /* 0x0000000c006c0947 */ /* 0x000fec0003800000 */
[----:B------:R-:W0:Y:S01]  /*0a30*/  LDC.64 R6, c[0x0][0x390] ;  /* 0x0000e400ff067b82 */ /* 0x000e220000000a00 */
[----:B------:R-:W-:Y:S02]  /*0a40*/  IMAD.MOV.U32 R34, RZ, RZ, 0x65 ;  /* 0x00000065ff227424 */ /* 0x000fe400078e00ff */
[----:B------:R-:W-:-:S03]  /*0a50*/  IMAD.MOV.U32 R36, RZ, RZ, R4 ;  /* 0x000000ffff247224 */ /* 0x000fc600078e0004 */
[----:B0-----:R0:W-:Y:S01]  /*0a60*/  ST.E.64.STRONG.GPU desc[UR12][R6.64+0x100], R34 ;  /* 0x0001002206007985 */ /* 0x0011e2000c10fb0c */
[----:B------:R-:W-:Y:S05]  /*0a70*/  BRA `(.L_x_3) ;  /* 0x0000000c00587947 */ /* 0x000fea0003800000 */
.L_x_2:
        /* <DEDUP_REMOVED lines=39> */
[----:B------:R-:W-:Y:S02]  /*0cf0*/  ISETP.GT.U32.AND P0, PT, R28, 0x1f, PT ;  /* 0x0000001f1c00780c */ /* 0x000fe40003f04070 */
[----:B------:R-:W-:-:S04]  /*0d00*/  VIMNMX R34, PT, PT, R34, R33, !PT ;  /* 0x0000002122227248 */ /* 0x000fc80007fe0100 */
[----:B------:R-:W-:Y:S02]  /*0d10*/  SEL R32, R34, R32, !P1 ;  /* 0x0000002022207207 */ /* 0x000fe40004800000 */
[----:B------:R-:W-:Y:S02]  /*0d20*/  ISETP.GE.U32.AND P1, PT, R28, 0x20, PT ;  /* 0x000000201c00780c */ /* 0x000fe40003f26070 */
[----:B------:R-:W-:Y:S02]  /*0d30*/  @P2 VIMNMX R32, PT, PT, R37, R32, !PT ;  /* 0x0000002025202248 */ /* 0x000fe40007fe0100 */
[----:B------:R-:W-:Y:S02]  /*0d40*/  VIMNMX R35, PT, PT, R35, R34, !PT ;  /* 0x0000002223237248 */ /* 0x000fe40007fe0100 */
[----:B------:R-:W-:Y:S01]  /*0d50*/  SEL R38, R37, R32, !P1 ;  /* 0x0000002025267207 */ /* 0x000fe20004800000 */
[----:B------:R-:W-:Y:S06]  /*0d60*/  @P0 BRA `(.L_x_4) ;  /* 0x00000008001c0947 */ /* 0x000fec0003800000 */
[----:B------:R-:W0:Y:S01]  /*0d70*/  LDC.64 R42, c[0x0][0x390] ;  /* 0x0000e400ff2a7b82 */ /* 0x000e220000000a00 */
[----:B------:R-:W-:Y:S01]  /*0d80*/  ISETP.NE.AND P0, PT, R28, RZ, PT ;  /* 0x000000ff1c00720c */ /* 0x000fe20003f05270 */
[----:B------:R-:W-:Y:S01]  /*0d90*/  IMAD.U32 R51, RZ, RZ, UR8 ;  /* 0x00000008ff337e24 */ /* 0x000fe2000f8e00ff */
[----:B------:R-:W-:-:S05]  /*0da0*/  LOP3.LUT R41, RZ, R28, RZ, 0x33, !PT ;  /* 0x0000001cff297212 */ /* 0x000fca00078e33ff */
[----:B------:R-:W1:Y:S01]  /*0db0*/  LDC R31, c[0x0][0x370] ;  /* 0x0000dc00ff1f7b82 */ /* 0x000e620000000800 */
[----:B------:R-:W-:-:S05]  /*0dc0*/  VIADD R41, R41, UR8 ;  /* 0x0000000829297c36 */ /* 0x000fca0008000000 */
[----:B------:R-:W-:Y:S01]  /*0dd0*/  @!P0 IMAD.MOV.U32 R34, RZ, RZ, 0x64 ;  /* 0x00000064ff228424 */ /* 0x000fe200078e00ff */
[----:B------:R2:W-:Y:S01]  /*0de0*/  @!P0 STS [UR4+0xc], R35 ;  /* 0x00000c23ff008988 */ /* 0x0005e20008000804 */
[----:B0-----:R-:W-:-:S05]  /*0df0*/  IMAD.WIDE R50, R51, 0x8, R42 ;  /* 0x0000000833327825 */ /* 0x001fca00078e022a */
[----:B------:R2:W-:Y:S01]  /*0e00*/  @!P0 ST.E.64.STRONG.GPU desc[UR12][R50.64+0x100], R34 ;  /* 0x0001002232008985 */ /* 0x0005e2000c10fb0c */
[----:B-1----:R-:W-:-:S13]  /*0e10*/  ISETP.GT.U32.AND P1, PT, R31, 0x1f3, PT ;  /* 0x000001f31f00780c */ /* 0x002fda0003f24070 */
[----:B--2---:R-:W-:Y:S05]  /*0e20*/  @P1 BRA `(.L_x_5) ;  /* 0x0000000000081947 */ /* 0x004fea0003800000 */
[----:B------:R0:W-:Y:S06]  /*0e30*/  MEMBAR.SC.CTA ;  /* 0x0000000000007992 */ /* 0x0001ec0000000000 */
[----:B0-----:R-:W-:Y:S05]  /*0e40*/  BRA `(.L_x_6) ;  /* 0x0000000000087947 */ /* 0x001fea0003800000 */
.L_x_5:
[----:B------:R-:W-:Y:S05]  /*0e50*/  NANOSLEEP 0x4dd ;  /* 0x000004dd0000795d */ /* 0x000fea0003800000 */
[----:B------:R-:W-:Y:S01]  /*0e60*/  NOP ;  /* 0x0000000000007918 */ /* 0x000fe20000000000 */
.L_x_6:
[----:B------:R-:W-:-:S05]  /*0e70*/  IMAD.WIDE R42, R41, 0x8, R42 ;  /* 0x00000008292a7825 */ /* 0x000fca00078e022a */
[----:B------:R-:W2:Y:S01]  /*0e80*/  LD.E.64.STRONG.GPU R36, desc[UR12][R42.64+0x100] ;  /* 0x0001000c2a247980 */ /* 0x000ea2000c10fb00 */
[----:B------:R-:W-:Y:S01]  /*0e90*/  UMOV UR5, 0xffffffff ;  /* 0xffffffff00057882 */ /* 0x000fe20000000000 */
[----:B--2---:R-:W-:Y:S02]  /*0ea0*/  ISETP.NE.AND P0, PT, R36, 0x63, PT ;  /* 0x000000632400780c */ /* 0x004fe40003f05270 */
[----:B------:R-:W-:Y:S11]  /*0eb0*/  BRA.DIV UR5, `(.L_x_7) ;  /* 0x0000002e05fc7947 */ /* 0x000ff6000b800000 */
[----:B------:R-:W-:-:S13]  /*0ec0*/  VOTE.ANY P0, !P0 ;  /* 0x0000000000ff7806 */ /* 0x000fda0004000100 */
.L_x_46:
[----:B------:R-:W-:Y:S05]  /*0ed0*/  @!P0 BRA `(.L_x_8) ;  /* 0x0000000000308947 */ /* 0x000fea0003800000 */
.L_x_12:
[----:B------:R-:W-:Y:S05]  /*0ee0*/  YIELD ;  /* 0x0000000000007946 */ /* 0x000fea0003800000 */
[----:B------:R-:W-:Y:S05]  /*0ef0*/  @P1 BRA `(.L_x_9) ;  /* 0x0000000000081947 */ /* 0x000fea0003800000 */
[----:B------:R0:W-:Y:S06]  /*0f00*/  MEMBAR.SC.CTA ;  /* 0x0000000000007992 */ /* 0x0001ec0000000000 */
[----:B0-----:R-:W-:Y:S05]  /*0f10*/  BRA `(.L_x_10) ;  /* 0x0000000000087947 */ /* 0x001fea0003800000 */
.L_x_9:
[----:B------:R-:W-:Y:S05]  /*0f20*/  NANOSLEEP 0x288 ;  /* 0x000002880000795d */ /* 0x000fea0003800000 */
[----:B------:R-:W-:Y:S01]  /*0f30*/  NOP ;  /* 0x0000000000007918 */ /* 0x000fe20000000000 */
.L_x_10:
[----:B------:R-:W2:Y:S01]  /*0f40*/  LD.E.64.STRONG.GPU R36, desc[UR12][R42.64+0x100] ;  /* 0x0001000c2a247980 */ /* 0x000ea2000c10fb00 */
[----:B------:R-:W-:Y:S01]  /*0f50*/  UMOV UR5, 0xffffffff ;  /* 0xffffffff00057882 */ /* 0x000fe20000000000 */
[----:B--2---:R-:W-:Y:S02]  /*0f60*/  ISETP.NE.AND P0, PT, R36, 0x63, PT ;  /* 0x000000632400780c */ /* 0x004fe40003f05270 */
[----:B------:R-:W-:Y:S11]  /*0f70*/  BRA.DIV UR5, `(.L_x_11) ;  /* 0x0000002e05ec7947 */ /* 0x000ff6000b800000 */
[----:B------:R-:W-:-:S13]  /*0f80*/  VOTE.ANY P0, !P0 ;  /* 0x0000000000ff7806 */ /* 0x000fda0004000100 */
.L_x_49:
[----:B------:R-:W-:Y:S05]  /*0f90*/  @P0 BRA `(.L_x_12) ;  /* 0xfffffffc00d00947 */ /* 0x000fea000383ffff */
.L_x_8:
[----:B------:R-:W-:Y:S01]  /*0fa0*/  UMOV UR5, 0xffffffff ;  /* 0xffffffff00057882 */ /* 0x000fe20000000000 */
[----:B------:R-:W-:Y:S01]  /*0fb0*/  ISETP.NE.AND P0, PT, R36, 0x65, PT ;  /* 0x000000652400780c */ /* 0x000fe20003f05270 */
[----:B------:R-:W-:Y:S01]  /*0fc0*/  IMAD.MOV.U32 R47, RZ, RZ, R37 ;  /* 0x000000ffff2f7224 */ /* 0x000fe200078e0025 */
[----:B------:R-:W-:Y:S11]  /*0fd0*/  BRA.DIV UR5, `(.L_x_13) ;  /* 0x0000002e05f47947 */ /* 0x000ff6000b800000 */
[----:B------:R-:W0:Y:S01]  /*0fe0*/  S2R R45, SR_GEMASK ;  /* 0x00000000002d7919 */ /* 0x000e220000003c00 */
[----:B------:R-:W-:Y:S01]  /*0ff0*/  VOTE.ANY R32, PT, !P0 ;  /* 0x0000000000207806 */ /* 0x000fe200040e0100 */
[C---:B------:R-:W-:Y:S02]  /*1000*/  VIADD R44, R30.reuse, 0x2 ;  /* 0x000000021e2c7836 */ /* 0x040fe40000000000 */
[C---:B------:R-:W-:Y:S02]  /*1010*/  VIADD R43, R30.reuse, 0x4 ;  /* 0x000000041e2b7836 */ /* 0x040fe40000000000 */
[C---:B------:R-:W-:Y:S02]  /*1020*/  VIADD R42, R30.reuse, 0x8 ;  /* 0x000000081e2a7836 */ /* 0x040fe40000000000 */
[----:B------:R-:W-:Y:S01]  /*1030*/  VIADD R46, R30, 0x10 ;  /* 0x000000101e2e7836 */ /* 0x000fe20000000000 */
[----:B0-----:R-:W-:-:S05]  /*1040*/  LOP3.LUT R32, R32, 0x80000000, R45, 0xec, !PT ;  /* 0x8000000020207812 */ /* 0x001fca00078eec2d */
[----:B------:R-:W-:-:S05]  /*1050*/  VIADD R33, R32, 0xffffffff ;  /* 0xffffffff20217836 */ /* 0x000fca0000000000 */
[----:B------:R-:W-:-:S04]  /*1060*/  LOP3.LUT R33, R32, R33, RZ, 0xc, !PT ;  /* 0x0000002120217212 */ /* 0x000fc800078e0cff */
[----:B------:R0:W1:Y:S02]  /*1070*/  POPC R39, R33 ;  /* 0x0000002100277309 */ /* 0x0000640000000000 */
[----:B0-----:R-:W0:Y:S01]  /*1080*/  LDC.64 R32, c[0x0][0x390] ;  /* 0x0000e400ff207b82 */ /* 0x001e220000000a00 */
[----:B-1----:R-:W1:Y:S01]  /*1090*/  SHFL.DOWN PT, R40, R47, 0x1, R39 ;  /* 0x082000002f287989 */ /* 0x002e6200000e0027 */
[-C--:B------:R-:W-:Y:S02]  /*10a0*/  ISETP.GE.AND P0, PT, R30, R39.reuse, PT ;  /* 0x000000271e00720c */ /* 0x080fe40003f06270 */
[----:B------:R-:W-:Y:S02]  /*10b0*/  ISETP.GT.AND P1, PT, R46, R39, PT ;  /* 0x000000272e00720c */ /* 0x000fe40003f24270 */
[----:B0-----:R-:W-:-:S09]  /*10c0*/  IADD3 R48, P2, PT, R32, 0x100, RZ ;  /* 0x0000010020307810 */ /* 0x001fd20007f5e0ff */
[----:B-1----:R-:W-:Y:S01]  /*10d0*/  @!P0 VIMNMX R47, PT, PT, R40, R47, !PT ;  /* 0x0000002f282f8248 */ /* 0x002fe20007fe0100 */
[----:B------:R-:W-:Y:S01]  /*10e0*/  IMAD.X R49, RZ, RZ, R33, P2 ;  /* 0x000000ffff317224 */ /* 0x000fe200010e0621 */
[----:B------:R-:W-:-:S03]  /*10f0*/  ISETP.GT.AND P0, PT, R44, R39, PT ;  /* 0x000000272c00720c */ /* 0x000fc60003f04270 */
[----:B------:R-:W0:Y:S10]  /*1100*/  SHFL.DOWN PT, R40, R47, 0x2, R39 ;  /* 0x084000002f287989 */ /* 0x000e3400000e0027 */
[----:B0-----:R-:W-:-:S02]  /*1110*/  @!P0 VIMNMX R47, PT, PT, R47, R40, !PT ;  /* 0x000000282f2f8248 */ /* 0x001fc40007fe0100 */
[----:B------:R-:W-:-:S03]  /*1120*/  ISETP.GT.AND P0, PT, R43, R39, PT ;  /* 0x000000272b00720c */ /* 0x000fc60003f04270 */
[----:B------:R-:W0:Y:S10]  /*1130*/  SHFL.DOWN PT, R40, R47, 0x4, R39 ;  /* 0x088000002f287989 */ /* 0x000e3400000e0027 */
[----:B0-----:R-:W-:-:S02]  /*1140*/  @!P0 VIMNMX R47, PT, PT, R47, R40, !PT ;  /* 0x000000282f2f8248 */ /* 0x001fc40007fe0100 */
[----:B------:R-:W-:-:S03]  /*1150*/  ISETP.GT.AND P0, PT, R42, R39, PT ;  /* 0x000000272a00720c */ /* 0x000fc60003f04270 */
[----:B------:R-:W0:Y:S10]  /*1160*/  SHFL.DOWN PT, R40, R47, 0x8, R39 ;  /* 0x090000002f287989 */ /* 0x000e3400000e0027 */
[----:B0-----:R-:W-:-:S02]  /*1170*/  @!P0 VIMNMX R47, PT, PT, R47, R40, !PT ;  /* 0x000000282f2f8248 */ /* 0x001fc40007fe0100 */
[----:B------:R-:W-:-:S03]  /*1180*/  ISETP.NE.AND P0, PT, R36, 0x65, PT ;  /* 0x000000652400780c */ /* 0x000fc60003f05270 */
[----:B------:R-:W0:Y:S10]  /*1190*/  SHFL.DOWN PT, R40, R47, 0x10, R39 ;  /* 0x0a0000002f287989 */ /* 0x000e3400000e0027 */
[----:B------:R-:W-:-:S02]  /*11a0*/  VOTE.ALL P0, P0 ;  /* 0x0000000000ff7806 */ /* 0x000fc40000000000 */
[----:B0-----:R-:W-:-:S11]  /*11b0*/  @!P1 VIMNMX R47, PT, PT, R47, R40, !PT ;  /* 0x000000282f2f9248 */ /* 0x001fd60007fe0100 */
.L_x_58:
[----:B------:R-:W-:Y:S05]  /*11c0*/  @!P0 BRA `(.L_x_14) ;  /* 0x0000000000c48947 */ /* 0x000fea0003800000 */
.L_x_22:
[----:B------:R-:W-:-:S05]  /*11d0*/  IMAD.WIDE R52, R41, 0x8, R48 ;  /* 0x0000000829347825 */ /* 0x000fca00078e0230 */
[----:B------:R-:W2:Y:S01]  /*11e0*/  LD.E.64.STRONG.GPU R36, desc[UR12][R52.64+-0x100] ;  /* 0xffff000c34247980 */ /* 0x000ea2000c10fb00 */
[----:B------:R-:W-:Y:S05]  /*11f0*/  YIELD ;  /* 0x0000000000007946 */ /* 0x000fea0003800000 */
[----:B------:R-:W-:Y:S01]  /*1200*/  UMOV UR5, 0xffffffff ;  /* 0xffffffff00057882 */ /* 0x000fe20000000000 */
[----:B--2---:R-:W-:Y:S02]  /*1210*/  ISETP.NE.AND P0, PT, R36, 0x63, PT ;  /* 0x000000632400780c */ /* 0x004fe40003f05270 */
[----:B------:R-:W-:Y:S11]  /*1220*/  BRA.DIV UR5, `(.L_x_15) ;  /* 0x0000003205507947 */ /* 0x000ff6000b800000 */
[----:B------:R-:W-:-:S13]  /*1230*/  VOTE.ANY P0, !P0 ;  /* 0x0000000000ff7806 */ /* 0x000fda0004000100 */
.L_x_61:
[----:B------:R-:W-:Y:S05]  /*1240*/  @!P0 BRA `(.L_x_16) ;  /* 0x0000000000348947 */ /* 0x000fea0003800000 */
[----:B------:R-:W-:-:S13]  /*1250*/  ISETP.GT.U32.AND P1, PT, R31, 0x1f3, PT ;  /* 0x000001f31f00780c */ /* 0x000fda0003f24070 */
.L_x_20:
[----:B------:R-:W-:Y:S05]  /*1260*/  YIELD ;  /* 0x0000000000007946 */ /* 0x000fea0003800000 */
[----:B------:R-:W-:Y:S05]  /*1270*/  @P1 BRA `(.L_x_17) ;  /* 0x0000000000081947 */ /* 0x000fea0003800000 */
[----:B------:R0:W-:Y:S06]  /*1280*/  MEMBAR.SC.CTA ;  /* 0x0000000000007992 */ /* 0x0001ec0000000000 */
[----:B0-----:R-:W-:Y:S05]  /*1290*/  BRA `(.L_x_18) ;  /* 0x0000000000087947 */ /* 0x001fea0003800000 */
.L_x_17:
[----:B------:R-:W-:Y:S05]  /*12a0*/  NANOSLEEP 0x288 ;  /* 0x000002880000795d */ /* 0x000fea0003800000 */
[----:B------:R-:W-:Y:S01]  /*12b0*/  NOP ;  /* 0x0000000000007918 */ /* 0x000fe20000000000 */
.L_x_18:
[----:B------:R-:W2:Y:S01]  /*12c0*/  LD.E.64.STRONG.GPU R36, desc[UR12][R52.64+-0x100] ;  /* 0xffff000c34247980 */ /* 0x000ea2000c10fb00 */
[----:B------:R-:W-:Y:S01]  /*12d0*/  UMOV UR5, 0xffffffff ;  /* 0xffffffff00057882 */ /* 0x000fe20000000000 */
[----:B--2---:R-:W-:Y:S02]  /*12e0*/  ISETP.NE.AND P0, PT, R36, 0x63, PT ;  /* 0x000000632400780c */ /* 0x004fe40003f05270 */
[----:B------:R-:W-:Y:S11]  /*12f0*/  BRA.DIV UR5, `(.L_x_19) ;  /* 0x00000032053c7947 */ /* 0x000ff6000b800000 */
[----:B------:R-:W-:-:S13]  /*1300*/  VOTE.ANY P0, !P0 ;  /* 0x0000000000ff7806 */ /* 0x000fda0004000100 */
.L_x_64:
[----:B------:R-:W-:Y:S05]  /*1310*/  @P0 BRA `(.L_x_20) ;  /* 0xfffffffc00d00947 */ /* 0x000fea000383ffff */
.L_x_16:
[----:B------:R-:W-:Y:S01]  /*1320*/  UMOV UR5, 0xffffffff ;  /* 0xffffffff00057882 */ /* 0x000fe20000000000 */
[----:B------:R-:W-:Y:S02]  /*1330*/  ISETP.NE.AND P0, PT, R36, 0x65, PT ;  /* 0x000000652400780c */ /* 0x000fe40003f05270 */
[----:B------:R-:W-:Y:S11]  /*1340*/  BRA.DIV UR5, `(.L_x_21) ;  /* 0x0000003205487947 */ /* 0x000ff6000b800000 */
[----:B------:R-:W-:Y:S01]  /*1350*/  VOTE.ANY R32, PT, !P0 ;  /* 0x0000000000207806 */ /* 0x000fe200040e0100 */
[----:B------:R-:W-:-:S03]  /*1360*/  VIADD R41, R41, 0xffffffe0 ;  /* 0xffffffe029297836 */ /* 0x000fc60000000000 */
[----:B------:R-:W-:-:S05]  /*1370*/  LOP3.LUT R32, R32, 0x80000000, R45, 0xec, !PT ;  /* 0x8000000020207812 */ /* 0x000fca00078eec2d */
[----:B------:R-:W-:-:S05]  /*1380*/  VIADD R33, R32, 0xffffffff ;  /* 0xffffffff20217836 */ /* 0x000fca0000000000 */
[----:B------:R-:W-:-:S04]  /*1390*/  LOP3.LUT R33, R32, R33, RZ, 0xc, !PT ;  /* 0x0000002120217212 */ /* 0x000fc800078e0cff */
[----:B------:R-:W0:Y:S02]  /*13a0*/  POPC R39, R33 ;  /* 0x0000002100277309 */ /* 0x000e240000000000 */
[----:B0-----:R-:W0:Y:S01]  /*13b0*/  SHFL.DOWN PT, R40, R37, 0x1, R39 ;  /* 0x0820000025287989 */ /* 0x001e2200000e0027 */
[-C--:B------:R-:W-:Y:S02]  /*13c0*/  ISETP.GE.AND P0, PT, R30, R39.reuse, PT ;  /* 0x000000271e00720c */ /* 0x080fe40003f06270 */
[----:B------:R-:W-:-:S11]  /*13d0*/  ISETP.GT.AND P1, PT, R46, R39, PT ;  /* 0x000000272e00720c */ /* 0x000fd60003f24270 */
[----:B0-----:R-:W-:Y:S02]  /*13e0*/  @!P0 VIMNMX R37, PT, PT, R40, R37, !PT ;  /* 0x0000002528258248 */ /* 0x001fe40007fe0100 */
        /* <DEDUP_REMOVED lines=12> */
[----:B0-----:R-:W-:-:S04]  /*14b0*/  @!P1 VIMNMX R37, PT, PT, R37, R40, !PT ;  /* 0x0000002825259248 */ /* 0x001fc80007fe0100 */
[----:B------:R-:W-:-:S07]  /*14c0*/  VIMNMX R47, PT, PT, R37, R47, !PT ;  /* 0x0000002f252f7248 */ /* 0x000fce0007fe0100 */
.L_x_73:
[----:B------:R-:W-:Y:S05]  /*14d0*/  @P0 BRA `(.L_x_22) ;  /* 0xfffffffc003c0947 */ /* 0x000fea000383ffff */
.L_x_14:
[----:B------:R-:W-:Y:S02]  /*14e0*/  ISETP.NE.AND P1, PT, R28, RZ, PT ;  /* 0x000000ff1c00720c */ /* 0x000fe40003f25270 */
[----:B------:R-:W-:-:S11]  /*14f0*/  ISETP.NE.AND P0, PT, R30, RZ, PT ;  /* 0x000000ff1e00720c */ /* 0x000fd60003f05270 */
[----:B------:R-:W0:Y:S01]  /*1500*/  @!P1 S2R R31, SR_CgaCtaId ;  /* 0x00000000001f9919 */ /* 0x000e220000008800 */
[----:B------:R-:W-:Y:S01]  /*1510*/  @!P1 MOV R30, 0x400 ;  /* 0x00000400001e9802 */ /* 0x000fe20000000f00 */
[----:B------:R-:W-:Y:S01]  /*1520*/  @!P1 IMAD.MOV.U32 R34, RZ, RZ, 0x65 ;  /* 0x00000065ff229424 */ /* 0x000fe200078e00ff */
[----:B------:R-:W-:Y:S01]  /*1530*/  @!P0 MOV R32, 0x400 ;  /* 0x0000040000208802 */ /* 0x000fe20000000f00 */
[----:B------:R-:W1:Y:S01]  /*1540*/  @!P0 S2R R33, SR_CgaCtaId ;  /* 0x0000000000218919 */ /* 0x000e620000008800 */
[----:B------:R-:W-:-:S05]  /*1550*/  @!P1 VIMNMX R35, PT, PT, R35, R47, !PT ;  /* 0x0000002f23239248 */ /* 0x000fca0007fe0100 */
[----:B------:R2:W-:Y:S01]  /*1560*/  @!P1 ST.E.64.STRONG.GPU desc[UR12][R50.64+0x100], R34 ;  /* 0x0001002232009985 */ /* 0x0005e2000c10fb0c */
[----:B0-----:R-:W-:Y:S02]  /*1570*/  @!P1 LEA R30, R31, R30, 0x18 ;  /* 0x0000001e1f1e9211 */ /* 0x001fe400078ec0ff */
[----:B-1----:R-:W-:-:S03]  /*1580*/  @!P0 LEA R36, R33, R32, 0x18 ;  /* 0x0000002021248211 */ /* 0x002fc600078ec0ff */
[----:B------:R2:W-:Y:S01]  /*1590*/  @!P1 STS [R30+0x8], R35 ;  /* 0x000008231e009388 */ /* 0x0005e20000000800 */
[----:B------:R-:W-:Y:S02]  /*15a0*/  IMAD.MOV.U32 R32, RZ, RZ, R38 ;  /* 0x000000ffff207224 */ /* 0x000fe400078e0026 */
[----:B------:R-:W-:Y:S01]  /*15b0*/  @!P0 IMAD.MOV.U32 R32, RZ, RZ, R47 ;  /* 0x000000ffff208224 */ /* 0x000fe200078e002f */
[----:B------:R2:W-:Y:S04]  /*15c0*/  @!P1 STS [R30+0x4], R47 ;  /* 0x0000042f1e009388 */ /* 0x0005e80000000800 */
[----:B------:R2:W-:Y:S02]  /*15d0*/  @!P0 STS [R36+0x24], R47 ;  /* 0x0000242f24008388 */ /* 0x0005e40000000800 */
.L_x_4:
[----:B------:R-:W-:Y:S05]  /*15e0*/  WARPSYNC.ALL ;  /* 0x0000000000007948 */ /* 0x000fea0003800000 */
[----:B------:R-:W0:Y:S08]  /*15f0*/  S2UR UR6, SR_CgaCtaId ;  /* 0x00000000000679c3 */ /* 0x000e300000008800 */
[----:B------:R-:W-:Y:S01]  /*1600*/  BAR.SYNC.DEFER_BLOCKING 0x0 ;  /* 0x0000000000007b1d */ /* 0x000fe20000010000 */
[----:B------:R-:W-:-:S05]  /*1610*/  ISETP.NE.AND P0, PT, R28, RZ, PT ;  /* 0x000000ff1c00720c */ /* 0x000fca0003f05270 */
[----:B------:R-:W-:Y:S02]  /*1620*/  UMOV UR5, 0x400 ;  /* 0x0000040000057882 */ /* 0x000fe40000000000 */
[----:B0-----:R-:W-:-:S09]  /*1630*/  ULEA UR5, UR6, UR5, 0x18 ;  /* 0x0000000506057291 */ /* 0x001fd2000f8ec0ff */
[----:B--2---:R-:W0:Y:S02]  /*1640*/  LDS R30, [UR5+0x24] ;  /* 0x00002405ff1e7984 */ /* 0x004e240008000800 */
[----:B0-----:R-:W-:-:S04]  /*1650*/  @P0 VIMNMX R32, PT, PT, R30, R32, !PT ;  /* 0x000000201e200248 */ /* 0x001fc80007fe0100 */
        /* <DEDUP_REMOVED lines=23> */
[----:B------:R-:W-:-:S07]  /*17d0*/  VIMNMX R27, PT, PT, R27, R26, !PT ;  /* 0x0000001a1b1b7248 */ /* 0x000fce0007fe0100 */
.L_x_3:
[----:B------:R-:W-:Y:S05]  /*17e0*/  BSYNC.RECONVERGENT B0 ;  /* 0x0000000000007941 */ /* 0x000fea0003800200 */
.L_x_1:
[----:B------:R-:W-:Y:S06]  /*17f0*/  BAR.SYNC.DEFER_BLOCKING 0x0 ;  /* 0x0000000000007b1d */ /* 0x000fec0000010000 */
[----:B------:R-:W1:Y:S01]  /*1800*/  LDCU.64 UR6, c[0x0][0x388] ;  /* 0x00007100ff0677ac */ /* 0x000e620008000a00 */
[----:B------:R-:W-:Y:S01]  /*1810*/  STS.128 [R0], R36 ;  /* 0x0000002400007388 */ /* 0x000fe20000000c00 */
[----:B-1----:R-:W-:-:S03]  /*1820*/  IADD3 R4, P0, PT, R3, UR6, RZ ;  /* 0x0000000603047c10 */ /* 0x002fc6000ff1e0ff */
[----:B------:R-:W-:Y:S01]  /*1830*/  STS.128 [R0+0x10], R8 ;  /* 0x0000100800007388 */ /* 0x000fe20000000c00 */
[----:B------:R-:W-:-:S03]  /*1840*/  IADD3.X R5, PT, PT, R2, UR7, RZ, P0, !PT ;  /* 0x0000000702057c10 */ /* 0x000fc600087fe4ff */
[----:B------:R-:W-:Y:S04]  /*1850*/  STS.128 [R0+0x20], R12 ;  /* 0x0000200c00007388 */ /* 0x000fe80000000c00 */
[----:B------:R-:W-:Y:S04]  /*1860*/  STS.128 [R0+0x30], R16 ;  /* 0x0000301000007388 */ /* 0x000fe80000000c00 */
[----:B------:R-:W-:Y:S04]  /*1870*/  STS.128 [R0+0x40], R20 ;  /* 0x0000401400007388 */ /* 0x000fe80000000c00 */
[----:B------:R-:W-:Y:S01]  /*1880*/  STS.128 [R0+0x50], R24 ;  /* 0x0000501800007388 */ /* 0x000fe20000000c00 */
[----:B------:R-:W-:-:S03]  /*1890*/  NOP ;  /* 0x0000000000007918 */ /* 0x000fc60000000000 */
[----:B0-----:R-:W0:Y:S04]  /*18a0*/  LDS R7, [R29] ;  /* 0x000000001d077984 */ /* 0x001e280000000800 */
[----:B------:R-:W1:Y:S04]  /*18b0*/  LDS R31, [R29+0x80] ;  /* 0x000080001d1f7984 */ /* 0x000e680000000800 */
[----:B------:R-:W2:Y:S04]  /*18c0*/  LDS R33, [R29+0x100] ;  /* 0x000100001d217984 */ /* 0x000ea80000000800 */
[----:B------:R-:W3:Y:S04]  /*18d0*/  LDS R35, [R29+0x180] ;  /* 0x000180001d237984 */ /* 0x000ee80000000800 */
[----:B------:R-:W4:Y:S04]  /*18e0*/  LDS R9, [R29+0x200] ;  /* 0x000200001d097984 */ /* 0x000f280000000800 */
[----:B------:R-:W5:Y:S04]  /*18f0*/  LDS R11, [R29+0x280] ;  /* 0x000280001d0b7984 */ /* 0x000f680000000800 */
        /* <DEDUP_REMOVED lines=18> */
[----:B0-----:R-:W-:Y:S04]  /*1a20*/  STG.E desc[UR12][R4.64], R7 ;  /* 0x0000000704007986 */ /* 0x001fe8000c10190c */
[----:B-1----:R-:W-:Y:S04]  /*1a30*/  STG.E desc[UR12][R4.64+0x80], R31 ;  /* 0x0000801f04007986 */ /* 0x002fe8000c10190c */
[----:B--2---:R-:W-:Y:S04]  /*1a40*/  STG.E desc[UR12][R4.64+0x100], R33 ;  /* 0x0001002104007986 */ /* 0x004fe8000c10190c */
[----:B---3--:R-:W-:Y:S04]  /*1a50*/  STG.E desc[UR12][R4.64+0x180], R35 ;  /* 0x0001802304007986 */ /* 0x008fe8000c10190c */
[----:B----4-:R-:W-:Y:S04]  /*1a60*/  STG.E desc[UR12][R4.64+0x200], R9 ;  /* 0x0002000904007986 */ /* 0x010fe8000c10190c */
[----:B-----5:R-:W-:Y:S04]  /*1a70*/  STG.E desc[UR12][R4.64+0x280], R11 ;  /* 0x0002800b04007986 */ /* 0x020fe8000c10190c */
[----:B------:R-:W-:Y:S04]  /*1a80*/  STG.E desc[UR12][R4.64+0x300], R13 ;  /* 0x0003000d04007986 */ /* 0x000fe8000c10190c */
        /* <DEDUP_REMOVED lines=16> */
[----:B------:R-:W-:Y:S01]  /*1b90*/  STG.E desc[UR12][R4.64+0xb80], R0 ;  /* 0x000b800004007986 */ /* 0x000fe2000c10190c */
[----:B------:R-:W-:Y:S05]  /*1ba0*/  EXIT ;  /* 0x000000000000794d */ /* 0x000fea0003800000 */
.L_x_0:
[----:B------:R-:W-:-:S04]  /*1bb0*/  ISETP.NE.U32.AND P0, PT, RZ, UR6, PT ;  /* 0x00000006ff007c0c */ /* 0x000fc8000bf05070 */
[----:B------:R-:W-:-:S13]  /*1bc0*/  ISETP.NE.AND.EX P0, PT, RZ, UR4, PT, P0 ;  /* 0x00000004ff007c0c */ /* 0x000fda000bf05300 */
[----:B------:R-:W-:Y:S05]  /*1bd0*/  @!P0 EXIT ;  /* 0x000000000000894d */ /* 0x000fea0003800000 */
[----:B------:R-:W0:Y:S02]  /*1be0*/  LDCU.64 UR4, c[0x0][0x380] ;  /* 0x00007000ff0477ac */ /* 0x000e240008000a00 */
[----:B0-----:R-:W-:-:S06]  /*1bf0*/  UIMAD.WIDE UR4, UR8, 0x3000, UR4 ;  /* 0x00003000080478a5 */ /* 0x001fcc000f8e0204 */
[----:B------:R-:W-:Y:S02]  /*1c00*/  IMAD.U32 R2, RZ, RZ, UR4 ;  /* 0x00000004ff027e24 */ /* 0x000fe4000f8e00ff */
[----:B------:R-:W-:-:S05]  /*1c10*/  IMAD.U32 R3, RZ, RZ, UR5 ;  /* 0x00000005ff037e24 */ /* 0x000fca000f8e00ff */
[----:B------:R0:W2:Y:S01]  /*1c20*/  LDG.E R11, desc[UR12][R2.64] ;  /* 0x0000000c020b7981 */ /* 0x0000a2000c1e1900 */
[----:B------:R-:W1:Y:S02]  /*1c30*/  S2R R6, SR_TID.X ;  /* 0x0000000000067919 */ /* 0x000e640000002100 */
[C---:B-1----:R-:W-:Y:S02]  /*1c40*/  LOP3.LUT R5, R6.reuse, 0x1f, RZ, 0xc0, !PT ;  /* 0x0000001f06057812 */ /* 0x042fe400078ec0ff */
[----:B------:R-:W-:-:S05]  /*1c50*/  LOP3.LUT R0, R6, 0x3e0, RZ, 0xc0, !PT ;  /* 0x000003e006007812 */ /* 0x000fca00078ec0ff */
[----:B------:R-:W-:-:S04]  /*1c60*/  IMAD R5, R0, 0x18, R5 ;  /* 0x0000001800057824 */ /* 0x000fc800078e0205 */
[C---:B------:R-:W-:Y:S01]  /*1c70*/  VIADD R0, R5.reuse, 0x20 ;  /* 0x0000002005007836 */ /* 0x040fe20000000000 */
[C---:B------:R-:W-:Y:S01]  /*1c80*/  ISETP.GE.U32.AND P2, PT, R5.reuse, UR6, PT ;  /* 0x0000000605007c0c */ /* 0x040fe2000bf46070 */
[C---:B------:R-:W-:Y:S01]  /*1c90*/  VIADD R4, R5.reuse, 0x40 ;  /* 0x0000004005047836 */ /* 0x040fe20000000000 */
[C---:B------:R-:W-:Y:S01]  /*1ca0*/  LEA R8, P3, R5.reuse, UR4, 0x2 ;  /* 0x0000000405087c11 */ /* 0x040fe2000f8610ff */
[C---:B------:R-:W-:Y:S01]  /*1cb0*/  VIADD R7, R5.reuse, 0x60 ;  /* 0x0000006005077836 */ /* 0x040fe20000000000 */
[----:B------:R-:W-:Y:S01]  /*1cc0*/  ISETP.GE.U32.AND P6, PT, R0, UR6, PT ;  /* 0x0000000600007c0c */ /* 0x000fe2000bfc6070 */
[----:B------:R-:W-:Y:S01]  /*1cd0*/  VIADD R0, R5, 0x80 ;  /* 0x0000008005007836 */ /* 0x000fe20000000000 */
[----:B------:R-:W-:Y:S01]  /*1ce0*/  ISETP.GE.U32.AND P5, PT, R4, UR6, PT ;  /* 0x0000000604007c0c */ /* 0x000fe2000bfa6070 */
[----:B------:R-:W-:Y:S01]  /*1cf0*/  IMAD.X R9, RZ, RZ, UR5, P3 ;  /* 0x00000005ff097e24 */ /* 0x000fe200098e06ff */
[----:B------:R-:W-:Y:S01]  /*1d00*/  ISETP.GE.U32.AND P1, PT, R7, UR6, PT ;  /* 0x0000000607007c0c */ /* 0x000fe2000bf26070 */
[C---:B0-----:R-:W-:Y:S01]  /*1d10*/  VIADD R2, R5.reuse, 0xa0 ;  /* 0x000000a005027836 */ /* 0x041fe20000000000 */
[----:B------:R-:W-:Y:S01]  /*1d20*/  ISETP.GE.U32.AND P0, PT, R0, UR6, PT ;  /* 0x0000000600007c0c */ /* 0x000fe2000bf06070 */
[----:B------:R-:W-:-:S03]  /*1d30*/  VIADD R0, R5, 0xc0 ;  /* 0x000000c005007836 */ /* 0x000fc60000000000 */
[----:B------:R-:W-:Y:S01]  /*1d40*/  ISETP.GE.U32.AND P4, PT, R2, UR6, PT ;  /* 0x0000000602007c0c */ /* 0x000fe2000bf86070 */
[C---:B------:R-:W-:Y:S01]  /*1d50*/  VIADD R2, R5.reuse, 0x100 ;  /* 0x0000010005027836 */ /* 0x040fe20000000000 */
[----:B------:R-:W-:Y:S01]  /*1d60*/  ISETP.GE.U32.AND P3, PT, R0, UR6, PT ;  /* 0x0000000600007c0c */ /* 0x000fe2000bf66070 */
[C---:B------:R-:W-:Y:S02]  /*1d70*/  VIADD R0, R5.reuse, 0xe0 ;  /* 0x000000e005007836 */ /* 0x040fe40000000000 */
[C---:B------:R-:W-:Y:S02]  /*1d80*/  VIADD R37, R5.reuse, 0x240 ;  /* 0x0000024005257836 */ /* 0x040fe40000000000 */
[C---:B------:R-:W-:Y:S02]  /*1d90*/  VIADD R36, R5.reuse, 0x260 ;  /* 0x0000026005247836 */ /* 0x040fe40000000000 */
[C---:B------:R-:W-:Y:S02]  /*1da0*/  VIADD R7, R5.reuse, 0x280 ;  /* 0x0000028005077836 */ /* 0x040fe40000000000 */
[----:B------:R-:W-:-:S02]  /*1db0*/  VIADD R4, R5, 0x2a0 ;  /* 0x000002a005047836 */ /* 0x000fc40000000000 */
[C---:B------:R-:W-:Y:S02]  /*1dc0*/  VIADD R3, R5.reuse, 0x2c0 ;  /* 0x000002c005037836 */ /* 0x040fe40000000000 */
[----:B--2---:R-:W-:Y:S02]  /*1dd0*/  IMAD.MOV.U32 R33, RZ, RZ, R11 ;  /* 0x000000ffff217224 */ /* 0x004fe400078e000b */
[----:B------:R-:W2:Y:S01]  /*1de0*/  @!P2 LDG.E R11, desc[UR12][R8.64] ;  /* 0x0000000c080ba981 */ /* 0x000ea2000c1e1900 */
[----:B------:R-:W-:Y:S01]  /*1df0*/  ISETP.GE.U32.AND P2, PT, R0, UR6, PT ;  /* 0x0000000600007c0c */ /* 0x000fe2000bf46070 */
[--C-:B------:R-:W-:Y:S02]  /*1e00*/  IMAD.MOV.U32 R15, RZ, RZ, R33.reuse ;  /* 0x000000ffff0f7224 */ /* 0x100fe400078e0021 */
[----:B------:R-:W-:Y:S02]  /*1e10*/  VIADD R0, R5, 0x120 ;  /* 0x0000012005007836 */ /* 0x000fe40000000000 */
[----:B------:R-:W-:-:S02]  /*1e20*/  IMAD.MOV.U32 R13, RZ, RZ, R33 ;  /* 0x000000ffff0d7224 */ /* 0x000fc400078e0021 */
[--C-:B------:R-:W-:Y:S01]  /*1e30*/  IMAD.MOV.U32 R19, RZ, RZ, R33.reuse ;  /* 0x000000ffff137224 */ /* 0x100fe200078e0021 */
[----:B------:R-:W3:Y:S01]  /*1e40*/  @!P5 LDG.E R15, desc[UR12][R8.64+0x100] ;  /* 0x0001000c080fd981 */ /* 0x000ee2000c1e1900 */
[----:B------:R-:W-:Y:S01]  /*1e50*/  ISETP.GE.U32.AND P5, PT, R0, UR6, PT ;  /* 0x0000000600007c0c */ /* 0x000fe2000bfa6070 */
[C---:B------:R-:W-:Y:S02]  /*1e60*/  VIADD R0, R5.reuse, 0x160 ;  /* 0x0000016005007836 */ /* 0x040fe40000000000 */
[----:B------:R-:W4:Y:S01]  /*1e70*/  @!P6 LDG.E R13, desc[UR12][R8.64+0x80] ;  /* 0x0000800c080de981 */ /* 0x000f22000c1e1900 */
[--C-:B------:R-:W-:Y:S01]  /*1e80*/  IMAD.MOV.U32 R17, RZ, RZ, R33.reuse ;  /* 0x000000ffff117224 */ /* 0x100fe200078e0021 */
[----:B------:R-:W-:Y:S01]  /*1e90*/  ISETP.GE.U32.AND P6, PT, R2, UR6, PT ;  /* 0x0000000602007c0c */ /* 0x000fe2000bfc6070 */
[----:B------:R-:W-:Y:S01]  /*1ea0*/  IMAD.MOV.U32 R21, RZ, RZ, R33 ;  /* 0x000000ffff157224 */ /* 0x000fe200078e0021 */
[----:B------:R-:W5:Y:S01]  /*1eb0*/  @!P0 LDG.E R19, desc[UR12][R8.64+0x200] ;  /* 0x0002000c08138981 */ /* 0x000f62000c1e1900 */
[----:B------:R-:W-:Y:S01]  /*1ec0*/  ISETP.GE.U32.AND P0, PT, R0, UR6, PT ;  /* 0x0000000600007c0c */ /* 0x000fe2000bf06070 */
[----:B------:R-:W-:-:S02]  /*1ed0*/  VIADD R2, R5, 0x140 ;  /* 0x0000014005027836 */ /* 0x000fc40000000000 */
[C---:B------:R-:W-:Y:S01]  /*1ee0*/  VIADD R0, R5.reuse, 0x180 ;  /* 0x0000018005007836 */ /* 0x040fe20000000000 */
[----:B------:R-:W5:Y:S01]  /*1ef0*/  @!P1 LDG.E R17, desc[UR12][R8.64+0x180] ;  /* 0x0001800c08119981 */ /* 0x000f62000c1e1900 */
[--C-:B------:R-:W-:Y:S01]  /*1f00*/  IMAD.MOV.U32 R23, RZ, RZ, R33.reuse ;  /* 0x000000ffff177224 */ /* 0x100fe200078e0021 */
[----:B------:R-:W-:Y:S01]  /*1f10*/  ISETP.GE.U32.AND P1, PT, R2, UR6, PT ;  /* 0x0000000602007c0c */ /* 0x000fe2000bf26070 */
[--C-:B------:R-:W-:Y:S01]  /*1f20*/  IMAD.MOV.U32 R25, RZ, RZ, R33.reuse ;  /* 0x000000ffff197224 */ /* 0x100fe200078e0021 */
[----:B------:R-:W5:Y:S01]  /*1f30*/  @!P4 LDG.E R21, desc[UR12][R8.64+0x280] ;  /* 0x0002800c0815c981 */ /* 0x000f62000c1e1900 */
[----:B------:R-:W-:Y:S01]  /*1f40*/  ISETP.GE.U32.AND P4, PT, R0, UR6, PT ;  /* 0x0000000600007c0c */ /* 0x000fe2000bf86070 */
[C---:B------:R-:W-:Y:S02]  /*1f50*/  VIADD R2, R5.reuse, 0x1a0 ;  /* 0x000001a005027836 */ /* 0x040fe40000000000 */
[C---:B------:R-:W-:Y:S01]  /*1f60*/  VIADD R0, R5.reuse, 0x1c0 ;  /* 0x000001c005007836 */ /* 0x040fe20000000000 */
[----:B------:R-:W5:Y:S01]  /*1f70*/  @!P3 LDG.E R23, desc[UR12][R8.64+0x300] ;  /* 0x0003000c0817b981 */ /* 0x000f62000c1e1900 */
        /* <DEDUP_REMOVED lines=9> */
[----:B------:R-:W-:Y:S02]  /*2010*/  ISETP.GE.U32.AND P6, PT, R0, UR6, PT ;  /* 0x0000000600007c0c */ /* 0x000fe4000bfc6070 */
[----:B------:R-:W5:Y:S01]  /*2020*/  @!P5 LDG.E R29, desc[UR12][R8.64+0x480] ;  /* 0x0004800c081dd981 */ /* 0x000f62000c1e1900 */
[----:B------:R-:W-:Y:S01]  /*2030*/  ISETP.GE.U32.AND P5, PT, R2, UR6, PT ;  /* 0x0000000602007c0c */ /* 0x000fe2000bfa6070 */
[----:B------:R-:W-:Y:S02]  /*2040*/  VIADD R0, R5, 0x220 ;  /* 0x0000022005007836 */ /* 0x000fe40000000000 */
[----:B------:R-:W5:Y:S01]  /*2050*/  @!P1 LDG.E R31, desc[UR12][R8.64+0x500] ;  /* 0x0005000c081f9981 */ /* 0x000f62000c1e1900 */
[----:B------:R-:W-:-:S02]  /*2060*/  IMAD.MOV.U32 R35, RZ, RZ, R33 ;  /* 0x000000ffff237224 */ /* 0x000fc400078e0021 */
[--C-:B------:R-:W-:Y:S01]  /*2070*/  IMAD.MOV.U32 R39, RZ, RZ, R33.reuse ;  /* 0x000000ffff277224 */ /* 0x100fe200078e0021 */
[----:B------:R-:W-:Y:S01]  /*2080*/  ISETP.GE.U32.AND P1, PT, R0, UR6, PT ;  /* 0x0000000600007c0c */ /* 0x000fe2000bf26070 */
[--C-:B------:R-:W-:Y:S02]  /*2090*/  IMAD.MOV.U32 R43, RZ, RZ, R33.reuse ;  /* 0x000000ffff2b7224 */ /* 0x100fe400078e0021 */
[--C-:B------:R-:W-:Y:S01]  /*20a0*/  IMAD.MOV.U32 R45, RZ, RZ, R33.reuse ;  /* 0x000000ffff2d7224 */ /* 0x100fe200078e0021 */
[----:B------:R-:W5:Y:S01]  /*20b0*/  @!P0 LDG.E R35, desc[UR12][R8.64+0x580] ;  /* 0x0005800c08238981 */ /* 0x000f62000c1e1900 */
[--C-:B------:R-:W-:Y:S02]  /*20c0*/  IMAD.MOV.U32 R47, RZ, RZ, R33.reuse ;  /* 0x000000ffff2f7224 */ /* 0x100fe400078e0021 */
[----:B------:R-:W-:Y:S01]  /*20d0*/  IMAD.MOV.U32 R49, RZ, RZ, R33 ;  /* 0x000000ffff317224 */ /* 0x000fe200078e0021 */
[----:B------:R-:W5:Y:S01]  /*20e0*/  @!P4 LDG.E R39, desc[UR12][R8.64+0x600] ;  /* 0x0006000c0827c981 */ /* 0x000f62000c1e1900 */
[----:B------:R-:W-:Y:S01]  /*20f0*/  VIADD R0, R5, 0x2e0 ;  /* 0x000002e005007836 */ /* 0x000fe20000000000 */
[----:B------:R-:W-:-:S02]  /*2100*/  ISETP.GE.U32.AND P0, PT, R37, UR6, PT ;  /* 0x0000000625007c0c */ /* 0x000fc4000bf06070 */
[----:B------:R-:W5:Y:S01]  /*2110*/  @!P3 LDG.E R43, desc[UR12][R8.64+0x680] ;  /* 0x0006800c082bb981 */ /* 0x000f62000c1e1900 */
[----:B------:R-:W-:Y:S02]  /*2120*/  ISETP.GE.U32.AND P4, PT, R36, UR6, PT ;  /* 0x0000000624007c0c */ /* 0x000fe4000bf86070 */
[----:B------:R-:W-:Y:S01]  /*2130*/  ISETP.GE.U32.AND P3, PT, R7, UR6, PT ;  /* 0x0000000607007c0c */ /* 0x000fe2000bf66070 */
[----:B------:R-:W5:Y:S01]  /*2140*/  @!P2 LDG.E R45, desc[UR12][R8.64+0x700] ;  /* 0x0007000c082da981 */ /* 0x000f62000c1e1900 */
[----:B------:R-:W-:-:S03]  /*2150*/  ISETP.GE.U32.AND P2, PT, R4, UR6, PT ;  /* 0x0000000604007c0c */ /* 0x000fc6000bf46070 */
[----:B------:R-:W5:Y:S01]  /*2160*/  @!P6 LDG.E R47, desc[UR12][R8.64+0x780] ;  /* 0x0007800c082fe981 */ /* 0x000f62000c1e1900 */
[----:B------:R-:W-:-:S03]  /*2170*/  ISETP.GE.U32.AND P6, PT, R3, UR6, PT ;  /* 0x0000000603007c0c */ /* 0x000fc6000bfc6070 */
[----:B------:R-:W5:Y:S01]  /*2180*/  @!P5 LDG.E R49, desc[UR12][R8.64+0x800] ;  /* 0x0008000c0831d981 */ /* 0x000f62000c1e1900 */
[----:B------:R-:W-:Y:S01]  /*2190*/  ISETP.GE.U32.AND P5, PT, R0, UR6, PT ;  /* 0x0000000600007c0c */ /* 0x000fe2000bfa6070 */
[--C-:B------:R-:W-:Y:S02]  /*21a0*/  IMAD.MOV.U32 R51, RZ, RZ, R33.reuse ;  /* 0x000000ffff337224 */ /* 0x100fe400078e0021 */
[--C-:B------:R-:W-:Y:S02]  /*21b0*/  IMAD.MOV.U32 R53, RZ, RZ, R33.reuse ;  /* 0x000000ffff357224 */ /* 0x100fe400078e0021 */
[--C-:B------:R-:W-:Y:S02]  /*21c0*/  IMAD.MOV.U32 R24, RZ, RZ, R33.reuse ;  /* 0x000000ffff187224 */ /* 0x100fe400078e0021 */
[--C-:B------:R-:W-:Y:S01]  /*21d0*/  IMAD.MOV.U32 R28, RZ, RZ, R33.reuse ;  /* 0x000000ffff1c7224 */ /* 0x100fe200078e0021 */
[----:B------:R-:W5:Y:S01]  /*21e0*/  @!P1 LDG.E R51, desc[UR12][R8.64+0x880] ;  /* 0x0008800c08339981 */ /* 0x000f62000c1e1900 */
[----:B------:R-:W-:-:S02]  /*21f0*/  IMAD.MOV.U32 R32, RZ, RZ, R33 ;  /* 0x000000ffff207224 */ /* 0x000fc400078e0021 */
[----:B------:R-:W-:Y:S01]  /*2200*/  IMAD.MOV.U32 R34, RZ, RZ, R33 ;  /* 0x000000ffff227224 */ /* 0x000fe200078e0021 */
[----:B------:R-:W5:Y:S04]  /*2210*/  @!P0 LDG.E R53, desc[UR12][R8.64+0x900] ;  /* 0x0009000c08358981 */ /* 0x000f68000c1e1900 */
[----:B------:R-:W5:Y:S04]  /*2220*/  @!P4 LDG.E R24, desc[UR12][R8.64+0x980] ;  /* 0x0009800c0818c981 */ /* 0x000f68000c1e1900 */
[----:B------:R-:W5:Y:S04]  /*2230*/  @!P3 LDG.E R28, desc[UR12][R8.64+0xa00] ;  /* 0x000a000c081cb981 */ /* 0x000f68000c1e1900 */
[----:B------:R-:W5:Y:S04]  /*2240*/  @!P2 LDG.E R32, desc[UR12][R8.64+0xa80] ;  /* 0x000a800c0820a981 */ /* 0x000f68000c1e1900 */
[----:B------:R-:W5:Y:S04]  /*2250*/  @!P6 LDG.E R34, desc[UR12][R8.64+0xb00] ;  /* 0x000b000c0822e981 */ /* 0x000f68000c1e1900 */
[----:B------:R-:W5:Y:S01]  /*2260*/  @!P5 LDG.E R33, desc[UR12][R8.64+0xb80] ;  /* 0x000b800c0821d981 */ /* 0x000f62000c1e1900 */
[----:B------:R-:W0:Y:S01]  /*2270*/  S2R R41, SR_LANEID ;  /* 0x0000000000297919 */ /* 0x000e220000000000 */
[----:B------:R-:W1:Y:S01]  /*2280*/  S2UR UR5, SR_CgaCtaId ;  /* 0x00000000000579c3 */ /* 0x000e620000008800 */
[----:B------:R-:W-:Y:S01]  /*2290*/  SHF.R.U32.HI R38, RZ, 0x5, R6 ;  /* 0x00000005ff267819 */ /* 0x000fe20000011606 */
[----:B------:R-:W-:-:S02]  /*22a0*/  UMOV UR4, 0x400 ;  /* 0x0000040000047882 */ /* 0x000fc40000000000 */
[----:B-1----:R-:W-:Y:S02]  /*22b0*/  ULEA UR4, UR5, UR4, 0x18 ;  /* 0x0000000405047291 */ /* 0x002fe4000f8ec0ff */
[----:B0-----:R-:W-:-:S05]  /*22c0*/  IMAD R2, R38, 0x300, R41 ;  /* 0x0000030026027824 */ /* 0x001fca00078e0229 */
[----:B------:R-:W-:-:S05]  /*22d0*/  LEA R2, R2, UR4, 0x2 ;  /* 0x0000000402027c11 */ /* 0x000fca000f8e10ff */
[----:B------:R-:W-:Y:S01]  /*22e0*/  IMAD R0, R41, 0x5c, R2 ;  /* 0x0000005c29007824 */ /* 0x000fe200078e0202 */
[----:B------:R-:W-:Y:S01]  /*22f0*/  UISETP.NE.AND UP0, UPT, UR8, URZ, UPT ;  /* 0x000000ff0800728c */ /* 0x000fe2000bf05270 */
[----:B--2---:R0:W-:Y:S04]  /*2300*/  STS [R2], R11 ;  /* 0x0000000b02007388 */ /* 0x0041e80000000800 */
[----:B---3--:R0:W-:Y:S04]  /*2310*/  STS [R2+0x100], R15 ;  /* 0x0001000f02007388 */ /* 0x0081e80000000800 */
[----:B----4-:R0:W-:Y:S04]  /*2320*/  STS [R2+0x80], R13 ;  /* 0x0000800d02007388 */ /* 0x0101e80000000800 */
        /* <DEDUP_REMOVED lines=22> */
[----:B------:R0:W1:Y:S04]  /*2490*/  LDS.128 R8, [R0] ;  /* 0x0000000000087984 */ /* 0x0000680000000c00 */
        /* <DEDUP_REMOVED lines=20> */
[----:B------:R-:W-:Y:S02]  /*25e0*/  ISETP.NE.AND P1, PT, R38, 0x3, PT ;  /* 0x000000032600780c */ /* 0x000fe40003f25270 */
[----:B------:R-:W-:Y:S01]  /*25f0*/  ISETP.NE.AND P2, PT, R41, RZ, PT ;  /* 0x000000ff2900720c */ /* 0x000fe20003f45270 */
        /* <DEDUP_REMOVED lines=24> */
[----:B------:R-:W-:Y:S02]  /*2780*/  @!P1 VIMNMX R35, PT, PT, R34, R33, !PT ;  /* 0x0000002122239248 */ /* 0x000fe40007fe0100 */
[----:B------:R-:W-:Y:S02]  /*2790*/  ISETP.GE.U32.AND P0, PT, R6, 0x20, PT ;  /* 0x000000200600780c */ /* 0x000fe40003f06070 */
[----:B------:R-:W-:-:S04]  /*27a0*/  @P2 VIMNMX R35, PT, PT, R40, R35, !PT ;  /* 0x0000002328232248 */ /* 0x000fc80007fe0100 */
[----:B------:R-:W-:Y:S02]  /*27b0*/  SEL R35, R40, R35, !P0 ;  /* 0x0000002328237207 */ /* 0x000fe40004000000 */
[----:B------:R-:W-:Y:S02]  /*27c0*/  ISETP.NE.AND P0, PT, R6, RZ, PT ;  /* 0x000000ff0600720c */ /* 0x000fe40003f05270 */
[----:B------:R-:W-:-:S04]  /*27d0*/  VIMNMX R35, PT, PT, R8, R35, !PT ;  /* 0x0000002308237248 */ /* 0x000fc80007fe0100 */
[----:B------:R-:W-:-:S04]  /*27e0*/  SEL R8, R8, R35, !P0 ;  /* 0x0000002308087207 */ /* 0x000fc80004000000 */
        /* <DEDUP_REMOVED lines=23> */
[----:B------:R-:W-:Y:S06]  /*2960*/  BRA `(.L_x_24) ;  /* 0x0000000c00787947 */ /* 0x000fec0003800000 */
.L_x_23:
        /* <DEDUP_REMOVED lines=43> */
[C---:B------:R-:W-:Y:S02]  /*2c20*/  @P2 VIMNMX R33, PT, PT, R40.reuse, R33, !PT ;  /* 0x0000002128212248 */ /* 0x040fe40007fe0100 */
[----:B------:R-:W-:Y:S02]  /*2c30*/  VIMNMX R35, PT, PT, R35, R34, !PT ;  /* 0x0000002223237248 */ /* 0x000fe40007fe0100 */
[----:B------:R-:W-:Y:S01]  /*2c40*/  SEL R42, R40, R33, !P1 ;  /* 0x00000021282a7207 */ /* 0x000fe20004800000 */
[----:B------:R-:W-:Y:S06]  /*2c50*/  @P0 BRA `(.L_x_25) ;  /* 0x00000008003c0947 */ /* 0x000fec0003800000 */
[----:B------:R-:W0:Y:S01]  /*2c60*/  LDC.64 R44, c[0x0][0x390] ;  /* 0x0000e400ff2c7b82 */ /* 0x000e220000000a00 */
[----:B------:R-:W-:Y:S01]  /*2c70*/  ISETP.NE.AND P2, PT, R6, RZ, PT ;  /* 0x000000ff0600720c */ /* 0x000fe20003f45270 */
[----:B------:R-:W-:-:S06]  /*2c80*/  IMAD.U32 R47, RZ, RZ, UR8 ;  /* 0x00000008ff2f7e24 */ /* 0x000fcc000f8e00ff */
[----:B------:R-:W1:Y:S06]  /*2c90*/  LDC R32, c[0x0][0x370] ;  /* 0x0000dc00ff207b82 */ /* 0x000e6c0000000800 */
        /* <DEDUP_REMOVED lines=8> */
.L_x_26:
[----:B------:R-:W-:Y:S05]  /*2d20*/  NANOSLEEP 0x4dd ;  /* 0x000004dd0000795d */ /* 0x000fea0003800000 */
[----:B------:R-:W-:Y:S01]  /*2d30*/  NOP ;  /* 0x0000000000007918 */ /* 0x000fe20000000000 */
.L_x_27:
[----:B------:R-:W0:Y:S01]  /*2d40*/  S2R R32, SR_CTAID.X ;  /* 0x0000000000207919 */ /* 0x000e220000002500 */
[----:B------:R-:W-:-:S04]  /*2d50*/  LOP3.LUT R33, RZ, R6, RZ, 0x33, !PT ;  /* 0x00000006ff217212 */ /* 0x000fc800078e33ff */
[----:B0-----:R-:W-:-:S05]  /*2d60*/  IADD3 R33, PT, PT, R33, UR9, R32 ;  /* 0x0000000921217c10 */ /* 0x001fca000fffe020 */
[----:B------:R-:W-:-:S05]  /*2d70*/  IMAD.WIDE R44, R33, 0x8, R44 ;  /* 0x00000008212c7825 */ /* 0x000fca00078e022c */
[----:B------:R-:W2:Y:S01]  /*2d80*/  LD.E.64.STRONG.GPU R38, desc[UR12][R44.64+0x100] ;  /* 0x0001000c2c267980 */ /* 0x000ea2000c10fb00 */
[----:B------:R-:W-:Y:S01]  /*2d90*/  UMOV UR5, 0xffffffff ;  /* 0xffffffff00057882 */ /* 0x000fe20000000000 */
[----:B--2---:R-:W-:Y:S02]  /*2da0*/  ISETP.NE.AND P0, PT, R38, 0x63, PT ;  /* 0x000000632600780c */ /* 0x004fe40003f05270 */
[----:B------:R-:W-:Y:S11]  /*2db0*/  BRA.DIV UR5, `(.L_x_28) ;  /* 0x0000001a05847947 */ /* 0x000ff6000b800000 */
[----:B------:R-:W-:-:S13]  /*2dc0*/  VOTE.ANY P0, !P0 ;  /* 0x0000000000ff7806 */ /* 0x000fda0004000100 */
.L_x_76:
[----:B------:R-:W-:Y:S05]  /*2dd0*/  @!P0 BRA `(.L_x_29) ;  /* 0x0000000000308947 */ /* 0x000fea0003800000 */
.L_x_33:
[----:B------:R-:W-:Y:S05]  /*2de0*/  YIELD ;  /* 0x0000000000007946 */ /* 0x000fea0003800000 */
[----:B------:R-:W-:Y:S05]  /*2df0*/  @P1 BRA `(.L_x_30) ;  /* 0x0000000000081947 */ /* 0x000fea0003800000 */
[----:B------:R0:W-:Y:S06]  /*2e00*/  MEMBAR.SC.CTA ;  /* 0x0000000000007992 */ /* 0x0001ec0000000000 */
[----:B0-----:R-:W-:Y:S05]  /*2e10*/  BRA `(.L_x_31) ;  /* 0x0000000000087947 */ /* 0x001fea0003800000 */
.L_x_30:
[----:B------:R-:W-:Y:S05]  /*2e20*/  NANOSLEEP 0x288 ;  /* 0x000002880000795d */ /* 0x000fea0003800000 */
[----:B------:R-:W-:Y:S01]  /*2e30*/  NOP ;  /* 0x0000000000007918 */ /* 0x000fe20000000000 */
.L_x_31:
[----:B------:R-:W2:Y:S01]  /*2e40*/  LD.E.64.STRONG.GPU R38, desc[UR12][R44.64+0x100] ;  /* 0x0001000c2c267980 */ /* 0x000ea2000c10fb00 */
[----:B------:R-:W-:Y:S01]  /*2e50*/  UMOV UR5, 0xffffffff ;  /* 0xffffffff00057882 */ /* 0x000fe20000000000 */
[----:B--2---:R-:W-:Y:S02]  /*2e60*/  ISETP.NE.AND P0, PT, R38, 0x63, PT ;  /* 0x000000632600780c */ /* 0x004fe40003f05270 */
[----:B------:R-:W-:Y:S11]  /*2e70*/  BRA.DIV UR5, `(.L_x_32) ;  /* 0x0000001a05747947 */ /* 0x000ff6000b800000 */
[----:B------:R-:W-:-:S13]  /*2e80*/  VOTE.ANY P0, !P0 ;  /* 0x0000000000ff7806 */ /* 0x000fda0004000100 */
.L_x_79:
[----:B------:R-:W-:Y:S05]  /*2e90*/  @P0 BRA `(.L_x_33) ;  /* 0xfffffffc00d00947 */ /* 0x000fea000383ffff */
.L_x_29:
[----:B------:R-:W0:Y:S01]  /*2ea0*/  S2UR UR5, SR_CTAID.X ;  /* 0x00000000000579c3 */ /* 0x000e220000002500 */
[----:B------:R-:W-:Y:S01]  /*2eb0*/  LOP3.LUT R48, RZ, R6, RZ, 0x33, !PT ;  /* 0x00000006ff307212 */ /* 0x000fe200078e33ff */
[----:B------:R-:W-:Y:S01]  /*2ec0*/  IMAD.MOV.U32 R50, RZ, RZ, R39 ;  /* 0x000000ffff327224 */ /* 0x000fe200078e0027 */
[----:B------:R-:W-:-:S05]  /*2ed0*/  ISETP.NE.AND P3, PT, R38, 0x65, PT ;  /* 0x000000652600780c */ /* 0x000fca0003f65270 */
[----:B------:R-:W0:Y:S02]  /*2ee0*/  LDC R33, c[0x0][0x398] ;  /* 0x0000e600ff217b82 */ /* 0x000e240000000800 */
[----:B0-----:R-:W-:Y:S01]  /*2ef0*/  IADD3 R48, PT, PT, R48, UR5, R33 ;  /* 0x0000000530307c10 */ /* 0x001fe2000fffe021 */
[----:B------:R-:W-:-:S03]  /*2f00*/  UMOV UR5, 0xffffffff ;  /* 0xffffffff00057882 */ /* 0x000fc60000000000 */
[----:B------:R-:W-:Y:S05]  /*2f10*/  BRA.DIV UR5, `(.L_x_34) ;  /* 0x0000001a056c7947 */ /* 0x000fea000b800000 */
[----:B------:R-:W0:Y:S01]  /*2f20*/  S2R R43, SR_GEMASK ;  /* 0x00000000002b7919 */ /* 0x000e220000003c00 */
[----:B------:R-:W-:Y:S01]  /*2f30*/  VOTE.ANY R32, PT, !P3 ;  /* 0x0000000000207806 */ /* 0x000fe200058e0100 */
[----:B------:R-:W-:-:S03]  /*2f40*/  VIADD R34, R41, 0x10 ;  /* 0x0000001029227836 */ /* 0x000fc60000000000 */
[----:B0-----:R-:W-:-:S05]  /*2f50*/  LOP3.LUT R32, R32, 0x80000000, R43, 0xec, !PT ;  /* 0x8000000020207812 */ /* 0x001fca00078eec2b */
[----:B------:R-:W-:-:S05]  /*2f60*/  VIADD R33, R32, 0xffffffff ;  /* 0xffffffff20217836 */ /* 0x000fca0000000000 */
[----:B------:R-:W-:Y:S01]  /*2f70*/  LOP3.LUT R33, R32, R33, RZ, 0xc, !PT ;  /* 0x0000002120217212 */ /* 0x000fe200078e0cff */
[----:B------:R-:W-:-:S03]  /*2f80*/  VIADD R32, R41, 0x2 ;  /* 0x0000000229207836 */ /* 0x000fc60000000000 */
[----:B------:R-:W0:Y:S02]  /*2f90*/  POPC R39, R33 ;  /* 0x0000002100277309 */ /* 0x000e240000000000 */
[----:B0-----:R-:W0:Y:S01]  /*2fa0*/  SHFL.DOWN PT, R40, R50, 0x1, R39 ;  /* 0x0820000032287989 */ /* 0x001e2200000e0027 */
[-C--:B------:R-:W-:Y:S02]  /*2fb0*/  ISETP.GE.AND P0, PT, R41, R39.reuse, PT ;  /* 0x000000272900720c */ /* 0x080fe40003f06270 */
[----:B------:R-:W-:-:S11]  /*2fc0*/  ISETP.GT.AND P3, PT, R34, R39, PT ;  /* 0x000000272200720c */ /* 0x000fd60003f64270 */
[----:B0-----:R-:W-:Y:S02]  /*2fd0*/  @!P0 VIMNMX R50, PT, PT, R40, R50, !PT ;  /* 0x0000003228328248 */ /* 0x001fe40007fe0100 */
[----:B------:R-:W-:Y:S01]  /*2fe0*/  ISETP.GT.AND P0, PT, R32, R39, PT ;  /* 0x000000272000720c */ /* 0x000fe20003f04270 */
[----:B------:R-:W-:Y:S02]  /*2ff0*/  VIADD R32, R41, 0x4 ;  /* 0x0000000429207836 */ /* 0x000fe40000000000 */
[----:B------:R-:W0:Y:S10]  /*3000*/  SHFL.DOWN PT, R40, R50, 0x2, R39 ;  /* 0x0840000032287989 */ /* 0x000e3400000e0027 */
[----:B0-----:R-:W-:-:S02]  /*3010*/  @!P0 VIMNMX R50, PT, PT, R50, R40, !PT ;  /* 0x0000002832328248 */ /* 0x001fc40007fe0100 */
[----:B------:R-:W-:Y:S01]  /*3020*/  ISETP.GT.AND P0, PT, R32, R39, PT ;  /* 0x000000272000720c */ /* 0x000fe20003f04270 */
[----:B------:R-:W-:Y:S02]  /*3030*/  VIADD R32, R41, 0x8 ;  /* 0x0000000829207836 */ /* 0x000fe40000000000 */
[----:B------:R-:W0:Y:S10]  /*3040*/  SHFL.DOWN PT, R40, R50, 0x4, R39 ;  /* 0x0880000032287989 */ /* 0x000e3400000e0027 */
[----:B0-----:R-:W-:-:S02]  /*3050*/  @!P0 VIMNMX R50, PT, PT, R50, R40, !PT ;  /* 0x0000002832328248 */ /* 0x001fc40007fe0100 */
[----:B------:R-:W-:Y:S02]  /*3060*/  ISETP.GT.AND P0, PT, R32, R39, PT ;  /* 0x000000272000720c */ /* 0x000fe40003f04270 */
[----:B------:R-:W0:Y:S01]  /*3070*/  LDC.64 R32, c[0x0][0x390] ;  /* 0x0000e400ff207b82 */ /* 0x000e220000000a00 */
[----:B------:R-:W1:Y:S01]  /*3080*/  SHFL.DOWN PT, R40, R50, 0x8, R39 ;  /* 0x0900000032287989 */ /* 0x000e6200000e0027 */
[----:B0-----:R-:W-:-:S09]  /*3090*/  IADD3 R44, P4, PT, R32, 0x100, RZ ;  /* 0x00000100202c7810 */ /* 0x001fd20007f9e0ff */
[----:B-1----:R-:W-:Y:S02]  /*30a0*/  @!P0 VIMNMX R50, PT, PT, R50, R40, !PT ;  /* 0x0000002832328248 */ /* 0x002fe40007fe0100 */
[----:B------:R-:W-:Y:S01]  /*30b0*/  ISETP.NE.AND P0, PT, R38, 0x65, PT ;  /* 0x000000652600780c */ /* 0x000fe20003f05270 */
[----:B------:R-:W-:Y:S02]  /*30c0*/  IMAD.X R45, RZ, RZ, R33, P4 ;  /* 0x000000ffff2d7224 */ /* 0x000fe400020e0621 */
[----:B------:R-:W0:Y:S10]  /*30d0*/  SHFL.DOWN PT, R40, R50, 0x10, R39 ;  /* 0x0a00000032287989 */ /* 0x000e3400000e0027 */
[----:B------:R-:W-:-:S02]  /*30e0*/  VOTE.ALL P0, P0 ;  /* 0x0000000000ff7806 */ /* 0x000fc40000000000 */
[----:B0-----:R-:W-:-:S11]  /*30f0*/  @!P3 VIMNMX R50, PT, PT, R50, R40, !PT ;  /* 0x000000283232b248 */ /* 0x001fd60007fe0100 */
.L_x_88:
[----:B------:R-:W-:Y:S05]  /*3100*/  @!P0 BRA `(.L_x_35) ;  /* 0x0000000000d48947 */ /* 0x000fea0003800000 */
.L_x_43:
[----:B------:R-:W-:-:S05]  /*3110*/  IMAD.WIDE R52, R48, 0x8, R44 ;  /* 0x0000000830347825 */ /* 0x000fca00078e022c */
[----:B------:R-:W2:Y:S01]  /*3120*/  LD.E.64.STRONG.GPU R38, desc[UR12][R52.64+-0x100] ;  /* 0xffff000c34267980 */ /* 0x000ea2000c10fb00 */
[----:B------:R-:W-:Y:S05]  /*3130*/  YIELD ;  /* 0x0000000000007946 */ /* 0x000fea0003800000 */
[----:B------:R-:W-:Y:S01]  /*3140*/  UMOV UR5, 0xffffffff ;  /* 0xffffffff00057882 */ /* 0x000fe20000000000 */
[----:B--2---:R-:W-:Y:S02]  /*3150*/  ISETP.NE.AND P0, PT, R38, 0x63, PT ;  /* 0x000000632600780c */ /* 0x004fe40003f05270 */
[----:B------:R-:W-:Y:S11]  /*3160*/  BRA.DIV UR5, `(.L_x_36) ;  /* 0x0000001a05c87947 */ /* 0x000ff6000b800000 */
[----:B------:R-:W-:-:S13]  /*3170*/  VOTE.ANY P0, !P0 ;  /* 0x0000000000ff7806 */ /* 0x000fda0004000100 */
.L_x_91:
[----:B------:R-:W-:Y:S05]  /*3180*/  @!P0 BRA `(.L_x_37) ;  /* 0x0000000000308947 */ /* 0x000fea0003800000 */
.L_x_41:
[----:B------:R-:W-:Y:S05]  /*3190*/  YIELD ;  /* 0x0000000000007946 */ /* 0x000fea0003800000 */
[----:B------:R-:W-:Y:S05]  /*31a0*/  @P1 BRA `(.L_x_38) ;  /* 0x0000000000081947 */ /* 0x000fea0003800000 */
[----:B------:R0:W-:Y:S06]  /*31b0*/  MEMBAR.SC.CTA ;  /* 0x0000000000007992 */ /* 0x0001ec0000000000 */
[----:B0-----:R-:W-:Y:S05]  /*31c0*/  BRA `(.L_x_39) ;  /* 0x0000000000087947 */ /* 0x001fea0003800000 */
.L_x_38:
[----:B------:R-:W-:Y:S05]  /*31d0*/  NANOSLEEP 0x288 ;  /* 0x000002880000795d */ /* 0x000fea0003800000 */
[----:B------:R-:W-:Y:S01]  /*31e0*/  NOP ;  /* 0x0000000000007918 */ /* 0x000fe20000000000 */
.L_x_39:
[----:B------:R-:W2:Y:S01]  /*31f0*/  LD.E.64.STRONG.GPU R38, desc[UR12][R52.64+-0x100] ;  /* 0xffff000c34267980 */ /* 0x000ea2000c10fb00 */
[----:B------:R-:W-:Y:S01]  /*3200*/  UMOV UR5, 0xffffffff ;  /* 0xffffffff00057882 */ /* 0x000fe20000000000 */
[----:B--2---:R-:W-:Y:S02]  /*3210*/  ISETP.NE.AND P0, PT, R38, 0x63, PT ;  /* 0x000000632600780c */ /* 0x004fe40003f05270 */
[----:B------:R-:W-:Y:S11]  /*3220*/  BRA.DIV UR5, `(.L_x_40) ;  /* 0x0000001a05b87947 */ /* 0x000ff6000b800000 */
[----:B------:R-:W-:-:S13]  /*3230*/  VOTE.ANY P0, !P0 ;  /* 0x0000000000ff7806 */ /* 0x000fda0004000100 */
.L_x_94:
[----:B------:R-:W-:Y:S05]  /*3240*/  @P0 BRA `(.L_x_41) ;  /* 0xfffffffc00d00947 */ /* 0x000fea000383ffff */
.L_x_37:
[----:B------:R-:W-:Y:S01]  /*3250*/  UMOV UR5, 0xffffffff ;  /* 0xffffffff00057882 */ /* 0x000fe20000000000 */
[----:B------:R-:W-:Y:S01]  /*3260*/  ISETP.NE.AND P0, PT, R38, 0x65, PT ;  /* 0x000000652600780c */ /* 0x000fe20003f05270 */
[----:B------:R-:W-:Y:S01]  /*3270*/  IMAD.MOV.U32 R49, RZ, RZ, R39 ;  /* 0x000000ffff317224 */ /* 0x000fe200078e0027 */
[----:B------:R-:W-:Y:S11]  /*3280*/  BRA.DIV UR5, `(.L_x_42) ;  /* 0x0000001a05c07947 */ /* 0x000ff6000b800000 */
[----:B------:R-:W-:Y:S01]  /*3290*/  VOTE.ANY R32, PT, !P0 ;  /* 0x0000000000207806 */ /* 0x000fe200040e0100 */
[----:B------:R-:W-:-:S03]  /*32a0*/  VIADD R48, R48, 0xffffffe0 ;  /* 0xffffffe030307836 */ /* 0x000fc60000000000 */
[----:B------:R-:W-:-:S05]  /*32b0*/  LOP3.LUT R32, R32, 0x80000000, R43, 0xec, !PT ;  /* 0x8000000020207812 */ /* 0x000fca00078eec2b */
[----:B------:R-:W-:-:S05]  /*32c0*/  VIADD R33, R32, 0xffffffff ;  /* 0xffffffff20217836 */ /* 0x000fca0000000000 */
[----:B------:R-:W-:Y:S01]  /*32d0*/  LOP3.LUT R33, R32, R33, RZ, 0xc, !PT ;  /* 0x0000002120217212 */ /* 0x000fe200078e0cff */
[----:B------:R-:W-:-:S03]  /*32e0*/  VIADD R32, R41, 0x2 ;  /* 0x0000000229207836 */ /* 0x000fc60000000000 */
[----:B------:R-:W0:Y:S02]  /*32f0*/  POPC R39, R33 ;  /* 0x0000002100277309 */ /* 0x000e240000000000 */
[----:B0-----:R-:W0:Y:S01]  /*3300*/  SHFL.DOWN PT, R40, R49, 0x1, R39 ;  /* 0x0820000031287989 */ /* 0x001e2200000e0027 */
[----:B------:R-:W-:-:S13]  /*3310*/  ISETP.GE.AND P0, PT, R41, R39, PT ;  /* 0x000000272900720c */ /* 0x000fda0003f06270 */
        /* <DEDUP_REMOVED lines=9> */
[-C--:B------:R-:W-:Y:S01]  /*33b0*/  ISETP.GT.AND P0, PT, R32, R39.reuse, PT ;  /* 0x000000272000720c */ /* 0x080fe20003f04270 */
[----:B------:R-:W-:Y:S02]  /*33c0*/  VIADD R32, R41, 0x10 ;  /* 0x0000001029207836 */ /* 0x000fe40000000000 */
[----:B------:R-:W0:Y:S03]  /*33d0*/  SHFL.DOWN PT, R40, R49, 0x8, R39 ;  /* 0x0900000031287989 */ /* 0x000e2600000e0027 */
[----:B------:R-:W-:-:S07]  /*33e0*/  ISETP.GT.AND P3, PT, R32, R39, PT ;  /* 0x000000272000720c */ /* 0x000fce0003f64270 */
[----:B0-----:R-:W-:Y:S02]  /*33f0*/  @!P0 VIMNMX R49, PT, PT, R49, R40, !PT ;  /* 0x0000002831318248 */ /* 0x001fe40007fe0100 */
[----:B------:R-:W-:-:S03]  /*3400*/  ISETP.NE.AND P0, PT, R38, 0x65, PT ;  /* 0x000000652600780c */ /* 0x000fc60003f05270 */
[----:B------:R-:W0:Y:S10]  /*3410*/  SHFL.DOWN PT, R40, R49, 0x10, R39 ;  /* 0x0a00000031287989 */ /* 0x000e3400000e0027 */
[----:B------:R-:W-:-:S02]  /*3420*/  VOTE.ALL P0, P0 ;  /* 0x0000000000ff7806 */ /* 0x000fc40000000000 */
[----:B0-----:R-:W-:-:S04]  /*3430*/  @!P3 VIMNMX R49, PT, PT, R49, R40, !PT ;  /* 0x000000283131b248 */ /* 0x001fc80007fe0100 */
[----:B------:R-:W-:-:S07]  /*3440*/  VIMNMX R50, PT, PT, R49, R50, !PT ;  /* 0x0000003231327248 */ /* 0x000fce0007fe0100 */
.L_x_103:
[----:B------:R-:W-:Y:S05]  /*3450*/  @P0 BRA `(.L_x_43) ;  /* 0xfffffffc002c0947 */ /* 0x000fea000383ffff */
.L_x_35:
[----:B------:R-:W-:Y:S01]  /*3460*/  ISETP.NE.AND P0, PT, R41, RZ, PT ;  /* 0x000000ff2900720c */ /* 0x000fe20003f05270 */
[----:B------:R-:W0:Y:S01]  /*3470*/  @!P2 S2R R33, SR_CgaCtaId ;  /* 0x000000000021a919 */ /* 0x000e220000008800 */
[----:B------:R-:W-:Y:S01]  /*3480*/  @!P2 MOV R32, 0x400 ;  /* 0x000004000020a802 */ /* 0x000fe20000000f00 */
[----:B------:R-:W-:Y:S01]  /*3490*/  @!P2 IMAD.MOV.U32 R34, RZ, RZ, 0x65 ;  /* 0x00000065ff22a424 */ /* 0x000fe200078e00ff */
[----:B------:R-:W-:-:S05]  /*34a0*/  @!P2 VIMNMX R35, PT, PT, R35, R50, !PT ;  /* 0x000000322323a248 */ /* 0x000fca0007fe0100 */
[----:B------:R1:W-:Y:S04]  /*34b0*/  @!P2 ST.E.64.STRONG.GPU desc[UR12][R46.64+0x100], R34 ;  /* 0x000100222e00a985 */ /* 0x0003e8000c10fb0c */
[----:B------:R-:W2:Y:S01]  /*34c0*/  @!P0 S2R R39, SR_CgaCtaId ;  /* 0x0000000000278919 */ /* 0x000ea20000008800 */
[----:B------:R-:W-:Y:S02]  /*34d0*/  @!P0 MOV R38, 0x400 ;  /* 0x0000040000268802 */ /* 0x000fe40000000f00 */
[----:B0-----:R-:W-:Y:S01]  /*34e0*/  @!P2 LEA R32, R33, R32, 0x18 ;  /* 0x000000202120a211 */ /* 0x001fe200078ec0ff */
[----:B------:R-:W-:Y:S02]  /*34f0*/  IMAD.MOV.U32 R33, RZ, RZ, R42 ;  /* 0x000000ffff217224 */ /* 0x000fe400078e002a */
[----:B------:R-:W-:-:S02]  /*3500*/  @!P0 IMAD.MOV.U32 R33, RZ, RZ, R50 ;  /* 0x000000ffff218224 */ /* 0x000fc400078e0032 */
[----:B------:R1:W-:Y:S04]  /*3510*/  @!P2 STS [R32+0x8], R35 ;  /* 0x000008232000a388 */ /* 0x0003e80000000800 */
[----:B------:R1:W-:Y:S01]  /*3520*/  @!P2 STS [R32+0x4], R50 ;  /* 0x000004322000a388 */ /* 0x0003e20000000800 */
[----:B--2---:R-:W-:-:S05]  /*3530*/  @!P0 LEA R39, R39, R38, 0x18 ;  /* 0x0000002627278211 */ /* 0x004fca00078ec0ff */
[----:B------:R1:W-:Y:S02]  /*3540*/  @!P0 STS [R39+0x24], R50 ;  /* 0x0000243227008388 */ /* 0x0003e40000000800 */
.L_x_25:
[----:B------:R-:W-:Y:S05]  /*3550*/  WARPSYNC.ALL ;  /* 0x0000000000007948 */ /* 0x000fea0003800000 */
[----:B------:R-:W0:Y:S08]  /*3560*/  S2UR UR5, SR_CgaCtaId ;  /* 0x00000000000579c3 */ /* 0x000e300000008800 */
[----:B------:R-:W-:Y:S01]  /*3570*/  BAR.SYNC.DEFER_BLOCKING 0x0 ;  /* 0x0000000000007b1d */ /* 0x000fe20000010000 */
[----:B------:R-:W-:-:S05]  /*3580*/  ISETP.NE.AND P0, PT, R6, RZ, PT ;  /* 0x000000ff0600720c */ /* 0x000fca0003f05270 */
[----:B------:R-:W-:Y:S02]  /*3590*/  UMOV UR4, 0x400 ;  /* 0x0000040000047882 */ /* 0x000fe40000000000 */
[----:B0-----:R-:W-:-:S09]  /*35a0*/  ULEA UR4, UR5, UR4, 0x18 ;  /* 0x0000000405047291 */ /* 0x001fd2000f8ec0ff */
[----:B-1----:R-:W0:Y:S02]  /*35b0*/  LDS R32, [UR4+0x24] ;  /* 0x00002404ff207984 */ /* 0x002e240008000800 */
        /* <DEDUP_REMOVED lines=25> */
.L_x_24:
[----:B------:R-:W-:Y:S01]  /*3750*/  BAR.SYNC.DEFER_BLOCKING 0x0 ;  /* 0x0000000000007b1d */ /* 0x000fe20000010000 */
[----:B------:R-:W-:Y:S01]  /*3760*/  ISETP.NE.AND P0, PT, R6, RZ, PT ;  /* 0x000000ff0600720c */ /* 0x000fe20003f05270 */
[----:B------:R-:W-:-:S04]  /*3770*/  IMAD.U32 R38, RZ, RZ, UR6 ;  /* 0x00000006ff267e24 */ /* 0x000fc8000f8e00ff */
[----:B------:R-:W0:Y:S01]  /*3780*/  LDCU.64 UR8, c[0x0][0x388] ;  /* 0x00007100ff0877ac */ /* 0x000e220008000a00 */
[----:B------:R-:W1:Y:S01]  /*3790*/  S2R R6, SR_TID.X ;  /* 0x0000000000067919 */ /* 0x000e620000002100 */
[----:B------:R1:W-:Y:S04]  /*37a0*/  STS.128 [R0], R8 ;  /* 0x0000000800007388 */ /* 0x0003e80000000c00 */
[----:B------:R-:W-:Y:S04]  /*37b0*/  STS.128 [R0+0x10], R12 ;  /* 0x0000100c00007388 */ /* 0x000fe80000000c00 */
[----:B------:R2:W-:Y:S04]  /*37c0*/  STS.128 [R0+0x20], R16 ;  /* 0x0000201000007388 */ /* 0x0005e80000000c00 */
[----:B------:R-:W-:Y:S04]  /*37d0*/  STS.128 [R0+0x30], R20 ;  /* 0x0000301400007388 */ /* 0x000fe80000000c00 */
[----:B------:R-:W-:Y:S01]  /*37e0*/  STS.128 [R0+0x40], R24 ;  /* 0x0000401800007388 */ /* 0x000fe20000000c00 */
[----:B-1----:R-:W-:-:S02]  /*37f0*/  LOP3.LUT R8, R6, 0x1f, RZ, 0xc0, !PT ;  /* 0x0000001f06087812 */ /* 0x002fc400078ec0ff */
[----:B------:R-:W-:Y:S01]  /*3800*/  LOP3.LUT R6, R6, 0x3e0, RZ, 0xc0, !PT ;  /* 0x000003e006067812 */ /* 0x000fe200078ec0ff */
[----:B------:R-:W-:Y:S01]  /*3810*/  STS.128 [R0+0x50], R28 ;  /* 0x0000501c00007388 */ /* 0x000fe20000000c00 */
[----:B------:R-:W-:-:S03]  /*3820*/  NOP ;  /* 0x0000000000007918 */ /* 0x000fc60000000000 */
[----:B------:R-:W-:Y:S01]  /*3830*/  LDS R32, [R2] ;  /* 0x0000000002207984 */ /* 0x000fe20000000800 */
[----:B------:R-:W-:-:S03]  /*3840*/  IMAD R6, R6, 0x18, R8 ;  /* 0x0000001806067824 */ /* 0x000fc600078e0208 */
[----:B------:R-:W-:Y:S01]  /*3850*/  LDS R34, [R2+0x80] ;  /* 0x0000800002227984 */ /* 0x000fe20000000800 */
[----:B--2---:R-:W-:-:S03]  /*3860*/  VIADD R16, R6, 0x40 ;  /* 0x0000004006107836 */ /* 0x004fc60000000000 */
[----:B------:R-:W-:Y:S04]  /*3870*/  LDS R10, [R2+0x100] ;  /* 0x00010000020a7984 */ /* 0x000fe80000000800 */
        /* <DEDUP_REMOVED lines=20> */
[----:B------:R1:W-:Y:S04]  /*39c0*/  LDS R25, [R2+0xb80] ;  /* 0x000b800002197984 */ /* 0x0003e80000000800 */
[----:B------:R-:W-:Y:S01]  /*39d0*/  @!P0 STS [UR4+0x3000], R38 ;  /* 0x00300026ff008988 */ /* 0x000fe20008000804 */
[----:B------:R-:W-:Y:S01]  /*39e0*/  BAR.SYNC.DEFER_BLOCKING 0x0 ;  /* 0x0000000000007b1d */ /* 0x000fe20000010000 */
[----:B------:R-:W-:-:S05]  /*39f0*/  IADD3 R9, P0, PT, R5, UR10, RZ ;  /* 0x0000000a05097c10 */ /* 0x000fca000ff1e0ff */
[----:B------:R-:W-:Y:S01]  /*3a00*/  IMAD.X R12, RZ, RZ, UR11, P0 ;  /* 0x0000000bff0c7e24 */ /* 0x000fe200080e06ff */
[C---:B0-----:R-:W-:Y:S01]  /*3a10*/  LEA R8, P0, R9.reuse, UR8, 0x2 ;  /* 0x0000000809087c11 */ /* 0x041fe2000f8010ff */
[----:B------:R-:W1:Y:S03]  /*3a20*/  S2R R14, SR_TID.X ;  /* 0x00000000000e7919 */ /* 0x000e660000002100 */
[----:B------:R-:W-:Y:S01]  /*3a30*/  LEA.HI.X R9, R9, UR9, R12, 0x2, P0 ;  /* 0x0000000909097c11 */ /* 0x000fe200080f140c */
[----:B------:R-:W-:Y:S01]  /*3a40*/  VIADD R12, R6, 0x20 ;  /* 0x00000020060c7836 */ /* 0x000fe20000000000 */
[----:B------:R-:W0:Y:S01]  /*3a50*/  LDS R0, [UR4+0x3000] ;  /* 0x00300004ff007984 */ /* 0x000e220008000800 */
[C---:B-1----:R-:W-:Y:S02]  /*3a60*/  LOP3.LUT R2, R14.reuse, 0x3e0, RZ, 0xc0, !PT ;  /* 0x000003e00e027812 */ /* 0x042fe400078ec0ff */
[----:B------:R-:W-:-:S05]  /*3a70*/  LOP3.LUT R14, R14, 0x1f, RZ, 0xc0, !PT ;  /* 0x0000001f0e0e7812 */ /* 0x000fca00078ec0ff */
[----:B------:R-:W-:Y:S02]  /*3a80*/  IMAD R2, R2, 0x18, R14 ;  /* 0x0000001802027824 */ /* 0x000fe400078e020e */
[C---:B------:R-:W-:Y:S01]  /*3a90*/  VIADD R14, R6.reuse, 0xa0 ;  /* 0x000000a0060e7836 */ /* 0x040fe20000000000 */
[-C--:B0-----:R-:W-:Y:S01]  /*3aa0*/  ISETP.GE.AND P2, PT, R5, R0.reuse, PT ;  /* 0x000000000500720c */ /* 0x081fe20003f46270 */
[----:B------:R-:W-:Y:S01]  /*3ab0*/  VIADD R5, R6, 0x60 ;  /* 0x0000006006057836 */ /* 0x000fe20000000000 */
[-C--:B------:R-:W-:Y:S01]  /*3ac0*/  ISETP.GE.AND P6, PT, R12, R0.reuse, PT ;  /* 0x000000000c00720c */ /* 0x080fe20003fc6270 */
[----:B------:R-:W-:Y:S01]  /*3ad0*/  VIADD R12, R6, 0x80 ;  /* 0x00000080060c7836 */ /* 0x000fe20000000000 */
[-C--:B------:R-:W-:Y:S01]  /*3ae0*/  ISETP.GE.AND P5, PT, R16, R0.reuse, PT ;  /* 0x000000001000720c */ /* 0x080fe20003fa6270 */
[C---:B------:R-:W-:Y:S01]  /*3af0*/  VIADD R16, R6.reuse, 0xc0 ;  /* 0x000000c006107836 */ /* 0x040fe20000000000 */
[-C--:B------:R-:W-:Y:S01]  /*3b00*/  ISETP.GE.AND P1, PT, R5, R0.reuse, PT ;  /* 0x000000000500720c */ /* 0x080fe20003f26270 */
[----:B------:R-:W-:Y:S01]  /*3b10*/  VIADD R5, R6, 0xe0 ;  /* 0x000000e006057836 */ /* 0x000fe20000000000 */
[-C--:B------:R-:W-:Y:S01]  /*3b20*/  ISETP.GE.AND P0, PT, R12, R0.reuse, PT ;  /* 0x000000000c00720c */ /* 0x080fe20003f06270 */
[----:B------:R-:W-:Y:S01]  /*3b30*/  VIADD R12, R6, 0x100 ;  /* 0x00000100060c7836 */ /* 0x000fe20000000000 */
[----:B------:R-:W-:-:S02]  /*3b40*/  ISETP.GE.AND P3, PT, R16, R0, PT ;  /* 0x000000001000720c */ /* 0x000fc40003f66270 */
[-C--:B------:R-:W-:Y:S01]  /*3b50*/  ISETP.GE.AND P4, PT, R14, R0.reuse, PT ;  /* 0x000000000e00720c */ /* 0x080fe20003f86270 */
[----:B------:R-:W-:Y:S01]  /*3b60*/  @!P2 STG.E desc[UR12][R8.64], R32 ;  /* 0x000000200800a986 */ /* 0x000fe2000c10190c */
[-C--:B------:R-:W-:Y:S01]  /*3b70*/  ISETP.GE.AND P2, PT, R5, R0.reuse, PT ;  /* 0x000000000500720c */ /* 0x080fe20003f46270 */
[C---:B------:R-:W-:Y:S02]  /*3b80*/  VIADD R5, R6.reuse, 0x120 ;  /* 0x0000012006057836 */ /* 0x040fe40000000000 */
[----:B------:R0:W-:Y:S03]  /*3b90*/  @!P5 STG.E desc[UR12][R8.64+0x100], R10 ;  /* 0x0001000a0800d986 */ /* 0x0001e6000c10190c */
[-C--:B------:R-:W-:Y:S01]  /*3ba0*/  ISETP.GE.AND P5, PT, R5, R0.reuse, PT ;  /* 0x000000000500720c */ /* 0x080fe20003fa6270 */
[----:B------:R-:W-:Y:S01]  /*3bb0*/  VIADD R5, R6, 0x160 ;  /* 0x0000016006057836 */ /* 0x000fe20000000000 */
[----:B------:R-:W-:Y:S01]  /*3bc0*/  @!P6 STG.E desc[UR12][R8.64+0x80], R34 ;  /* 0x000080220800e986 */ /* 0x000fe2000c10190c */
[----:B------:R-:W-:Y:S01]  /*3bd0*/  ISETP.GE.AND P6, PT, R12, R0, PT ;  /* 0x000000000c00720c */ /* 0x000fe20003fc6270 */
[----:B------:R-:W-:-:S02]  /*3be0*/  VIADD R12, R6, 0x140 ;  /* 0x00000140060c7836 */ /* 0x000fc40000000000 */
[----:B------:R1:W-:Y:S01]  /*3bf0*/  @!P0 STG.E desc[UR12][R8.64+0x200], R51 ;  /* 0x0002003308008986 */ /* 0x0003e2000c10190c */
[-C--:B------:R-:W-:Y:S01]  /*3c00*/  ISETP.GE.AND P0, PT, R5, R0.reuse, PT ;  /* 0x000000000500720c */ /* 0x080fe20003f06270 */
[C---:B------:R-:W-:Y:S02]  /*3c10*/  VIADD R5, R6.reuse, 0x1a0 ;  /* 0x000001a006057836 */ /* 0x040fe40000000000 */
[----:B------:R2:W-:Y:S01]  /*3c20*/  @!P3 STG.E desc[UR12][R8.64+0x300], R47 ;  /* 0x0003002f0800b986 */ /* 0x0005e2000c10190c */
[C---:B0-----:R-:W-:Y:S02]  /*3c30*/  VIADD R10, R6.reuse, 0x1c0 ;  /* 0x000001c0060a7836 */ /* 0x041fe40000000000 */
[-C--:B------:R-:W-:Y:S01]  /*3c40*/  ISETP.GE.AND P3, PT, R5, R0.reuse, PT ;  /* 0x000000000500720c */ /* 0x080fe20003f66270 */
[----:B------:R-:W-:Y:S01]  /*3c50*/  VIADD R5, R6, 0x1e0 ;  /* 0x000001e006057836 */ /* 0x000fe20000000000 */
[----:B------:R2:W-:Y:S01]  /*3c60*/  @!P1 STG.E desc[UR12][R8.64+0x180], R53 ;  /* 0x0001803508009986 */ /* 0x0005e2000c10190c */
[----:B------:R-:W-:Y:S01]  /*3c70*/  ISETP.GE.AND P1, PT, R12, R0, PT ;  /* 0x000000000c00720c */ /* 0x000fe20003f26270 */
[----:B------:R-:W-:-:S02]  /*3c80*/  VIADD R12, R6, 0x180 ;  /* 0x00000180060c7836 */ /* 0x000fc40000000000 */
[----:B------:R2:W-:Y:S01]  /*3c90*/  @!P6 STG.E desc[UR12][R8.64+0x400], R43 ;  /* 0x0004002b0800e986 */ /* 0x0005e2000c10190c */
[-C--:B------:R-:W-:Y:S01]  /*3ca0*/  ISETP.GE.AND P6, PT, R5, R0.reuse, PT ;  /* 0x000000000500720c */ /* 0x080fe20003fc6270 */
[----:B-1----:R-:W-:Y:S02]  /*3cb0*/  VIADD R51, R6, 0x200 ;  /* 0x0000020006337836 */ /* 0x002fe40000000000 */
[----:B------:R2:W-:Y:S01]  /*3cc0*/  @!P4 STG.E desc[UR12][R8.64+0x280], R49 ;  /* 0x000280310800c986 */ /* 0x0005e2000c10190c */
[-C--:B------:R-:W-:Y:S01]  /*3cd0*/  ISETP.GE.AND P4, PT, R12, R0.reuse, PT ;  /* 0x000000000c00720c */ /* 0x080fe20003f86270 */
[----:B------:R-:W-:Y:S02]  /*3ce0*/  VIADD R5, R6, 0x220 ;  /* 0x0000022006057836 */ /* 0x000fe40000000000 */
[----:B------:R2:W-:Y:S01]  /*3cf0*/  @!P2 STG.E desc[UR12][R8.64+0x380], R45 ;  /* 0x0003802d0800a986 */ /* 0x0005e2000c10190c */
[----:B------:R-:W-:-:S03]  /*3d00*/  ISETP.GE.AND P2, PT, R10, R0, PT ;  /* 0x000000000a00720c */ /* 0x000fc60003f46270 */
[----:B------:R2:W-:Y:S01]  /*3d10*/  @!P5 STG.E desc[UR12][R8.64+0x480], R39 ;  /* 0x000480270800d986 */ /* 0x0005e2000c10190c */
[----:B------:R-:W-:-:S03]  /*3d20*/  ISETP.GE.AND P5, PT, R51, R0, PT ;  /* 0x000000003300720c */ /* 0x000fc60003fa6270 */
        /* <DEDUP_REMOVED lines=15> */
[----:B------:R2:W-:Y:S04]  /*3e20*/  @!P1 STG.E desc[UR12][R8.64+0x880], R21 ;  /* 0x0008801508009986 */ /* 0x0005e8000c10190c */
[----:B------:R2:W-:Y:S04]  /*3e30*/  @!P0 STG.E desc[UR12][R8.64+0x900], R19 ;  /* 0x0009001308008986 */ /* 0x0005e8000c10190c */
[----:B------:R2:W-:Y:S04]  /*3e40*/  @!P4 STG.E desc[UR12][R8.64+0x980], R17 ;  /* 0x000980110800c986 */ /* 0x0005e8000c10190c */
[----:B------:R2:W-:Y:S04]  /*3e50*/  @!P3 STG.E desc[UR12][R8.64+0xa00], R15 ;  /* 0x000a000f0800b986 */ /* 0x0005e8000c10190c */
[----:B------:R2:W-:Y:S04]  /*3e60*/  @!P2 STG.E desc[UR12][R8.64+0xa80], R13 ;  /* 0x000a800d0800a986 */ /* 0x0005e8000c10190c */
[----:B------:R2:W-:Y:S01]  /*3e70*/  @!P6 STG.E desc[UR12][R8.64+0xb00], R11 ;  /* 0x000b000b0800e986 */ /* 0x0005e2000c10190c */
[----:B------:R-:W-:Y:S05]  /*3e80*/  @P5 EXIT ;  /* 0x000000000000594d */ /* 0x000fea0003800000 */
[----:B------:R-:W-:Y:S01]  /*3e90*/  STG.E desc[UR12][R8.64+0xb80], R25 ;  /* 0x000b801908007986 */ /* 0x000fe2000c10190c */
[----:B------:R-:W-:Y:S05]  /*3ea0*/  EXIT ;  /* 0x000000000000794d */ /* 0x000fea0003800000 */
.L_x_7:
[----:B------:R-:W-:Y:S01]  /*3eb0*/  BSSY B1, `(.L_x_44) ;  /* 0x0000006000017945 */ /* 0x000fe20003800000 */
[----:B------:R-:W-:Y:S01]  /*3ec0*/  PLOP3.LUT P0, PT, P0, PT, PT, 0x8, 0x80 ;  /* 0x000000000080781c */ /* 0x000fe2000070e170 */
[----:B------:R-:W-:-:S12]  /*3ed0*/  IMAD.MOV.U32 R32, RZ, RZ, -0x1 ;  /* 0xffffffffff207424 */ /* 0x000fd800078e00ff */
[----:B------:R-:W-:Y:S05]  /*3ee0*/  WARPSYNC.COLLECTIVE R32, `(.L_x_45) ;  /* 0x0000000020087348 */ /* 0x000fea0003c00000 */
[----:B------:R-:W-:Y:S01]  /*3ef0*/  VOTE.ANY P0, P0 ;  /* 0x0000000000ff7806 */ /* 0x000fe20000000100 */
[----:B------:R-:W-:-:S12]  /*3f00*/  ENDCOLLECTIVE ;  /* 0x000000000000791b */ /* 0x000fd80003800000 */
.L_x_45:
[----:B------:R-:W-:Y:S05]  /*3f10*/  BSYNC B1 ;  /* 0x0000000000017941 */ /* 0x000fea0003800000 */
.L_x_44:
[----:B------:R-:W-:Y:S05]  /*3f20*/  BRA `(.L_x_46) ;  /* 0xffffffcc00e87947 */ /* 0x000fea000383ffff */
.L_x_11:
[----:B------:R-:W-:Y:S01]  /*3f30*/  BSSY B1, `(.L_x_47) ;  /* 0x0000006000017945 */ /* 0x000fe20003800000 */
[----:B------:R-:W-:Y:S01]  /*3f40*/  PLOP3.LUT P0, PT, P0, PT, PT, 0x8, 0x80 ;  /* 0x000000000080781c */ /* 0x000fe2000070e170 */
[----:B------:R-:W-:-:S12]  /*3f50*/  IMAD.MOV.U32 R32, RZ, RZ, -0x1 ;  /* 0xffffffffff207424 */ /* 0x000fd800078e00ff */
[----:B------:R-:W-:Y:S05]  /*3f60*/  WARPSYNC.COLLECTIVE R32, `(.L_x_48) ;  /* 0x0000000020087348 */ /* 0x000fea0003c00000 */
[----:B------:R-:W-:Y:S01]  /*3f70*/  VOTE.ANY P0, P0 ;  /* 0x0000000000ff7806 */ /* 0x000fe20000000100 */
[----:B------:R-:W-:-:S12]  /*3f80*/  ENDCOLLECTIVE ;  /* 0x000000000000791b */ /* 0x000fd80003800000 */
.L_x_48:
[----:B------:R-:W-:Y:S05]  /*3f90*/  BSYNC B1 ;  /* 0x0000000000017941 */ /* 0x000fea0003800000 */
.L_x_47:
[----:B------:R-:W-:Y:S05]  /*3fa0*/  BRA `(.L_x_49) ;  /* 0xffffffcc00f87947 */ /* 0x000fea000383ffff */
.L_x_13:
[----:B------:R-:W0:Y:S01]  /*3fb0*/  S2R R45, SR_GEMASK ;  /* 0x00000000002d7919 */ /* 0x000e220000003c00 */
[----:B------:R-:W-:Y:S01]  /*3fc0*/  BSSY B1, `(.L_x_50) ;  /* 0x0000006000017945 */ /* 0x000fe20003800000 */
[----:B------:R-:W-:Y:S01]  /*3fd0*/  PLOP3.LUT P3, PT, P0, PT, PT, 0x8, 0x80 ;  /* 0x000000000080781c */ /* 0x000fe2000076e170 */
[----:B------:R-:W-:-:S12]  /*3fe0*/  IMAD.MOV.U32 R32, RZ, RZ, -0x1 ;  /* 0xffffffffff207424 */ /* 0x000fd800078e00ff */
[----:B0-----:R-:W-:Y:S05]  /*3ff0*/  WARPSYNC.COLLECTIVE R32, `(.L_x_51) ;  /* 0x0000000020087348 */ /* 0x001fea0003c00000 */
[----:B------:R-:W-:Y:S01]  /*4000*/  VOTE.ANY R32, PT, P3 ;  /* 0x0000000000207806 */ /* 0x000fe200018e0100 */
[----:B0-----:R-:W-:Y:S06]  /*4010*/  ENDCOLLECTIVE ;  /* 0x000000000000791b */ /* 0x001fec0003800000 */
.L_x_51:
[----:B------:R-:W-:Y:S05]  /*4020*/  BSYNC B1 ;  /* 0x0000000000017941 */ /* 0x000fea0003800000 */
.L_x_50:
[----:B------:R-:W-:Y:S01]  /*4030*/  LOP3.LUT R32, R32, 0x80000000, R45, 0xec, !PT ;  /* 0x8000000020207812 */ /* 0x000fe200078eec2d */
[----:B------:R-:W-:Y:S01]  /*4040*/  IMAD.MOV.U32 R34, RZ, RZ, 0x1 ;  /* 0x00000001ff227424 */ /* 0x000fe200078e00ff */
[----:B------:R-:W-:Y:S01]  /*4050*/  ISETP.NE.AND P0, PT, R36, 0x65, PT ;  /* 0x000000652400780c */ /* 0x000fe20003f05270 */
[----:B------:R-:W-:Y:S02]  /*4060*/  VIADD R44, R30, 0x2 ;  /* 0x000000021e2c7836 */ /* 0x000fe40000000000 */
[----:B------:R-:W-:Y:S02]  /*4070*/  VIADD R33, R32, 0xffffffff ;  /* 0xffffffff20217836 */ /* 0x000fe40000000000 */
[C---:B------:R-:W-:Y:S02]  /*4080*/  VIADD R43, R30.reuse, 0x4 ;  /* 0x000000041e2b7836 */ /* 0x040fe40000000000 */
[----:B------:R-:W-:Y:S01]  /*4090*/  VIADD R42, R30, 0x8 ;  /* 0x000000081e2a7836 */ /* 0x000fe20000000000 */
[----:B------:R-:W-:Y:S01]  /*40a0*/  LOP3.LUT R36, R32, R33, RZ, 0xc, !PT ;  /* 0x0000002120247212 */ /* 0x000fe200078e0cff */
[----:B------:R-:W-:-:S02]  /*40b0*/  IMAD.MOV.U32 R33, RZ, RZ, R47 ;  /* 0x000000ffff217224 */ /* 0x000fc400078e002f */
[----:B------:R-:W-:Y:S01]  /*40c0*/  IMAD.MOV.U32 R32, RZ, RZ, -0x1 ;  /* 0xffffffffff207424 */ /* 0x000fe200078e00ff */
[----:B------:R0:W1:Y:S01]  /*40d0*/  POPC R39, R36 ;  /* 0x0000002400277309 */ /* 0x0000620000000000 */
[----:B------:R-:W-:Y:S01]  /*40e0*/  VIADD R46, R30, 0x10 ;  /* 0x000000101e2e7836 */ /* 0x000fe20000000000 */
[----:B0-----:R-:W0:Y:S06]  /*40f0*/  LDC.64 R36, c[0x0][0x390] ;  /* 0x0000e400ff247b82 */ /* 0x001e2c0000000a00 */
[----:B01----:R-:W-:Y:S05]  /*4100*/  WARPSYNC.COLLECTIVE R32, `(.L_x_52) ;  /* 0x0000000020087348 */ /* 0x003fea0003c00000 */
[----:B-1----:R1:W2:Y:S02]  /*4110*/  SHFL.DOWN P3, R40, R33, R34, R39 ;  /* 0x0800002221287389 */ /* 0x0022a40000060027 */
[----:B012---:R-:W-:Y:S05]  /*4120*/  ENDCOLLECTIVE ;  /* 0x000000000000791b */ /* 0x007fea0003800000 */
.L_x_52:
[----:B------:R-:W-:Y:S01]  /*4130*/  ISETP.GE.AND P1, PT, R30, R39, PT ;  /* 0x000000271e00720c */ /* 0x000fe20003f26270 */
[----:B------:R-:W-:-:S12]  /*4140*/  IMAD.MOV.U32 R34, RZ, RZ, 0x2 ;  /* 0x00000002ff227424 */ /* 0x000fd800078e00ff */
[----:B------:R-:W-:Y:S02]  /*4150*/  @!P1 VIMNMX R47, PT, PT, R40, R47, !PT ;  /* 0x0000002f282f9248 */ /* 0x000fe40007fe0100 */
[----:B------:R-:W-:-:S03]  /*4160*/  ISETP.GT.AND P1, PT, R44, R39, PT ;  /* 0x000000272c00720c */ /* 0x000fc60003f24270 */
[----:B------:R-:W-:-:S10]  /*4170*/  IMAD.MOV.U32 R33, RZ, RZ, R47 ;  /* 0x000000ffff217224 */ /* 0x000fd400078e002f */
[----:B------:R-:W-:Y:S05]  /*4180*/  WARPSYNC.COLLECTIVE R32, `(.L_x_53) ;  /* 0x0000000020087348 */ /* 0x000fea0003c00000 */
[----:B------:R0:W1:Y:S02]  /*4190*/  SHFL.DOWN P3, R40, R33, R34, R39 ;  /* 0x0800002221287389 */ /* 0x0000640000060027 */
[----:B01----:R-:W-:Y:S05]  /*41a0*/  ENDCOLLECTIVE ;  /* 0x000000000000791b */ /* 0x003fea0003800000 */
.L_x_53:
[----:B------:R-:W-:Y:S01]  /*41b0*/  IMAD.MOV.U32 R34, RZ, RZ, 0x4 ;  /* 0x00000004ff227424 */ /* 0x000fe200078e00ff */
[----:B------:R-:W-:Y:S02]  /*41c0*/  @!P1 VIMNMX R47, PT, PT, R47, R40, !PT ;  /* 0x000000282f2f9248 */ /* 0x000fe40007fe0100 */
[----:B------:R-:W-:-:S03]  /*41d0*/  ISETP.GT.AND P1, PT, R43, R39, PT ;  /* 0x000000272b00720c */ /* 0x000fc60003f24270 */
[----:B------:R-:W-:-:S10]  /*41e0*/  IMAD.MOV.U32 R33, RZ, RZ, R47 ;  /* 0x000000ffff217224 */ /* 0x000fd400078e002f */
[----:B------:R-:W-:Y:S05]  /*41f0*/  WARPSYNC.COLLECTIVE R32, `(.L_x_54) ;  /* 0x0000000020087348 */ /* 0x000fea0003c00000 */
[----:B------:R0:W1:Y:S02]  /*4200*/  SHFL.DOWN P3, R40, R33, R34, R39 ;  /* 0x0800002221287389 */ /* 0x0000640000060027 */
[----:B01----:R-:W-:Y:S05]  /*4210*/  ENDCOLLECTIVE ;  /* 0x000000000000791b */ /* 0x003fea0003800000 */
.L_x_54:
[----:B------:R-:W-:Y:S01]  /*4220*/  IMAD.MOV.U32 R34, RZ, RZ, 0x8 ;  /* 0x00000008ff227424 */ /* 0x000fe200078e00ff */
[----:B------:R-:W-:Y:S02]  /*4230*/  @!P1 VIMNMX R47, PT, PT, R47, R40, !PT ;  /* 0x000000282f2f9248 */ /* 0x000fe40007fe0100 */
[----:B------:R-:W-:-:S03]  /*4240*/  ISETP.GT.AND P1, PT, R42, R39, PT ;  /* 0x000000272a00720c */ /* 0x000fc60003f24270 */
[----:B------:R-:W-:-:S10]  /*4250*/  IMAD.MOV.U32 R33, RZ, RZ, R47 ;  /* 0x000000ffff217224 */ /* 0x000fd400078e002f */
[----:B------:R-:W-:Y:S05]  /*4260*/  WARPSYNC.COLLECTIVE R32, `(.L_x_55) ;  /* 0x0000000020087348 */ /* 0x000fea0003c00000 */
[----:B------:R0:W1:Y:S02]  /*4270*/  SHFL.DOWN P3, R40, R33, R34, R39 ;  /* 0x0800002221287389 */ /* 0x0000640000060027 */
[----:B01----:R-:W-:Y:S05]  /*4280*/  ENDCOLLECTIVE ;  /* 0x000000000000791b */ /* 0x003fea0003800000 */
.L_x_55:
[----:B------:R-:W-:Y:S01]  /*4290*/  IMAD.MOV.U32 R34, RZ, RZ, 0x10 ;  /* 0x00000010ff227424 */ /* 0x000fe200078e00ff */
[----:B------:R-:W-:Y:S02]  /*42a0*/  @!P1 VIMNMX R47, PT, PT, R47, R40, !PT ;  /* 0x000000282f2f9248 */ /* 0x000fe40007fe0100 */
[----:B------:R-:W-:-:S03]  /*42b0*/  ISETP.GT.AND P1, PT, R46, R39, PT ;  /* 0x000000272e00720c */ /* 0x000fc60003f24270 */
[----:B------:R-:W-:-:S10]  /*42c0*/  IMAD.MOV.U32 R33, RZ, RZ, R47 ;  /* 0x000000ffff217224 */ /* 0x000fd400078e002f */
[----:B------:R-:W-:Y:S05]  /*42d0*/  WARPSYNC.COLLECTIVE R32, `(.L_x_56) ;  /* 0x0000000020087348 */ /* 0x000fea0003c00000 */
[----:B------:R0:W1:Y:S02]  /*42e0*/  SHFL.DOWN P3, R40, R33, R34, R39 ;  /* 0x0800002221287389 */ /* 0x0000640000060027 */
[----:B01----:R-:W-:Y:S05]  /*42f0*/  ENDCOLLECTIVE ;  /* 0x000000000000791b */ /* 0x003fea0003800000 */
.L_x_56:
[----:B------:R-:W-:Y:S05]  /*4300*/  WARPSYNC.COLLECTIVE R32, `(.L_x_57) ;  /* 0x0000000020087348 */ /* 0x000fea0003c00000 */
[----:B------:R-:W-:Y:S01]  /*4310*/  VOTE.ALL P0, P0 ;  /* 0x0000000000ff7806 */ /* 0x000fe20000000000 */
[----:B------:R-:W-:-:S12]  /*4320*/  ENDCOLLECTIVE ;  /* 0x000000000000791b */ /* 0x000fd80003800000 */
.L_x_57:
[----:B------:R-:W-:Y:S02]  /*4330*/  @!P1 VIMNMX R47, PT, PT, R47, R40, !PT ;  /* 0x000000282f2f9248 */ /* 0x000fe40007fe0100 */
[----:B------:R-:W-:-:S05]  /*4340*/  IADD3 R48, P1, PT, R36, 0x100, RZ ;  /* 0x0000010024307810 */ /* 0x000fca0007f3e0ff */
[----:B------:R-:W-:Y:S01]  /*4350*/  IMAD.X R49, RZ, RZ, R37, P1 ;  /* 0x000000ffff317224 */ /* 0x000fe200008e0625 */
[----:B------:R-:W-:Y:S07]  /*4360*/  BRA `(.L_x_58) ;  /* 0xffffffcc00947947 */ /* 0x000fee000383ffff */
.L_x_15:
[----:B------:R-:W-:Y:S01]  /*4370*/  BSSY B1, `(.L_x_59) ;  /* 0x0000006000017945 */ /* 0x000fe20003800000 */
[----:B------:R-:W-:Y:S01]  /*4380*/  PLOP3.LUT P0, PT, P0, PT, PT, 0x8, 0x80 ;  /* 0x000000000080781c */ /* 0x000fe2000070e170 */
[----:B------:R-:W-:-:S12]  /*4390*/  IMAD.MOV.U32 R32, RZ, RZ, -0x1 ;  /* 0xffffffffff207424 */ /* 0x000fd800078e00ff */
[----:B------:R-:W-:Y:S05]  /*43a0*/  WARPSYNC.COLLECTIVE R32, `(.L_x_60) ;  /* 0x0000000020087348 */ /* 0x000fea0003c00000 */
[----:B------:R-:W-:Y:S01]  /*43b0*/  VOTE.ANY P0, P0 ;  /* 0x0000000000ff7806 */ /* 0x000fe20000000100 */
[----:B------:R-:W-:-:S12]  /*43c0*/  ENDCOLLECTIVE ;  /* 0x000000000000791b */ /* 0x000fd80003800000 */
.L_x_60:
[----:B------:R-:W-:Y:S05]  /*43d0*/  BSYNC B1 ;  /* 0x0000000000017941 */ /* 0x000fea0003800000 */
.L_x_59:
[----:B------:R-:W-:Y:S05]  /*43e0*/  BRA `(.L_x_61) ;  /* 0xffffffcc00947947 */ /* 0x000fea000383ffff */
.L_x_19:
[----:B------:R-:W-:Y:S01]  /*43f0*/  BSSY B1, `(.L_x_62) ;  /* 0x0000006000017945 */ /* 0x000fe20003800000 */
[----:B------:R-:W-:Y:S01]  /*4400*/  PLOP3.LUT P0, PT, P0, PT, PT, 0x8, 0x80 ;  /* 0x000000000080781c */ /* 0x000fe2000070e170 */
[----:B------:R-:W-:-:S12]  /*4410*/  IMAD.MOV.U32 R32, RZ, RZ, -0x1 ;  /* 0xffffffffff207424 */ /* 0x000fd800078e00ff */
[----:B------:R-:W-:Y:S05]  /*4420*/  WARPSYNC.COLLECTIVE R32, `(.L_x_63) ;  /* 0x0000000020087348 */ /* 0x000fea0003c00000 */
[----:B------:R-:W-:Y:S01]  /*4430*/  VOTE.ANY P0, P0 ;  /* 0x0000000000ff7806 */ /* 0x000fe20000000100 */
[----:B------:R-:W-:-:S12]  /*4440*/  ENDCOLLECTIVE ;  /* 0x000000000000791b */ /* 0x000fd80003800000 */
.L_x_63:
[----:B------:R-:W-:Y:S05]  /*4450*/  BSYNC B1 ;  /* 0x0000000000017941 */ /* 0x000fea0003800000 */
.L_x_62:
[----:B------:R-:W-:Y:S05]  /*4460*/  BRA `(.L_x_64) ;  /* 0xffffffcc00a87947 */ /* 0x000fea000383ffff */
.L_x_21:
[----:B------:R-:W-:Y:S01]  /*4470*/  BSSY B1, `(.L_x_65) ;  /* 0x0000006000017945 */ /* 0x000fe20003800000 */
[----:B------:R-:W-:Y:S01]  /*4480*/  PLOP3.LUT P3, PT, P0, PT, PT, 0x8, 0x80 ;  /* 0x000000000080781c */ /* 0x000fe2000076e170 */
[----:B------:R-:W-:-:S12]  /*4490*/  IMAD.MOV.U32 R32, RZ, RZ, -0x1 ;  /* 0xffffffffff207424 */ /* 0x000fd800078e00ff */
[----:B------:R-:W-:Y:S05]  /*44a0*/  WARPSYNC.COLLECTIVE R32, `(.L_x_66) ;  /* 0x0000000020087348 */ /* 0x000fea0003c00000 */
[----:B------:R-:W-:Y:S01]  /*44b0*/  VOTE.ANY R32, PT, P3 ;  /* 0x0000000000207806 */ /* 0x000fe200018e0100 */
[----:B------:R-:W-:Y:S06]  /*44c0*/  ENDCOLLECTIVE ;  /* 0x000000000000791b */ /* 0x000fec0003800000 */
.L_x_66:
[----:B------:R-:W-:Y:S05]  /*44d0*/  BSYNC B1 ;  /* 0x0000000000017941 */ /* 0x000fea0003800000 */
.L_x_65:
[----:B------:R-:W-:Y:S01]  /*44e0*/  LOP3.LUT R32, R32, 0x80000000, R45, 0xec, !PT ;  /* 0x8000000020207812 */ /* 0x000fe200078eec2d */
[----:B------:R-:W-:Y:S02]  /*44f0*/  IMAD.MOV.U32 R34, RZ, RZ, 0x1 ;  /* 0x00000001ff227424 */ /* 0x000fe400078e00ff */
[----:B------:R-:W-:Y:S02]  /*4500*/  VIADD R41, R41, 0xffffffe0 ;  /* 0xffffffe029297836 */ /* 0x000fe40000000000 */
[----:B------:R-:W-:-:S05]  /*4510*/  VIADD R33, R32, 0xffffffff ;  /* 0xffffffff20217836 */ /* 0x000fca0000000000 */
[----:B------:R-:W-:Y:S01]  /*4520*/  LOP3.LUT R52, R32, R33, RZ, 0xc, !PT ;  /* 0x0000002120347212 */ /* 0x000fe200078e0cff */
[----:B------:R-:W-:Y:S02]  /*4530*/  IMAD.MOV.U32 R33, RZ, RZ, R37 ;  /* 0x000000ffff217224 */ /* 0x000fe400078e0025 */
[----:B------:R-:W-:Y:S01]  /*4540*/  IMAD.MOV.U32 R32, RZ, RZ, -0x1 ;  /* 0xffffffffff207424 */ /* 0x000fe200078e00ff */
[----:B------:R0:W1:Y:S06]  /*4550*/  POPC R39, R52 ;  /* 0x0000003400277309 */ /* 0x00006c0000000000 */
[----:B01----:R-:W-:Y:S05]  /*4560*/  WARPSYNC.COLLECTIVE R32, `(.L_x_67) ;  /* 0x0000000020087348 */ /* 0x003fea0003c00000 */
[----:B-1----:R1:W2:Y:S02]  /*4570*/  SHFL.DOWN P3, R40, R33, R34, R39 ;  /* 0x0800002221287389 */ /* 0x0022a40000060027 */
[----:B012---:R-:W-:Y:S05]  /*4580*/  ENDCOLLECTIVE ;  /* 0x000000000000791b */ /* 0x007fea0003800000 */
.L_x_67:
        /* <DEDUP_REMOVED lines=8> */
.L_x_68:
[----:B------:R-:W-:Y:S01]  /*4610*/  IMAD.MOV.U32 R34, RZ, RZ, 0x4 ;  /* 0x00000004ff227424 */ /* 0x000fe200078e00ff */
[----:B------:R-:W-:Y:S02]  /*4620*/  @!P0 VIMNMX R37, PT, PT, R37, R40, !PT ;  /* 0x0000002825258248 */ /* 0x000fe40007fe0100 */
[----:B------:R-:W-:-:S03]  /*4630*/  ISETP.GT.AND P0, PT, R43, R39, PT ;  /* 0x000000272b00720c */ /* 0x000fc60003f04270 */
[----:B------:R-:W-:-:S10]  /*4640*/  IMAD.MOV.U32 R33, RZ, RZ, R37 ;  /* 0x000000ffff217224 */ /* 0x000fd400078e0025 */
[----:B------:R-:W-:Y:S05]  /*4650*/  WARPSYNC.COLLECTIVE R32, `(.L_x_69) ;  /* 0x0000000020087348 */ /* 0x000fea0003c00000 */
[----:B------:R0:W1:Y:S02]  /*4660*/  SHFL.DOWN P3, R40, R33, R34, R39 ;  /* 0x0800002221287389 */ /* 0x0000640000060027 */
[----:B01----:R-:W-:Y:S05]  /*4670*/  ENDCOLLECTIVE ;  /* 0x000000000000791b */ /* 0x003fea0003800000 */
.L_x_69:
[----:B------:R-:W-:Y:S01]  /*4680*/  IMAD.MOV.U32 R34, RZ, RZ, 0x8 ;  /* 0x00000008ff227424 */ /* 0x000fe200078e00ff */
[----:B------:R-:W-:Y:S02]  /*4690*/  @!P0 VIMNMX R37, PT, PT, R37, R40, !PT ;  /* 0x0000002825258248 */ /* 0x000fe40007fe0100 */
[----:B------:R-:W-:-:S03]  /*46a0*/  ISETP.GT.AND P0, PT, R42, R39, PT ;  /* 0x000000272a00720c */ /* 0x000fc60003f04270 */
[----:B------:R-:W-:-:S10]  /*46b0*/  IMAD.MOV.U32 R33, RZ, RZ, R37 ;  /* 0x000000ffff217224 */ /* 0x000fd400078e0025 */
[----:B------:R-:W-:Y:S05]  /*46c0*/  WARPSYNC.COLLECTIVE R32, `(.L_x_70) ;  /* 0x0000000020087348 */ /* 0x000fea0003c00000 */
[----:B------:R0:W1:Y:S02]  /*46d0*/  SHFL.DOWN P3, R40, R33, R34, R39 ;  /* 0x0800002221287389 */ /* 0x0000640000060027 */
[----:B01----:R-:W-:Y:S05]  /*46e0*/  ENDCOLLECTIVE ;  /* 0x000000000000791b */ /* 0x003fea0003800000 */
.L_x_70:
[----:B------:R-:W-:Y:S01]  /*46f0*/  IMAD.MOV.U32 R34, RZ, RZ, 0x10 ;  /* 0x00000010ff227424 */ /* 0x000fe200078e00ff */
[----:B------:R-:W-:Y:S02]  /*4700*/  @!P0 VIMNMX R37, PT, PT, R37, R40, !PT ;  /* 0x0000002825258248 */ /* 0x000fe40007fe0100 */
[----:B------:R-:W-:-:S03]  /*4710*/  ISETP.GT.AND P0, PT, R46, R39, PT ;  /* 0x000000272e00720c */ /* 0x000fc60003f04270 */
[----:B------:R-:W-:-:S10]  /*4720*/  IMAD.MOV.U32 R33, RZ, RZ, R37 ;  /* 0x000000ffff217224 */ /* 0x000fd400078e0025 */
[----:B------:R-:W-:Y:S05]  /*4730*/  WARPSYNC.COLLECTIVE R32, `(.L_x_71) ;  /* 0x0000000020087348 */ /* 0x000fea0003c00000 */
[----:B------:R0:W1:Y:S02]  /*4740*/  SHFL.DOWN P3, R40, R33, R34, R39 ;  /* 0x0800002221287389 */ /* 0x0000640000060027 */
[----:B01----:R-:W-:Y:S05]  /*4750*/  ENDCOLLECTIVE ;  /* 0x000000000000791b */ /* 0x003fea0003800000 */
.L_x_71:
[----:B------:R-:W-:Y:S02]  /*4760*/  @!P0 VIMNMX R37, PT, PT, R37, R40, !PT ;  /* 0x0000002825258248 */ /* 0x000fe40007fe0100 */
[----:B------:R-:W-:Y:S02]  /*4770*/  ISETP.NE.AND P0, PT, R36, 0x65, PT ;  /* 0x000000652400780c */ /* 0x000fe40003f05270 */
[----:B------:R-:W-:-:S11]  /*4780*/  VIMNMX R47, PT, PT, R37, R47, !PT ;  /* 0x0000002f252f7248 */ /* 0x000fd60007fe0100 */
[----:B------:R-:W-:Y:S05]  /*4790*/  WARPSYNC.COLLECTIVE R32, `(.L_x_72) ;  /* 0x0000000020087348 */ /* 0x000fea0003c00000 */
[----:B------:R-:W-:Y:S01]  /*47a0*/  VOTE.ALL P0, P0 ;  /* 0x0000000000ff7806 */ /* 0x000fe20000000000 */
[----:B------:R-:W-:-:S12]  /*47b0*/  ENDCOLLECTIVE ;  /* 0x000000000000791b */ /* 0x000fd80003800000 */
.L_x_72:
[----:B------:R-:W-:Y:S05]  /*47c0*/  BRA `(.L_x_73) ;  /* 0xffffffcc00407947 */ /* 0x000fea000383ffff */
.L_x_28:
[----:B------:R-:W-:Y:S01]  /*47d0*/  BSSY B0, `(.L_x_74) ;  /* 0x0000006000007945 */ /* 0x000fe20003800000 */
[----:B------:R-:W-:Y:S01]  /*47e0*/  PLOP3.LUT P0, PT, P0, PT, PT, 0x8, 0x80 ;  /* 0x000000000080781c */ /* 0x000fe2000070e170 */
[----:B------:R-:W-:-:S12]  /*47f0*/  IMAD.MOV.U32 R32, RZ, RZ, -0x1 ;  /* 0xffffffffff207424 */ /* 0x000fd800078e00ff */
[----:B------:R-:W-:Y:S05]  /*4800*/  WARPSYNC.COLLECTIVE R32, `(.L_x_75) ;  /* 0x0000000020087348 */ /* 0x000fea0003c00000 */
[----:B------:R-:W-:Y:S01]  /*4810*/  VOTE.ANY P0, P0 ;  /* 0x0000000000ff7806 */ /* 0x000fe20000000100 */
[----:B------:R-:W-:-:S12]  /*4820*/  ENDCOLLECTIVE ;  /* 0x000000000000791b */ /* 0x000fd80003800000 */
.L_x_75:
[----:B------:R-:W-:Y:S05]  /*4830*/  BSYNC B0 ;  /* 0x0000000000007941 */ /* 0x000fea0003800000 */
.L_x_74:
[----:B------:R-:W-:Y:S05]  /*4840*/  BRA `(.L_x_76) ;  /* 0xffffffe400607947 */ /* 0x000fea000383ffff */
.L_x_32:
[----:B------:R-:W-:Y:S01]  /*4850*/  BSSY B0, `(.L_x_77) ;  /* 0x0000006000007945 */ /* 0x000fe20003800000 */
[----:B------:R-:W-:Y:S01]  /*4860*/  PLOP3.LUT P0, PT, P0, PT, PT, 0x8, 0x80 ;  /* 0x000000000080781c */ /* 0x000fe2000070e170 */
[----:B------:R-:W-:-:S12]  /*4870*/  IMAD.MOV.U32 R32, RZ, RZ, -0x1 ;  /* 0xffffffffff207424 */ /* 0x000fd800078e00ff */
[----:B------:R-:W-:Y:S05]  /*4880*/  WARPSYNC.COLLECTIVE R32, `(.L_x_78) ;  /* 0x0000000020087348 */ /* 0x000fea0003c00000 */
[----:B------:R-:W-:Y:S01]  /*4890*/  VOTE.ANY P0, P0 ;  /* 0x0000000000ff7806 */ /* 0x000fe20000000100 */
[----:B------:R-:W-:-:S12]  /*48a0*/  ENDCOLLECTIVE ;  /* 0x000000000000791b */ /* 0x000fd80003800000 */
.L_x_78:
[----:B------:R-:W-:Y:S05]  /*48b0*/  BSYNC B0 ;  /* 0x0000000000007941 */ /* 0x000fea0003800000 */
.L_x_77:
[----:B------:R-:W-:Y:S05]  /*48c0*/  BRA `(.L_x_79) ;  /* 0xffffffe400707947 */ /* 0x000fea000383ffff */
.L_x_34:
[----:B------:R-:W0:Y:S01]  /*48d0*/  S2R R43, SR_GEMASK ;  /* 0x00000000002b7919 */ /* 0x000e220000003c00 */
[----:B------:R-:W-:Y:S01]  /*48e0*/  BSSY B0, `(.L_x_80) ;  /* 0x0000007000007945 */ /* 0x000fe20003800000 */
[----:B------:R-:W-:Y:S01]  /*48f0*/  ISETP.NE.AND P0, PT, R38, 0x65, PT ;  /* 0x000000652600780c */ /* 0x000fe20003f05270 */
[----:B------:R-:W-:Y:S01]  /*4900*/  IMAD.MOV.U32 R32, RZ, RZ, -0x1 ;  /* 0xffffffffff207424 */ /* 0x000fe200078e00ff */
[----:B------:R-:W-:-:S13]  /*4910*/  PLOP3.LUT P3, PT, P3, PT, PT, 0x8, 0x80 ;  /* 0x000000000080781c */ /* 0x000fda0001f6e170 */
[----:B0-----:R-:W-:Y:S05]  /*4920*/  WARPSYNC.COLLECTIVE R32, `(.L_x_81) ;  /* 0x0000000020087348 */ /* 0x001fea0003c00000 */
[----:B------:R-:W-:Y:S01]  /*4930*/  VOTE.ANY R32, PT, P3 ;  /* 0x0000000000207806 */ /* 0x000fe200018e0100 */
[----:B0-----:R-:W-:Y:S06]  /*4940*/  ENDCOLLECTIVE ;  /* 0x000000000000791b */ /* 0x001fec0003800000 */
.L_x_81:
[----:B------:R-:W-:Y:S05]  /*4950*/  BSYNC B0 ;  /* 0x0000000000007941 */ /* 0x000fea0003800000 */
.L_x_80:
[----:B------:R-:W-:Y:S01]  /*4960*/  LOP3.LUT R32, R32, 0x80000000, R43, 0xec, !PT ;  /* 0x8000000020207812 */ /* 0x000fe200078eec2b */
[----:B------:R-:W-:Y:S01]  /*4970*/  IMAD.MOV.U32 R34, RZ, RZ, 0x1 ;  /* 0x00000001ff227424 */ /* 0x000fe200078e00ff */
[----:B------:R-:W0:Y:S03]  /*4980*/  LDC.64 R44, c[0x0][0x390] ;  /* 0x0000e400ff2c7b82 */ /* 0x000e260000000a00 */
[----:B------:R-:W-:-:S05]  /*4990*/  VIADD R33, R32, 0xffffffff ;  /* 0xffffffff20217836 */ /* 0x000fca0000000000 */
[----:B------:R-:W-:Y:S01]  /*49a0*/  LOP3.LUT R38, R32, R33, RZ, 0xc, !PT ;  /* 0x0000002120267212 */ /* 0x000fe200078e0cff */
[----:B------:R-:W-:Y:S02]  /*49b0*/  IMAD.MOV.U32 R33, RZ, RZ, R50 ;  /* 0x000000ffff217224 */ /* 0x000fe400078e0032 */
[----:B------:R-:W-:Y:S01]  /*49c0*/  IMAD.MOV.U32 R32, RZ, RZ, -0x1 ;  /* 0xffffffffff207424 */ /* 0x000fe200078e00ff */
[----:B------:R1:W2:Y:S02]  /*49d0*/  POPC R39, R38 ;  /* 0x0000002600277309 */ /* 0x0002a40000000000 */
[----:B-1----:R-:W-:-:S07]  /*49e0*/  VIADD R38, R41, 0x4 ;  /* 0x0000000429267836 */ /* 0x002fce0000000000 */
[----:B0-2---:R-:W-:Y:S05]  /*49f0*/  WARPSYNC.COLLECTIVE R32, `(.L_x_82) ;  /* 0x0000000020087348 */ /* 0x005fea0003c00000 */
[----:B--2---:R1:W2:Y:S02]  /*4a00*/  SHFL.DOWN P3, R40, R33, R34, R39 ;  /* 0x0800002221287389 */ /* 0x0042a40000060027 */
[----:B012---:R-:W-:Y:S05]  /*4a10*/  ENDCOLLECTIVE ;  /* 0x000000000000791b */ /* 0x007fea0003800000 */
.L_x_82:
[----:B------:R-:W-:Y:S01]  /*4a20*/  IMAD.MOV.U32 R34, RZ, RZ, 0x2 ;  /* 0x00000002ff227424 */ /* 0x000fe200078e00ff */
[----:B------:R-:W-:-:S13]  /*4a30*/  ISETP.GE.AND P3, PT, R41, R39, PT ;  /* 0x000000272900720c */ /* 0x000fda0003f66270 */
[----:B------:R-:W-:Y:S01]  /*4a40*/  @!P3 VIMNMX R50, PT, PT, R40, R50, !PT ;  /* 0x000000322832b248 */ /* 0x000fe20007fe0100 */
[----:B------:R-:W-:-:S04]  /*4a50*/  VIADD R40, R41, 0x2 ;  /* 0x0000000229287836 */ /* 0x000fc80000000000 */
[----:B------:R-:W-:Y:S01]  /*4a60*/  IMAD.MOV.U32 R33, RZ, RZ, R50 ;  /* 0x000000ffff217224 */ /* 0x000fe200078e0032 */
[----:B------:R-:W-:-:S13]  /*4a70*/  ISETP.GT.AND P4, PT, R40, R39, PT ;  /* 0x000000272800720c */ /* 0x000fda0003f84270 */
[----:B------:R-:W-:Y:S05]  /*4a80*/  WARPSYNC.COLLECTIVE R32, `(.L_x_83) ;  /* 0x0000000020087348 */ /* 0x000fea0003c00000 */
[----:B------:R0:W1:Y:S02]  /*4a90*/  SHFL.DOWN P3, R40, R33, R34, R39 ;  /* 0x0800002221287389 */ /* 0x0000640000060027 */
[----:B01----:R-:W-:Y:S05]  /*4aa0*/  ENDCOLLECTIVE ;  /* 0x000000000000791b */ /* 0x003fea0003800000 */
.L_x_83:
[----:B------:R-:W-:Y:S01]  /*4ab0*/  IMAD.MOV.U32 R34, RZ, RZ, 0x4 ;  /* 0x00000004ff227424 */ /* 0x000fe200078e00ff */
[----:B------:R-:W-:Y:S02]  /*4ac0*/  @!P4 VIMNMX R50, PT, PT, R50, R40, !PT ;  /* 0x000000283232c248 */ /* 0x000fe40007fe0100 */
[----:B------:R-:W-:Y:S01]  /*4ad0*/  ISETP.GT.AND P4, PT, R38, R39, PT ;  /* 0x000000272600720c */ /* 0x000fe20003f84270 */
[----:B------:R-:W-:Y:S02]  /*4ae0*/  VIADD R38, R41, 0x8 ;  /* 0x0000000829267836 */ /* 0x000fe40000000000 */
[----:B------:R-:W-:-:S10]  /*4af0*/  IMAD.MOV.U32 R33, RZ, RZ, R50 ;  /* 0x000000ffff217224 */ /* 0x000fd400078e0032 */
[----:B------:R-:W-:Y:S05]  /*4b00*/  WARPSYNC.COLLECTIVE R32, `(.L_x_84) ;  /* 0x0000000020087348 */ /* 0x000fea0003c00000 */
[----:B------:R0:W1:Y:S02]  /*4b10*/  SHFL.DOWN P3, R40, R33, R34, R39 ;  /* 0x0800002221287389 */ /* 0x0000640000060027 */
[----:B01----:R-:W-:Y:S05]  /*4b20*/  ENDCOLLECTIVE ;  /* 0x000000000000791b */ /* 0x003fea0003800000 */
.L_x_84:
        /* <DEDUP_REMOVED lines=8> */
.L_x_85:
[----:B------:R-:W-:Y:S01]  /*4bb0*/  IMAD.MOV.U32 R34, RZ, RZ, 0x10 ;  /* 0x00000010ff227424 */ /* 0x000fe200078e00ff */
[----:B------:R-:W-:-:S05]  /*4bc0*/  @!P4 VIMNMX R50, PT, PT, R50, R40, !PT ;  /* 0x000000283232c248 */ /* 0x000fca0007fe0100 */
[----:B------:R-:W-:-:S07]  /*4bd0*/  IMAD.MOV.U32 R33, RZ, RZ, R50 ;  /* 0x000000ffff217224 */ /* 0x000fce00078e0032 */
[----:B------:R-:W-:Y:S05]  /*4be0*/  WARPSYNC.COLLECTIVE R32, `(.L_x_86) ;  /* 0x0000000020087348 */ /* 0x000fea0003c00000 */
[----:B------:R0:W1:Y:S02]  /*4bf0*/  SHFL.DOWN P3, R40, R33, R34, R39 ;  /* 0x0800002221287389 */ /* 0x0000640000060027 */
[----:B01----:R-:W-:Y:S05]  /*4c00*/  ENDCOLLECTIVE ;  /* 0x000000000000791b */ /* 0x003fea0003800000 */
.L_x_86:
[----:B------:R-:W-:Y:S05]  /*4c10*/  WARPSYNC.COLLECTIVE R32, `(.L_x_87) ;  /* 0x0000000020087348 */ /* 0x000fea0003c00000 */
[----:B------:R-:W-:Y:S01]  /*4c20*/  VOTE.ALL P0, P0 ;  /* 0x0000000000ff7806 */ /* 0x000fe20000000000 */
[----:B------:R-:W-:-:S12]  /*4c30*/  ENDCOLLECTIVE ;  /* 0x000000000000791b */ /* 0x000fd80003800000 */
.L_x_87:
[----:B------:R-:W-:-:S13]  /*4c40*/  ISETP.GT.AND P3, PT, R38, R39, PT ;  /* 0x000000272600720c */ /* 0x000fda0003f64270 */
[----:B------:R-:W-:Y:S02]  /*4c50*/  @!P3 VIMNMX R50, PT, PT, R50, R40, !PT ;  /* 0x000000283232b248 */ /* 0x000fe40007fe0100 */
[----:B------:R-:W-:-:S05]  /*4c60*/  IADD3 R44, P3, PT, R44, 0x100, RZ ;  /* 0x000001002c2c7810 */ /* 0x000fca0007f7e0ff */
[----:B------:R-:W-:Y:S01]  /*4c70*/  IMAD.X R45, RZ, RZ, R45, P3 ;  /* 0x000000ffff2d7224 */ /* 0x000fe200018e062d */
[----:B------:R-:W-:Y:S07]  /*4c80*/  BRA `(.L_x_88) ;  /* 0xffffffe4001c7947 */ /* 0x000fee000383ffff */
.L_x_36:
[----:B------:R-:W-:Y:S01]  /*4c90*/  BSSY B0, `(.L_x_89) ;  /* 0x0000006000007945 */ /* 0x000fe20003800000 */
[----:B------:R-:W-:Y:S01]  /*4ca0*/  PLOP3.LUT P0, PT, P0, PT, PT, 0x8, 0x80 ;  /* 0x000000000080781c */ /* 0x000fe2000070e170 */
[----:B------:R-:W-:-:S12]  /*4cb0*/  IMAD.MOV.U32 R32, RZ, RZ, -0x1 ;  /* 0xffffffffff207424 */ /* 0x000fd800078e00ff */
[----:B------:R-:W-:Y:S05]  /*4cc0*/  WARPSYNC.COLLECTIVE R32, `(.L_x_90) ;  /* 0x0000000020087348 */ /* 0x000fea0003c00000 */
[----:B------:R-:W-:Y:S01]  /*4cd0*/  VOTE.ANY P0, P0 ;  /* 0x0000000000ff7806 */ /* 0x000fe20000000100 */
[----:B------:R-:W-:-:S12]  /*4ce0*/  ENDCOLLECTIVE ;  /* 0x000000000000791b */ /* 0x000fd80003800000 */
.L_x_90:
[----:B------:R-:W-:Y:S05]  /*4cf0*/  BSYNC B0 ;  /* 0x0000000000007941 */ /* 0x000fea0003800000 */
.L_x_89:
[----:B------:R-:W-:Y:S05]  /*4d00*/  BRA `(.L_x_91) ;  /* 0xffffffe4001c7947 */ /* 0x000fea000383ffff */
.L_x_40:
[----:B------:R-:W-:Y:S01]  /*4d10*/  BSSY B0, `(.L_x_92) ;  /* 0x0000006000007945 */ /* 0x000fe20003800000 */
[----:B------:R-:W-:Y:S01]  /*4d20*/  PLOP3.LUT P0, PT, P0, PT, PT, 0x8, 0x80 ;  /* 0x000000000080781c */ /* 0x000fe2000070e170 */
[----:B------:R-:W-:-:S12]  /*4d30*/  IMAD.MOV.U32 R32, RZ, RZ, -0x1 ;  /* 0xffffffffff207424 */ /* 0x000fd800078e00ff */
[----:B------:R-:W-:Y:S05]  /*4d40*/  WARPSYNC.COLLECTIVE R32, `(.L_x_93) ;  /* 0x0000000020087348 */ /* 0x000fea0003c00000 */
[----:B------:R-:W-:Y:S01]  /*4d50*/  VOTE.ANY P0, P0 ;  /* 0x0000000000ff7806 */ /* 0x000fe20000000100 */
[----:B------:R-:W-:-:S12]  /*4d60*/  ENDCOLLECTIVE ;  /* 0x000000000000791b */ /* 0x000fd80003800000 */
.L_x_93:
[----:B------:R-:W-:Y:S05]  /*4d70*/  BSYNC B0 ;  /* 0x0000000000007941 */ /* 0x000fea0003800000 */
.L_x_92:
[----:B------:R-:W-:Y:S05]  /*4d80*/  BRA `(.L_x_94) ;  /* 0xffffffe4002c7947 */ /* 0x000fea000383ffff */
.L_x_42:
[----:B------:R-:W-:Y:S01]  /*4d90*/  BSSY B0, `(.L_x_95) ;  /* 0x0000006000007945 */ /* 0x000fe20003800000 */
[----:B------:R-:W-:Y:S01]  /*4da0*/  PLOP3.LUT P3, PT, P0, PT, PT, 0x8, 0x80 ;  /* 0x000000000080781c */ /* 0x000fe2000076e170 */
[----:B------:R-:W-:-:S12]  /*4db0*/  IMAD.MOV.U32 R32, RZ, RZ, -0x1 ;  /* 0xffffffffff207424 */ /* 0x000fd800078e00ff */
[----:B------:R-:W-:Y:S05]  /*4dc0*/  WARPSYNC.COLLECTIVE R32, `(.L_x_96) ;  /* 0x0000000020087348 */ /* 0x000fea0003c00000 */
[----:B------:R-:W-:Y:S01]  /*4dd0*/  VOTE.ANY R32, PT, P3 ;  /* 0x0000000000207806 */ /* 0x000fe200018e0100 */
[----:B------:R-:W-:Y:S06]  /*4de0*/  ENDCOLLECTIVE ;  /* 0x000000000000791b */ /* 0x000fec0003800000 */
.L_x_96:
[----:B------:R-:W-:Y:S05]  /*4df0*/  BSYNC B0 ;  /* 0x0000000000007941 */ /* 0x000fea0003800000 */
.L_x_95:
[----:B------:R-:W-:Y:S01]  /*4e00*/  LOP3.LUT R32, R32, 0x80000000, R43, 0xec, !PT ;  /* 0x8000000020207812 */ /* 0x000fe200078eec2b */
[----:B------:R-:W-:Y:S02]  /*4e10*/  IMAD.MOV.U32 R34, RZ, RZ, 0x1 ;  /* 0x00000001ff227424 */ /* 0x000fe400078e00ff */
[----:B------:R-:W-:Y:S02]  /*4e20*/  VIADD R52, R41, 0x10 ;  /* 0x0000001029347836 */ /* 0x000fe40000000000 */
[----:B------:R-:W-:Y:S02]  /*4e30*/  VIADD R33, R32, 0xffffffff ;  /* 0xffffffff20217836 */ /* 0x000fe40000000000 */
[----:B------:R-:W-:-:S03]  /*4e40*/  VIADD R48, R48, 0xffffffe0 ;  /* 0xffffffe030307836 */ /* 0x000fc60000000000 */
[----:B------:R-:W-:Y:S01]  /*4e50*/  LOP3.LUT R51, R32, R33, RZ, 0xc, !PT ;  /* 0x0000002120337212 */ /* 0x000fe200078e0cff */
[----:B------:R-:W-:Y:S02]  /*4e60*/  IMAD.MOV.U32 R33, RZ, RZ, R49 ;  /* 0x000000ffff217224 */ /* 0x000fe400078e0031 */
[----:B------:R-:W-:Y:S01]  /*4e70*/  IMAD.MOV.U32 R32, RZ, RZ, -0x1 ;  /* 0xffffffffff207424 */ /* 0x000fe200078e00ff */
[----:B------:R0:W1:Y:S06]  /*4e80*/  POPC R39, R51 ;  /* 0x0000003300277309 */ /* 0x00006c0000000000 */
[----:B01----:R-:W-:Y:S05]  /*4e90*/  WARPSYNC.COLLECTIVE R32, `(.L_x_97) ;  /* 0x0000000020087348 */ /* 0x003fea0003c00000 */
[----:B-1----:R1:W2:Y:S02]  /*4ea0*/  SHFL.DOWN P3, R40, R33, R34, R39 ;  /* 0x0800002221287389 */ /* 0x0022a40000060027 */
[----:B012---:R-:W-:Y:S05]  /*4eb0*/  ENDCOLLECTIVE ;  /* 0x000000000000791b */ /* 0x007fea0003800000 */
.L_x_97:
[----:B------:R-:W-:Y:S01]  /*4ec0*/  ISETP.GE.AND P0, PT, R41, R39, PT ;  /* 0x000000272900720c */ /* 0x000fe20003f06270 */
[----:B------:R-:W-:-:S12]  /*4ed0*/  IMAD.MOV.U32 R34, RZ, RZ, 0x2 ;  /* 0x00000002ff227424 */ /* 0x000fd800078e00ff */
[----:B------:R-:W-:Y:S01]  /*4ee0*/  @!P0 VIMNMX R49, PT, PT, R40, R49, !PT ;  /* 0x0000003128318248 */ /* 0x000fe20007fe0100 */
[----:B------:R-:W-:-:S04]  /*4ef0*/  VIADD R40, R41, 0x2 ;  /* 0x0000000229287836 */ /* 0x000fc80000000000 */
[----:B------:R-:W-:Y:S01]  /*4f00*/  IMAD.MOV.U32 R33, RZ, RZ, R49 ;  /* 0x000000ffff217224 */ /* 0x000fe200078e0031 */
[----:B------:R-:W-:-:S13]  /*4f10*/  ISETP.GT.AND P0, PT, R40, R39, PT ;  /* 0x000000272800720c */ /* 0x000fda0003f04270 */
[----:B------:R-:W-:Y:S05]  /*4f20*/  WARPSYNC.COLLECTIVE R32, `(.L_x_98) ;  /* 0x0000000020087348 */ /* 0x000fea0003c00000 */
[----:B------:R0:W1:Y:S02]  /*4f30*/  SHFL.DOWN P3, R40, R33, R34, R39 ;  /* 0x0800002221287389 */ /* 0x0000640000060027 */
[----:B01----:R-:W-:Y:S05]  /*4f40*/  ENDCOLLECTIVE ;  /* 0x000000000000791b */ /* 0x003fea0003800000 */
.L_x_98:
[----:B------:R-:W-:Y:S01]  /*4f50*/  IMAD.MOV.U32 R34, RZ, RZ, 0x4 ;  /* 0x00000004ff227424 */ /* 0x000fe200078e00ff */
[----:B------:R-:W-:Y:S01]  /*4f60*/  @!P0 VIMNMX R49, PT, PT, R49, R40, !PT ;  /* 0x0000002831318248 */ /* 0x000fe20007fe0100 */
[----:B------:R-:W-:-:S04]  /*4f70*/  VIADD R40, R41, 0x4 ;  /* 0x0000000429287836 */ /* 0x000fc80000000000 */
[----:B------:R-:W-:Y:S01]  /*4f80*/  IMAD.MOV.U32 R33, RZ, RZ, R49 ;  /* 0x000000ffff217224 */ /* 0x000fe200078e0031 */
[----:B------:R-:W-:-:S13]  /*4f90*/  ISETP.GT.AND P0, PT, R40, R39, PT ;  /* 0x000000272800720c */ /* 0x000fda0003f04270 */
[----:B------:R-:W-:Y:S05]  /*4fa0*/  WARPSYNC.COLLECTIVE R32, `(.L_x_99) ;  /* 0x0000000020087348 */ /* 0x000fea0003c00000 */
[----:B------:R0:W1:Y:S02]  /*4fb0*/  SHFL.DOWN P3, R40, R33, R34, R39 ;  /* 0x0800002221287389 */ /* 0x0000640000060027 */
[----:B01----:R-:W-:Y:S05]  /*4fc0*/  ENDCOLLECTIVE ;  /* 0x000000000000791b */ /* 0x003fea0003800000 */
.L_x_99:
        /* <DEDUP_REMOVED lines=8> */
.L_x_100:
[----:B------:R-:W-:Y:S01]  /*5050*/  IMAD.MOV.U32 R34, RZ, RZ, 0x10 ;  /* 0x00000010ff227424 */ /* 0x000fe200078e00ff */
[----:B------:R-:W-:Y:S02]  /*5060*/  @!P0 VIMNMX R49, PT, PT, R49, R40, !PT ;  /* 0x0000002831318248 */ /* 0x000fe40007fe0100 */
[----:B------:R-:W-:-:S03]  /*5070*/  ISETP.GT.AND P0, PT, R52, R39, PT ;  /* 0x000000273400720c */ /* 0x000fc60003f04270 */
[----:B------:R-:W-:-:S10]  /*5080*/  IMAD.MOV.U32 R33, RZ, RZ, R49 ;  /* 0x000000ffff217224 */ /* 0x000fd400078e0031 */
[----:B------:R-:W-:Y:S05]  /*5090*/  WARPSYNC.COLLECTIVE R32, `(.L_x_101) ;  /* 0x0000000020087348 */ /* 0x000fea0003c00000 */
[----:B------:R0:W1:Y:S02]  /*50a0*/  SHFL.DOWN P3, R40, R33, R34, R39 ;  /* 0x0800002221287389 */ /* 0x0000640000060027 */
[----:B01----:R-:W-:Y:S05]  /*50b0*/  ENDCOLLECTIVE ;  /* 0x000000000000791b */ /* 0x003fea0003800000 */
.L_x_101:
[----:B------:R-:W-:Y:S02]  /*50c0*/  @!P0 VIMNMX R49, PT, PT, R49, R40, !PT ;  /* 0x0000002831318248 */ /* 0x000fe40007fe0100 */
[----:B------:R-:W-:Y:S02]  /*50d0*/  ISETP.NE.AND P0, PT, R38, 0x65, PT ;  /* 0x000000652600780c */ /* 0x000fe40003f05270 */
[----:B------:R-:W-:-:S11]  /*50e0*/  VIMNMX R50, PT, PT, R49, R50, !PT ;  /* 0x0000003231327248 */ /* 0x000fd60007fe0100 */
[----:B------:R-:W-:Y:S05]  /*50f0*/  WARPSYNC.COLLECTIVE R32, `(.L_x_102) ;  /* 0x0000000020087348 */ /* 0x000fea0003c00000 */
[----:B------:R-:W-:Y:S01]  /*5100*/  VOTE.ALL P0, P0 ;  /* 0x0000000000ff7806 */ /* 0x000fe20000000000 */
[----:B------:R-:W-:-:S12]  /*5110*/  ENDCOLLECTIVE ;  /* 0x000000000000791b */ /* 0x000fd80003800000 */
.L_x_102:
[----:B------:R-:W-:Y:S05]  /*5120*/  BRA `(.L_x_103) ;  /* 0xffffffe000c87947 */ /* 0x000fea000383ffff */
.L_x_104:
[----:B------:R-:W-:-:S00]  /*5130*/  BRA `(.L_x_104) ;  /* 0xfffffffc00fc7947 */ /* 0x000fc0000383ffff */
[----:B------:R-:W-:-:S00]  /*5140*/  NOP ;  /* 0x0000000000007918 */ /* 0x000fc00000000000 */
        /* <DEDUP_REMOVED lines=11> */
.L_x_254:


//--------------------- .text._ZN3cub18CUB_300001_SM_10006detail4scan16DeviceScanKernelINS2_10policy_hubIiiijN4cuda3__47maximumIiEEE10Policy1000EN6thrust24THRUST_300001_SM_1000_NS6detail15normal_iteratorINSC_10device_ptrIiEEEESH_NS0_13ScanTileStateIiLb1EEES8_NS0_8NullTypeEjiLb0ESK_EEvT0_T1_T2_iT3_T4_T5_ --------------------------
	.section	.text._ZN3cub18CUB_300001_SM_10006detail4scan16DeviceScanKernelINS2_10policy_hubIiiijN4cuda3__47maximumIiEEE10Policy1000EN6thrust24THRUST_300001_SM_1000_NS6detail15normal_iteratorINSC_10device_ptrIiEEEESH_NS0_13ScanTileStateIiLb1EEES8_NS0_8NullTypeEjiLb0ESK_EEvT0_T1_T2_iT3_T4_T5_,"ax",@progbits
	.align	128
        .global         _ZN3cub18CUB_300001_SM_10006detail4scan16DeviceScanKernelINS2_10policy_hubIiiijN4cuda3__47maximumIiEEE10Policy1000EN6thrust24THRUST_300001_SM_1000_NS6detail15normal_iteratorINSC_10device_ptrIiEEEESH_NS0_13ScanTileStateIiLb1EEES8_NS0_8NullTypeEjiLb0ESK_EEvT0_T1_T2_iT3_T4_T5_
        .type           _ZN3cub18CUB_300001_SM_10006detail4scan16DeviceScanKernelINS2_10policy_hubIiiijN4cuda3__47maximumIiEEE10Policy1000EN6thrust24THRUST_300001_SM_1000_NS6detail15normal_iteratorINSC_10device_ptrIiEEEESH_NS0_13ScanTileStateIiLb1EEES8_NS0_8NullTypeEjiLb0ESK_EEvT0_T1_T2_iT3_T4_T5_,@function
        .size           _ZN3cub18CUB_300001_SM_10006detail4scan16DeviceScanKernelINS2_10policy_hubIiiijN4cuda3__47maximumIiEEE10Policy1000EN6thrust24THRUST_300001_SM_1000_NS6detail15normal_iteratorINSC_10device_ptrIiEEEESH_NS0_13ScanTileStateIiLb1EEES8_NS0_8NullTypeEjiLb0ESK_EEvT0_T1_T2_iT3_T4_T5_,(.L_x_255 - _ZN3cub18CUB_300001_SM_10006detail4scan16DeviceScanKernelINS2_10policy_hubIiiijN4cuda3__47maximumIiEEE10Policy1000EN6thrust24THRUST_300001_SM_1000_NS6detail15normal_iteratorINSC_10device_ptrIiEEEESH_NS0_13ScanTileStateIiLb1EEES8_NS0_8NullTypeEjiLb0ESK_EEvT0_T1_T2_iT3_T4_T5_)
        .other          _ZN3cub18CUB_300001_SM_10006detail4scan16DeviceScanKernelINS2_10policy_hubIiiijN4cuda3__47maximumIiEEE10Policy1000EN6thrust24THRUST_300001_SM_1000_NS6detail15normal_iteratorINSC_10device_ptrIiEEEESH_NS0_13ScanTileStateIiLb1EEES8_NS0_8NullTypeEjiLb0ESK_EEvT0_T1_T2_iT3_T4_T5_,@"STO_CUDA_ENTRY STV_DEFAULT"
_ZN3cub18CUB_300001_SM_10006detail4scan16DeviceScanKernelINS2_10policy_hubIiiijN4cuda3__47maximumIiEEE10Policy1000EN6thrust24THRUST_300001_SM_1000_NS6detail15normal_iteratorINSC_10device_ptrIiEEEESH_NS0_13ScanTileStateIiLb1EEES8_NS0_8NullTypeEjiLb0ESK_EEvT0_T1_T2_iT3_T4_T5_:
.text._ZN3cub18CUB_300001_SM_10006detail4scan16DeviceScanKernelINS2_10policy_hubIiiijN4cuda3__47maximumIiEEE10Policy1000EN6thrust24THRUST_300001_SM_1000_NS6detail15normal_iteratorINSC_10device_ptrIiEEEESH_NS0_13ScanTileStateIiLb1EEES8_NS0_8NullTypeEjiLb0ESK_EEvT0_T1_T2_iT3_T4_T5_:
[----:B------:R-:W-:Y:S08]  /*0000*/  LDC R1, c[0x0][0x37c] ;  /* 0x0000df00ff017b82 */ /* 0x000ff00000000800 */
[----:B------:R-:W0:Y:S01]  /*0010*/  S2UR UR6, SR_CTAID.X ;  /* 0x00000000000679c3 */ /* 0x000e220000002500 */
[----:B------:R-:W1:Y:S01]  /*0020*/  LDCU UR4, c[0x0][0x3a0] ;  /* 0x00007400ff0477ac */ /* 0x000e620008000800 */
[----:B------:R-:W2:Y:S06]  /*0030*/  LDCU.64 UR8, c[0x0][0x358] ;  /* 0x00006b00ff0877ac */ /* 0x000eac0008000a00 */
[----:B------:R-:W0:Y:S02]  /*0040*/  LDC R41, c[0x0][0x398] ;  /* 0x0000e600ff297b82 */ /* 0x000e240000000800 */
[----:B0-----:R-:W-:-:S04]  /*0050*/  VIADD R40, R41, UR6 ;  /* 0x0000000629287c36 */ /* 0x001fc80008000000 */
[----:B------:R-:W-:-:S05]  /*0060*/  IMAD R5, R40, 0xc00, RZ ;  /* 0x00000c0028057824 */ /* 0x000fca00078e02ff */
[----:B-1----:R-:W-:-:S04]  /*0070*/  IADD3 R42, PT, PT, -R5, UR4, RZ ;  /* 0x00000004052a7c10 */ /* 0x002fc8000fffe1ff */
[----:B------:R-:W-:-:S13]  /*0080*/  ISETP.GE.U32.AND P0, PT, R42, 0xc01, PT ;  /* 0x00000c012a00780c */ /* 0x000fda0003f06070 */
[----:B--2---:R-:W-:Y:S05]  /*0090*/  @!P0 BRA `(.L_x_105) ;  /* 0x0000001800c08947 */ /* 0x004fea0003800000 */
[----:B------:R-:W0:Y:S01]  /*00a0*/  S2R R28, SR_TID.X ;  /* 0x00000000001c7919 */ /* 0x000e220000002100 */
[----:B------:R-:W1:Y:S01]  /*00b0*/  LDCU.64 UR4, c[0x0][0x380] ;  /* 0x00007000ff0477ac */ /* 0x000e620008000a00 */
[C---:B0-----:R-:W-:Y:S02]  /*00c0*/  LOP3.LUT R0, R28.reuse, 0x1f, RZ, 0xc0, !PT ;  /* 0x0000001f1c007812 */ /* 0x041fe400078ec0ff */
[----:B------:R-:W-:-:S05]  /*00d0*/  LOP3.LUT R3, R28, 0x3e0, RZ, 0xc0, !PT ;  /* 0x000003e01c037812 */ /* 0x000fca00078ec0ff */
[----:B------:R-:W-:-:S05]  /*00e0*/  IMAD R0, R3, 0x18, R0 ;  /* 0x0000001803007824 */ /* 0x000fca00078e0200 */
[----:B------:R-:W-:-:S05]  /*00f0*/  IADD3 R0, P0, PT, R5, R0, RZ ;  /* 0x0000000005007210 */ /* 0x000fca0007f1e0ff */
[----:B------:R-:W-:Y:S02]  /*0100*/  IMAD.X R5, RZ, RZ, RZ, P0 ;  /* 0x000000ffff057224 */ /* 0x000fe400000e06ff */
        /* <DEDUP_REMOVED lines=32> */
[----:B------:R-:W-:Y:S01]  /*0310*/  ISETP.NE.AND P0, PT, R40, RZ, PT ;  /* 0x000000ff2800720c */ /* 0x000fe20003f05270 */
        /* <DEDUP_REMOVED lines=37> */
[----:B------:R-:W-:Y:S05]  /*0570*/  @P0 BRA `(.L_x_107) ;  /* 0x0000000400380947 */ /* 0x000fea0003800000 */
        /* <DEDUP_REMOVED lines=78> */
.L_x_107:
        /* <DEDUP_REMOVED lines=48> */
[----:B------:R-:W-:Y:S02]  /*0d60*/  ISETP.NE.AND P0, PT, R28, RZ, PT ;  /* 0x000000ff1c00720c */ /* 0x000fe40003f05270 */
[----:B------:R-:W-:-:S05]  /*0d70*/  LOP3.LUT R37, RZ, R28, RZ, 0x33, !PT ;  /* 0x0000001cff257212 */ /* 0x000fca00078e33ff */
[----:B------:R-:W1:Y:S01]  /*0d80*/  LDC R36, c[0x0][0x370] ;  /* 0x0000dc00ff247b82 */ /* 0x000e620000000800 */
[----:B------:R-:W-:-:S05]  /*0d90*/  IMAD.IADD R37, R40, 0x1, R37 ;  /* 0x0000000128257824 */ /* 0x000fca00078e0225 */
        /* <DEDUP_REMOVED lines=8> */
.L_x_110:
[----:B------:R-:W-:Y:S05]  /*0e20*/  NANOSLEEP 0x4dd ;  /* 0x000004dd0000795d */ /* 0x000fea0003800000 */
[----:B------:R-:W-:Y:S01]  /*0e30*/  NOP ;  /* 0x0000000000007918 */ /* 0x000fe20000000000 */
.L_x_111:
[----:B------:R-:W-:-:S05]  /*0e40*/  IMAD.WIDE R38, R37, 0x8, R38 ;  /* 0x0000000825267825 */ /* 0x000fca00078e0226 */
[----:B------:R-:W2:Y:S01]  /*0e50*/  LD.E.64.STRONG.GPU R32, desc[UR8][R38.64+0x100] ;  /* 0x0001000826207980 */ /* 0x000ea2000c10fb00 */
[----:B------:R-:W-:Y:S01]  /*0e60*/  UMOV UR5, 0xffffffff ;  /* 0xffffffff00057882 */ /* 0x000fe20000000000 */
[----:B--2---:R-:W-:Y:S02]  /*0e70*/  ISETP.NE.AND P0, PT, R32, 0x63, PT ;  /* 0x000000632000780c */ /* 0x004fe40003f05270 */
[----:B------:R-:W-:Y:S11]  /*0e80*/  BRA.DIV UR5, `(.L_x_112) ;  /* 0x0000002e05e47947 */ /* 0x000ff6000b800000 */
[----:B------:R-:W-:-:S13]  /*0e90*/  VOTE.ANY P0, !P0 ;  /* 0x0000000000ff7806 */ /* 0x000fda0004000100 */
.L_x_151:
[----:B------:R-:W-:Y:S05]  /*0ea0*/  @!P0 BRA `(.L_x_113) ;  /* 0x0000000000308947 */ /* 0x000fea0003800000 */
.L_x_117:
[----:B------:R-:W-:Y:S05]  /*0eb0*/  YIELD ;  /* 0x0000000000007946 */ /* 0x000fea0003800000 */
[----:B------:R-:W-:Y:S05]  /*0ec0*/  @P1 BRA `(.L_x_114) ;  /* 0x0000000000081947 */ /* 0x000fea0003800000 */
[----:B------:R0:W-:Y:S06]  /*0ed0*/  MEMBAR.SC.CTA ;  /* 0x0000000000007992 */ /* 0x0001ec0000000000 */
[----:B0-----:R-:W-:Y:S05]  /*0ee0*/  BRA `(.L_x_115) ;  /* 0x0000000000087947 */ /* 0x001fea0003800000 */
.L_x_114:
[----:B------:R-:W-:Y:S05]  /*0ef0*/  NANOSLEEP 0x288 ;  /* 0x000002880000795d */ /* 0x000fea0003800000 */
[----:B------:R-:W-:Y:S01]  /*0f00*/  NOP ;  /* 0x0000000000007918 */ /* 0x000fe20000000000 */
.L_x_115:
[----:B------:R-:W2:Y:S01]  /*0f10*/  LD.E.64.STRONG.GPU R32, desc[UR8][R38.64+0x100] ;  /* 0x0001000826207980 */ /* 0x000ea2000c10fb00 */
[----:B------:R-:W-:Y:S01]  /*0f20*/  UMOV UR5, 0xffffffff ;  /* 0xffffffff00057882 */ /* 0x000fe20000000000 */
[----:B--2---:R-:W-:Y:S02]  /*0f30*/  ISETP.NE.AND P0, PT, R32, 0x63, PT ;  /* 0x000000632000780c */ /* 0x004fe40003f05270 */
[----:B------:R-:W-:Y:S11]  /*0f40*/  BRA.DIV UR5, `(.L_x_116) ;  /* 0x0000002e05d47947 */ /* 0x000ff6000b800000 */
[----:B------:R-:W-:-:S13]  /*0f50*/  VOTE.ANY P0, !P0 ;  /* 0x0000000000ff7806 */ /* 0x000fda0004000100 */
.L_x_154:
[----:B------:R-:W-:Y:S05]  /*0f60*/  @P0 BRA `(.L_x_117) ;  /* 0xfffffffc00d00947 */ /* 0x000fea000383ffff */
.L_x_113:
[----:B------:R-:W-:Y:S01]  /*0f70*/  UMOV UR5, 0xffffffff ;  /* 0xffffffff00057882 */ /* 0x000fe20000000000 */
[----:B------:R-:W-:Y:S01]  /*0f80*/  ISETP.NE.AND P0, PT, R32, 0x65, PT ;  /* 0x000000652000780c */ /* 0x000fe20003f05270 */
[----:B------:R-:W-:Y:S01]  /*0f90*/  IMAD.MOV.U32 R47, RZ, RZ, R33 ;  /* 0x000000ffff2f7224 */ /* 0x000fe200078e0021 */
[----:B------:R-:W-:Y:S11]  /*0fa0*/  BRA.DIV UR5, `(.L_x_118) ;  /* 0x0000002e05dc7947 */ /* 0x000ff6000b800000 */
[----:B------:R-:W0:Y:S01]  /*0fb0*/  S2R R43, SR_GEMASK ;  /* 0x00000000002b7919 */ /* 0x000e220000003c00 */
[----:B------:R-:W-:Y:S01]  /*0fc0*/  VOTE.ANY R34, PT, !P0 ;  /* 0x0000000000227806 */ /* 0x000fe200040e0100 */
[C---:B------:R-:W-:Y:S01]  /*0fd0*/  VIADD R42, R30.reuse, 0x2 ;  /* 0x000000021e2a7836 */ /* 0x040fe20000000000 */
[----:B------:R-:W1:Y:S01]  /*0fe0*/  LDC.64 R40, c[0x0][0x390] ;  /* 0x0000e400ff287b82 */ /* 0x000e620000000a00 */
[C---:B------:R-:W-:Y:S02]  /*0ff0*/  VIADD R39, R30.reuse, 0x4 ;  /* 0x000000041e277836 */ /* 0x040fe40000000000 */
[----:B------:R-:W-:Y:S01]  /*1000*/  VIADD R44, R30, 0x10 ;  /* 0x000000101e2c7836 */ /* 0x000fe20000000000 */
[----:B-1----:R-:W-:Y:S02]  /*1010*/  IADD3 R46, P2, PT, R40, 0x100, RZ ;  /* 0x00000100282e7810 */ /* 0x002fe40007f5e0ff */
[----:B0-----:R-:W-:-:S03]  /*1020*/  LOP3.LUT R34, R34, 0x80000000, R43, 0xec, !PT ;  /* 0x8000000022227812 */ /* 0x001fc600078eec2b */
[----:B------:R-:W-:Y:S02]  /*1030*/  IMAD.X R49, RZ, RZ, R41, P2 ;  /* 0x000000ffff317224 */ /* 0x000fe400010e0629 */
        /* <DEDUP_REMOVED lines=12> */
[----:B0-----:R-:W-:Y:S01]  /*1100*/  @!P0 VIMNMX R47, PT, PT, R47, R38, !PT ;  /* 0x000000262f2f8248 */ /* 0x001fe20007fe0100 */
[----:B------:R-:W-:-:S04]  /*1110*/  VIADD R38, R30, 0x8 ;  /* 0x000000081e267836 */ /* 0x000fc80000000000 */
[----:B------:R-:W0:Y:S01]  /*1120*/  SHFL.DOWN PT, R33, R47, 0x8, R45 ;  /* 0x090000002f217989 */ /* 0x000e2200000e002d */
[----:B------:R-:W-:-:S13]  /*1130*/  ISETP.GT.AND P0, PT, R38, R45, PT ;  /* 0x0000002d2600720c */ /* 0x000fda0003f04270 */
[----:B0-----:R-:W-:Y:S02]  /*1140*/  @!P0 VIMNMX R47, PT, PT, R47, R33, !PT ;  /* 0x000000212f2f8248 */ /* 0x001fe40007fe0100 */
[----:B------:R-:W-:-:S03]  /*1150*/  ISETP.NE.AND P0, PT, R32, 0x65, PT ;  /* 0x000000652000780c */ /* 0x000fc60003f05270 */
[----:B------:R-:W0:Y:S10]  /*1160*/  SHFL.DOWN PT, R33, R47, 0x10, R45 ;  /* 0x0a0000002f217989 */ /* 0x000e3400000e002d */
[----:B------:R-:W-:-:S02]  /*1170*/  VOTE.ALL P0, P0 ;  /* 0x0000000000ff7806 */ /* 0x000fc40000000000 */
[----:B0-----:R-:W-:-:S11]  /*1180*/  @!P1 VIMNMX R47, PT, PT, R47, R33, !PT ;  /* 0x000000212f2f9248 */ /* 0x001fd60007fe0100 */
.L_x_163:
[----:B------:R-:W-:Y:S05]  /*1190*/  @!P0 BRA `(.L_x_119) ;  /* 0x0000000000cc8947 */ /* 0x000fea0003800000 */
.L_x_127:
[----:B------:R-:W-:-:S04]  /*11a0*/  IMAD.MOV.U32 R48, RZ, RZ, R46 ;  /* 0x000000ffff307224 */ /* 0x000fc800078e002e */
[----:B------:R-:W-:-:S05]  /*11b0*/  IMAD.WIDE R40, R37, 0x8, R48 ;  /* 0x0000000825287825 */ /* 0x000fca00078e0230 */
[----:B------:R-:W2:Y:S01]  /*11c0*/  LD.E.64.STRONG.GPU R32, desc[UR8][R40.64+-0x100] ;  /* 0xffff000828207980 */ /* 0x000ea2000c10fb00 */
[----:B------:R-:W-:Y:S05]  /*11d0*/  YIELD ;  /* 0x0000000000007946 */ /* 0x000fea0003800000 */
[----:B------:R-:W-:Y:S01]  /*11e0*/  UMOV UR5, 0xffffffff ;  /* 0xffffffff00057882 */ /* 0x000fe20000000000 */
[----:B--2---:R-:W-:Y:S02]  /*11f0*/  ISETP.NE.AND P0, PT, R32, 0x63, PT ;  /* 0x000000632000780c */ /* 0x004fe40003f05270 */
[----:B------:R-:W-:Y:S11]  /*1200*/  BRA.DIV UR5, `(.L_x_120) ;  /* 0x0000003205407947 */ /* 0x000ff6000b800000 */
[----:B------:R-:W-:-:S13]  /*1210*/  VOTE.ANY P0, !P0 ;  /* 0x0000000000ff7806 */ /* 0x000fda0004000100 */
.L_x_166:
[----:B------:R-:W-:Y:S05]  /*1220*/  @!P0 BRA `(.L_x_121) ;  /* 0x0000000000348947 */ /* 0x000fea0003800000 */
[----:B------:R-:W-:-:S13]  /*1230*/  ISETP.GT.U32.AND P1, PT, R36, 0x1f3, PT ;  /* 0x000001f32400780c */ /* 0x000fda0003f24070 */
.L_x_125:
[----:B------:R-:W-:Y:S05]  /*1240*/  YIELD ;  /* 0x0000000000007946 */ /* 0x000fea0003800000 */
[----:B------:R-:W-:Y:S05]  /*1250*/  @P1 BRA `(.L_x_122) ;  /* 0x0000000000081947 */ /* 0x000fea0003800000 */
[----:B------:R0:W-:Y:S06]  /*1260*/  MEMBAR.SC.CTA ;  /* 0x0000000000007992 */ /* 0x0001ec0000000000 */
[----:B0-----:R-:W-:Y:S05]  /*1270*/  BRA `(.L_x_123) ;  /* 0x0000000000087947 */ /* 0x001fea0003800000 */
.L_x_122:
[----:B------:R-:W-:Y:S05]  /*1280*/  NANOSLEEP 0x288 ;  /* 0x000002880000795d */ /* 0x000fea0003800000 */
[----:B------:R-:W-:Y:S01]  /*1290*/  NOP ;  /* 0x0000000000007918 */ /* 0x000fe20000000000 */
.L_x_123:
[----:B------:R-:W2:Y:S01]  /*12a0*/  LD.E.64.STRONG.GPU R32, desc[UR8][R40.64+-0x100] ;  /* 0xffff000828207980 */ /* 0x000ea2000c10fb00 */
[----:B------:R-:W-:Y:S01]  /*12b0*/  UMOV UR5, 0xffffffff ;  /* 0xffffffff00057882 */ /* 0x000fe20000000000 */
[----:B--2---:R-:W-:Y:S02]  /*12c0*/  ISETP.NE.AND P0, PT, R32, 0x63, PT ;  /* 0x000000632000780c */ /* 0x004fe40003f05270 */
[----:B------:R-:W-:Y:S11]  /*12d0*/  BRA.DIV UR5, `(.L_x_124) ;  /* 0x00000032052c7947 */ /* 0x000ff6000b800000 */
[----:B------:R-:W-:-:S13]  /*12e0*/  VOTE.ANY P0, !P0 ;  /* 0x0000000000ff7806 */ /* 0x000fda0004000100 */
.L_x_169:
[----:B------:R-:W-:Y:S05]  /*12f0*/  @P0 BRA `(.L_x_125) ;  /* 0xfffffffc00d00947 */ /* 0x000fea000383ffff */
.L_x_121:
        /* <DEDUP_REMOVED lines=28> */
.L_x_178:
[----:B------:R-:W-:Y:S05]  /*14c0*/  @P0 BRA `(.L_x_127) ;  /* 0xfffffffc00340947 */ /* 0x000fea000383ffff */
.L_x_119:
        /* <DEDUP_REMOVED lines=16> */
.L_x_109:
        /* <DEDUP_REMOVED lines=32> */
.L_x_108:
[----:B------:R-:W-:Y:S05]  /*17d0*/  BSYNC.RECONVERGENT B0 ;  /* 0x0000000000007941 */ /* 0x000fea0003800200 */
.L_x_106:
[----:B------:R-:W-:Y:S06]  /*17e0*/  BAR.SYNC.DEFER_BLOCKING 0x0 ;  /* 0x0000000000007b1d */ /* 0x000fec0000010000 */
[----:B------:R-:W1:Y:S01]  /*17f0*/  LDCU.64 UR6, c[0x0][0x388] ;  /* 0x00007100ff0677ac */ /* 0x000e620008000a00 */
[----:B------:R-:W-:Y:S04]  /*1800*/  STS.128 [R0], R36 ;  /* 0x0000002400007388 */ /* 0x000fe80000000c00 */
[----:B------:R-:W-:Y:S04]  /*1810*/  STS.128 [R0+0x10], R20 ;  /* 0x0000101400007388 */ /* 0x000fe80000000c00 */
[----:B------:R-:W-:Y:S04]  /*1820*/  STS.128 [R0+0x20], R16 ;  /* 0x0000201000007388 */ /* 0x000fe80000000c00 */
[----:B------:R-:W-:Y:S04]  /*1830*/  STS.128 [R0+0x30], R12 ;  /* 0x0000300c00007388 */ /* 0x000fe80000000c00 */
[----:B------:R-:W-:Y:S04]  /*1840*/  STS.128 [R0+0x40], R8 ;  /* 0x0000400800007388 */ /* 0x000fe80000000c00 */
[----:B------:R1:W-:Y:S01]  /*1850*/  STS.128 [R0+0x50], R4 ;  /* 0x0000500400007388 */ /* 0x0003e20000000c00 */
[----:B------:R-:W-:-:S03]  /*1860*/  NOP ;  /* 0x0000000000007918 */ /* 0x000fc60000000000 */
[----:B------:R-:W2:Y:S04]  /*1870*/  LDS R25, [R29] ;  /* 0x000000001d197984 */ /* 0x000ea80000000800 */
[----:B0-----:R-:W0:Y:S04]  /*1880*/  LDS R27, [R29+0x80] ;  /* 0x000080001d1b7984 */ /* 0x001e280000000800 */
[----:B------:R-:W3:Y:S01]  /*1890*/  LDS R31, [R29+0x100] ;  /* 0x000100001d1f7984 */ /* 0x000ee20000000800 */
[----:B-1----:R-:W-:-:S03]  /*18a0*/  IADD3 R4, P0, PT, R3, UR6, RZ ;  /* 0x0000000603047c10 */ /* 0x002fc6000ff1e0ff */
[----:B------:R-:W1:Y:S01]  /*18b0*/  LDS R33, [R29+0x180] ;  /* 0x000180001d217984 */ /* 0x000e620000000800 */
[----:B------:R-:W-:-:S03]  /*18c0*/  IADD3.X R5, PT, PT, R2, UR7, RZ, P0, !PT ;  /* 0x0000000702057c10 */ /* 0x000fc600087fe4ff */
        /* <DEDUP_REMOVED lines=20> */
[----:B--2---:R-:W-:Y:S04]  /*1a10*/  STG.E desc[UR8][R4.64], R25 ;  /* 0x0000001904007986 */ /* 0x004fe8000c101908 */
[----:B0-----:R-:W-:Y:S04]  /*1a20*/  STG.E desc[UR8][R4.64+0x80], R27 ;  /* 0x0000801b04007986 */ /* 0x001fe8000c101908 */
[----:B---3--:R-:W-:Y:S04]  /*1a30*/  STG.E desc[UR8][R4.64+0x100], R31 ;  /* 0x0001001f04007986 */ /* 0x008fe8000c101908 */
[----:B-1----:R-:W-:Y:S04]  /*1a40*/  STG.E desc[UR8][R4.64+0x180], R33 ;  /* 0x0001802104007986 */ /* 0x002fe8000c101908 */
        /* <DEDUP_REMOVED lines=21> */
.L_x_105:
[----:B------:R-:W-:-:S13]  /*1ba0*/  ISETP.NE.AND P0, PT, R42, RZ, PT ;  /* 0x000000ff2a00720c */ /* 0x000fda0003f05270 */
[----:B------:R-:W-:Y:S05]  /*1bb0*/  @!P0 EXIT ;  /* 0x000000000000894d */ /* 0x000fea0003800000 */
[----:B------:R-:W0:Y:S02]  /*1bc0*/  LDC.64 R2, c[0x0][0x380] ;  /* 0x0000e000ff027b82 */ /* 0x000e240000000a00 */
[----:B0-----:R-:W-:-:S05]  /*1bd0*/  IMAD.WIDE.U32 R2, R5, 0x4, R2 ;  /* 0x0000000405027825 */ /* 0x001fca00078e0002 */
[----:B------:R0:W2:Y:S01]  /*1be0*/  LDG.E R11, desc[UR8][R2.64] ;  /* 0x00000008020b7981 */ /* 0x0000a2000c1e1900 */
[----:B------:R-:W1:Y:S02]  /*1bf0*/  S2R R6, SR_TID.X ;  /* 0x0000000000067919 */ /* 0x000e640000002100 */
[C---:B-1----:R-:W-:Y:S02]  /*1c00*/  LOP3.LUT R5, R6.reuse, 0x1f, RZ, 0xc0, !PT ;  /* 0x0000001f06057812 */ /* 0x042fe400078ec0ff */
[----:B------:R-:W-:-:S05]  /*1c10*/  LOP3.LUT R0, R6, 0x3e0, RZ, 0xc0, !PT ;  /* 0x000003e006007812 */ /* 0x000fca00078ec0ff */
[----:B------:R-:W-:-:S04]  /*1c20*/  IMAD R5, R0, 0x18, R5 ;  /* 0x0000001800057824 */ /* 0x000fc800078e0205 */
[C---:B------:R-:W-:Y:S01]  /*1c30*/  VIADD R7, R5.reuse, 0x20 ;  /* 0x0000002005077836 */ /* 0x040fe20000000000 */
[C---:B------:R-:W-:Y:S01]  /*1c40*/  ISETP.GE.U32.AND P2, PT, R5.reuse, R42, PT ;  /* 0x0000002a0500720c */ /* 0x040fe20003f46070 */
[C---:B------:R-:W-:Y:S01]  /*1c50*/  VIADD R13, R5.reuse, 0x60 ;  /* 0x00000060050d7836 */ /* 0x040fe20000000000 */
[C---:B------:R-:W-:Y:S01]  /*1c60*/  LEA R8, P3, R5.reuse, R2, 0x2 ;  /* 0x0000000205087211 */ /* 0x040fe200078610ff */
[----:B------:R-:W-:Y:S01]  /*1c70*/  VIADD R9, R5, 0x40 ;  /* 0x0000004005097836 */ /* 0x000fe20000000000 */
[-C--:B------:R-:W-:Y:S01]  /*1c80*/  ISETP.GE.U32.AND P6, PT, R7, R42.reuse, PT ;  /* 0x0000002a0700720c */ /* 0x080fe20003fc6070 */
[----:B------:R-:W-:Y:S01]  /*1c90*/  VIADD R7, R5, 0x80 ;  /* 0x0000008005077836 */ /* 0x000fe20000000000 */
[-C--:B------:R-:W-:Y:S01]  /*1ca0*/  ISETP.GE.U32.AND P1, PT, R13, R42.reuse, PT ;  /* 0x0000002a0d00720c */ /* 0x080fe20003f26070 */
[----:B------:R-:W-:Y:S01]  /*1cb0*/  VIADD R13, R5, 0xa0 ;  /* 0x000000a0050d7836 */ /* 0x000fe20000000000 */
[-C--:B------:R-:W-:Y:S01]  /*1cc0*/  ISETP.GE.U32.AND P5, PT, R9, R42.reuse, PT ;  /* 0x0000002a0900720c */ /* 0x080fe20003fa6070 */
[----:B------:R-:W-:Y:S01]  /*1cd0*/  IMAD.X R9, RZ, RZ, R3, P3 ;  /* 0x000000ffff097224 */ /* 0x000fe200018e0603 */
[-C--:B------:R-:W-:Y:S01]  /*1ce0*/  ISETP.GE.U32.AND P0, PT, R7, R42.reuse, PT ;  /* 0x0000002a0700720c */ /* 0x080fe20003f06070 */
[----:B0-----:R-:W-:Y:S01]  /*1cf0*/  VIADD R3, R5, 0xe0 ;  /* 0x000000e005037836 */ /* 0x001fe20000000000 */
[----:B------:R-:W-:Y:S01]  /*1d00*/  ISETP.GE.U32.AND P4, PT, R13, R42, PT ;  /* 0x0000002a0d00720c */ /* 0x000fe20003f86070 */
[----:B------:R-:W-:-:S05]  /*1d10*/  VIADD R15, R5, 0xc0 ;  /* 0x000000c0050f7836 */ /* 0x000fca0000000000 */
[----:B------:R-:W-:Y:S01]  /*1d20*/  ISETP.GE.U32.AND P3, PT, R15, R42, PT ;  /* 0x0000002a0f00720c */ /* 0x000fe20003f66070 */
[C---:B------:R-:W-:Y:S02]  /*1d30*/  VIADD R7, R5.reuse, 0x120 ;  /* 0x0000012005077836 */ /* 0x040fe40000000000 */
[C---:B------:R-:W-:Y:S02]  /*1d40*/  VIADD R39, R5.reuse, 0x220 ;  /* 0x0000022005277836 */ /* 0x040fe40000000000 */
[C---:B------:R-:W-:Y:S02]  /*1d50*/  VIADD R38, R5.reuse, 0x240 ;  /* 0x0000024005267836 */ /* 0x040fe40000000000 */
[C---:B------:R-:W-:Y:S02]  /*1d60*/  VIADD R37, R5.reuse, 0x260 ;  /* 0x0000026005257836 */ /* 0x040fe40000000000 */
[C---:B------:R-:W-:Y:S02]  /*1d70*/  VIADD R36, R5.reuse, 0x280 ;  /* 0x0000028005247836 */ /* 0x040fe40000000000 */
[----:B------:R-:W-:-:S02]  /*1d80*/  VIADD R4, R5, 0x2c0 ;  /* 0x000002c005047836 */ /* 0x000fc40000000000 */
[----:B--2---:R-:W-:Y:S02]  /*1d90*/  IMAD.MOV.U32 R33, RZ, RZ, R11 ;  /* 0x000000ffff217224 */ /* 0x004fe400078e000b */
[----:B------:R-:W2:Y:S01]  /*1da0*/  @!P2 LDG.E R11, desc[UR8][R8.64] ;  /* 0x00000008080ba981 */ /* 0x000ea2000c1e1900 */
[-C--:B------:R-:W-:Y:S01]  /*1db0*/  ISETP.GE.U32.AND P2, PT, R3, R42.reuse, PT ;  /* 0x0000002a0300720c */ /* 0x080fe20003f46070 */
[--C-:B------:R-:W-:Y:S02]  /*1dc0*/  IMAD.MOV.U32 R13, RZ, RZ, R33.reuse ;  /* 0x000000ffff0d7224 */ /* 0x100fe400078e0021 */
[----:B------:R-:W-:Y:S02]  /*1dd0*/  VIADD R3, R5, 0x100 ;  /* 0x0000010005037836 */ /* 0x000fe40000000000 */
[----:B------:R-:W-:Y:S02]  /*1de0*/  IMAD.MOV.U32 R17, RZ, RZ, R33 ;  /* 0x000000ffff117224 */ /* 0x000fe400078e0021 */
[----:B------:R-:W3:Y:S01]  /*1df0*/  @!P6 LDG.E R13, desc[UR8][R8.64+0x80] ;  /* 0x00008008080de981 */ /* 0x000ee2000c1e1900 */
[----:B------:R-:W-:Y:S01]  /*1e00*/  ISETP.GE.U32.AND P6, PT, R3, R42, PT ;  /* 0x0000002a0300720c */ /* 0x000fe20003fc6070 */
[----:B------:R-:W-:-:S02]  /*1e10*/  VIADD R3, R5, 0x140 ;  /* 0x0000014005037836 */ /* 0x000fc40000000000 */
[----:B------:R-:W4:Y:S01]  /*1e20*/  @!P1 LDG.E R17, desc[UR8][R8.64+0x180] ;  /* 0x0001800808119981 */ /* 0x000f22000c1e1900 */
[--C-:B------:R-:W-:Y:S02]  /*1e30*/  IMAD.MOV.U32 R19, RZ, RZ, R33.reuse ;  /* 0x000000ffff137224 */ /* 0x100fe400078e0021 */
[-C--:B------:R-:W-:Y:S01]  /*1e40*/  ISETP.GE.U32.AND P1, PT, R3, R42.reuse, PT ;  /* 0x0000002a0300720c */ /* 0x080fe20003f26070 */
[----:B------:R-:W-:Y:S02]  /*1e50*/  VIADD R3, R5, 0x160 ;  /* 0x0000016005037836 */ /* 0x000fe40000000000 */
[--C-:B------:R-:W-:Y:S01]  /*1e60*/  IMAD.MOV.U32 R15, RZ, RZ, R33.reuse ;  /* 0x000000ffff0f7224 */ /* 0x100fe200078e0021 */
[----:B------:R-:W5:Y:S01]  /*1e70*/  @!P0 LDG.E R19, desc[UR8][R8.64+0x200] ;  /* 0x0002000808138981 */ /* 0x000f62000c1e1900 */
[----:B------:R-:W-:Y:S01]  /*1e80*/  IMAD.MOV.U32 R23, RZ, RZ, R33 ;  /* 0x000000ffff177224 */ /* 0x000fe200078e0021 */
[----:B------:R-:W-:Y:S01]  /*1e90*/  ISETP.GE.U32.AND P0, PT, R3, R42, PT ;  /* 0x0000002a0300720c */ /* 0x000fe20003f06070 */
[----:B------:R-:W-:-:S02]  /*1ea0*/  VIADD R3, R5, 0x1a0 ;  /* 0x000001a005037836 */ /* 0x000fc40000000000 */
[----:B------:R-:W5:Y:S01]  /*1eb0*/  @!P5 LDG.E R15, desc[UR8][R8.64+0x100] ;  /* 0x00010008080fd981 */ /* 0x000f62000c1e1900 */
[-C--:B------:R-:W-:Y:S01]  /*1ec0*/  ISETP.GE.U32.AND P5, PT, R7, R42.reuse, PT ;  /* 0x0000002a0700720c */ /* 0x080fe20003fa6070 */
[--C-:B------:R-:W-:Y:S02]  /*1ed0*/  IMAD.MOV.U32 R21, RZ, RZ, R33.reuse ;  /* 0x000000ffff157224 */ /* 0x100fe400078e0021 */
[----:B------:R-:W5:Y:S01]  /*1ee0*/  @!P3 LDG.E R23, desc[UR8][R8.64+0x300] ;  /* 0x000300080817b981 */ /* 0x000f62000c1e1900 */
[--C-:B------:R-:W-:Y:S01]  /*1ef0*/  IMAD.MOV.U32 R25, RZ, RZ, R33.reuse ;  /* 0x000000ffff197224 */ /* 0x100fe200078e0021 */
[-C--:B------:R-:W-:Y:S01]  /*1f00*/  ISETP.GE.U32.AND P3, PT, R3, R42.reuse, PT ;  /* 0x0000002a0300720c */ /* 0x080fe20003f66070 */
[C---:B------:R-:W-:Y:S01]  /*1f10*/  VIADD R7, R5.reuse, 0x180 ;  /* 0x0000018005077836 */ /* 0x040fe20000000000 */
[----:B------:R-:W5:Y:S01]  /*1f20*/  @!P4 LDG.E R21, desc[UR8][R8.64+0x280] ;  /* 0x000280080815c981 */ /* 0x000f62000c1e1900 */
[----:B------:R-:W-:Y:S02]  /*1f30*/  VIADD R3, R5, 0x1c0 ;  /* 0x000001c005037836 */ /* 0x000fe40000000000 */
[--C-:B------:R-:W-:Y:S01]  /*1f40*/  IMAD.MOV.U32 R27, RZ, RZ, R33.reuse ;  /* 0x000000ffff1b7224 */ /* 0x100fe200078e0021 */
[----:B------:R-:W5:Y:S01]  /*1f50*/  @!P2 LDG.E R25, desc[UR8][R8.64+0x380] ;  /* 0x000380080819a981 */ /* 0x000f62000c1e1900 */
[----:B------:R-:W-:Y:S01]  /*1f60*/  IMAD.MOV.U32 R29, RZ, RZ, R33 ;  /* 0x000000ffff1d7224 */ /* 0x000fe200078e0021 */
[-C--:B------:R-:W-:Y:S01]  /*1f70*/  ISETP.GE.U32.AND P4, PT, R7, R42.reuse, PT ;  /* 0x0000002a0700720c */ /* 0x080fe20003f86070 */
[----:B------:R-:W-:Y:S01]  /*1f80*/  VIADD R7, R5, 0x1e0 ;  /* 0x000001e005077836 */ /* 0x000fe20000000000 */
[-C--:B------:R-:W-:Y:S01]  /*1f90*/  ISETP.GE.U32.AND P2, PT, R3, R42.reuse, PT ;  /* 0x0000002a0300720c */ /* 0x080fe20003f46070 */
[----:B------:R-:W-:Y:S01]  /*1fa0*/  VIADD R3, R5, 0x200 ;  /* 0x0000020005037836 */ /* 0x000fe20000000000 */
[----:B------:R-:W5:Y:S02]  /*1fb0*/  @!P6 LDG.E R27, desc[UR8][R8.64+0x400] ;  /* 0x00040008081be981 */ /* 0x000f64000c1e1900 */
[----:B------:R-:W-:-:S02]  /*1fc0*/  ISETP.GE.U32.AND P6, PT, R7, R42, PT ;  /* 0x0000002a0700720c */ /* 0x000fc40003fc6070 */
[----:B------:R-:W5:Y:S01]  /*1fd0*/  @!P5 LDG.E R29, desc[UR8][R8.64+0x480] ;  /* 0x00048008081dd981 */ /* 0x000f62000c1e1900 */
[----:B------:R-:W-:Y:S01]  /*1fe0*/  ISETP.GE.U32.AND P5, PT, R3, R42, PT ;  /* 0x0000002a0300720c */ /* 0x000fe20003fa6070 */
[--C-:B------:R-:W-:Y:S02]  /*1ff0*/  IMAD.MOV.U32 R31, RZ, RZ, R33.reuse ;  /* 0x000000ffff1f7224 */ /* 0x100fe400078e0021 */
[--C-:B------:R-:W-:Y:S02]  /*2000*/  IMAD.MOV.U32 R35, RZ, RZ, R33.reuse ;  /* 0x000000ffff237224 */ /* 0x100fe400078e0021 */
[--C-:B------:R-:W-:Y:S02]  /*2010*/  IMAD.MOV.U32 R45, RZ, RZ, R33.reuse ;  /* 0x000000ffff2d7224 */ /* 0x100fe400078e0021 */
[--C-:B------:R-:W-:Y:S01]  /*2020*/  IMAD.MOV.U32 R47, RZ, RZ, R33.reuse ;  /* 0x000000ffff2f7224 */ /* 0x100fe200078e0021 */
[----:B------:R-:W5:Y:S01]  /*2030*/  @!P1 LDG.E R31, desc[UR8][R8.64+0x500] ;  /* 0x00050008081f9981 */ /* 0x000f62000c1e1900 */
[----:B------:R-:W-:-:S02]  /*2040*/  IMAD.MOV.U32 R49, RZ, RZ, R33 ;  /* 0x000000ffff317224 */ /* 0x000fc400078e0021 */
[--C-:B------:R-:W-:Y:S01]  /*2050*/  IMAD.MOV.U32 R51, RZ, RZ, R33.reuse ;  /* 0x000000ffff337224 */ /* 0x100fe200078e0021 */
[----:B------:R-:W5:Y:S01]  /*2060*/  @!P0 LDG.E R35, desc[UR8][R8.64+0x580] ;  /* 0x0005800808238981 */ /* 0x000f62000c1e1900 */
[----:B------:R-:W-:Y:S02]  /*2070*/  IMAD.MOV.U32 R53, RZ, RZ, R33 ;  /* 0x000000ffff357224 */ /* 0x000fe400078e0021 */
[C---:B------:R-:W-:Y:S01]  /*2080*/  VIADD R7, R5.reuse, 0x2a0 ;  /* 0x000002a005077836 */ /* 0x040fe20000000000 */
[----:B------:R-:W5:Y:S01]  /*2090*/  @!P4 LDG.E R45, desc[UR8][R8.64+0x600] ;  /* 0x00060008082dc981 */ /* 0x000f62000c1e1900 */
[----:B------:R-:W-:Y:S01]  /*20a0*/  VIADD R3, R5, 0x2e0 ;  /* 0x000002e005037836 */ /* 0x000fe20000000000 */
[-C--:B------:R-:W-:Y:S02]  /*20b0*/  ISETP.GE.U32.AND P1, PT, R39, R42.reuse, PT ;  /* 0x0000002a2700720c */ /* 0x080fe40003f26070 */
[----:B------:R-:W5:Y:S01]  /*20c0*/  @!P3 LDG.E R47, desc[UR8][R8.64+0x680] ;  /* 0x00068008082fb981 */ /* 0x000f62000c1e1900 */
[----:B------:R-:W-:-:S02]  /*20d0*/  ISETP.GE.U32.AND P0, PT, R38, R42, PT ;  /* 0x0000002a2600720c */ /* 0x000fc40003f06070 */
[-C--:B------:R-:W-:Y:S01]  /*20e0*/  ISETP.GE.U32.AND P4, PT, R37, R42.reuse, PT ;  /* 0x0000002a2500720c */ /* 0x080fe20003f86070 */
[----:B------:R-:W5:Y:S01]  /*20f0*/  @!P2 LDG.E R49, desc[UR8][R8.64+0x700] ;  /* 0x000700080831a981 */ /* 0x000f62000c1e1900 */
[-C--:B------:R-:W-:Y:S02]  /*2100*/  ISETP.GE.U32.AND P3, PT, R36, R42.reuse, PT ;  /* 0x0000002a2400720c */ /* 0x080fe40003f66070 */
[-C--:B------:R-:W-:Y:S01]  /*2110*/  ISETP.GE.U32.AND P2, PT, R7, R42.reuse, PT ;  /* 0x0000002a0700720c */ /* 0x080fe20003f46070 */
[----:B------:R-:W5:Y:S01]  /*2120*/  @!P6 LDG.E R51, desc[UR8][R8.64+0x780] ;  /* 0x000780080833e981 */ /* 0x000f62000c1e1900 */
[----:B------:R-:W-:-:S03]  /*2130*/  ISETP.GE.U32.AND P6, PT, R4, R42, PT ;  /* 0x0000002a0400720c */ /* 0x000fc60003fc6070 */
        /* <DEDUP_REMOVED lines=18> */
[----:B------:R-:W-:Y:S01]  /*2260*/  UMOV UR4, 0x400 ;  /* 0x0000040000047882 */ /* 0x000fe20000000000 */
[----:B------:R-:W-:Y:S01]  /*2270*/  ISETP.NE.AND P0, PT, R40, RZ, PT ;  /* 0x000000ff2800720c */ /* 0x000fe20003f05270 */
[----:B-1----:R-:W-:-:S02]  /*2280*/  ULEA UR4, UR5, UR4, 0x18 ;  /* 0x0000000405047291 */ /* 0x002fc4000f8ec0ff */
[----:B0-----:R-:W-:-:S05]  /*2290*/  IMAD R2, R44, 0x300, R43 ;  /* 0x000003002c027824 */ /* 0x001fca00078e022b */
[----:B------:R-:W-:-:S05]  /*22a0*/  LEA R2, R2, UR4, 0x2 ;  /* 0x0000000402027c11 */ /* 0x000fca000f8e10ff */
[----:B------:R-:W-:Y:S01]  /*22b0*/  IMAD R0, R43, 0x5c, R2 ;  /* 0x0000005c2b007824 */ /* 0x000fe200078e0202 */
        /* <DEDUP_REMOVED lines=103> */
.L_x_128:
[----:B01----:R-:W-:Y:S02]  /*2930*/  VIMNMX3 R32, R8, R9, R10, !PT ;  /* 0x000000090820720f */ /* 0x003fe4000780010a */
[----:B--2---:R-:W-:Y:S02]  /*2940*/  VIMNMX3 R33, R11, R12, R13, !PT ;  /* 0x0000000c0b21720f */ /* 0x004fe4000780010d */
[----:B---3--:R-:W-:Y:S02]  /*2950*/  VIMNMX3 R34, R14, R15, R16, !PT ;  /* 0x0000000f0e22720f */ /* 0x008fe40007800110 */
[----:B------:R-:W-:Y:S02]  /*2960*/  VIMNMX3 R35, R17, R18, R19, !PT ;  /* 0x000000121123720f */ /* 0x000fe40007800113 */
[----:B------:R-:W-:Y:S02]  /*2970*/  VIMNMX3 R45, R32, R33, R34, !PT ;  /* 0x00000021202d720f */ /* 0x000fe40007800122 */
[----:B----4-:R-:W-:-:S02]  /*2980*/  VIMNMX3 R46, R20, R21, R22, !PT ;  /* 0x00000015142e720f */ /* 0x010fc40007800116 */
        /* <DEDUP_REMOVED lines=42> */
[----:B------:R-:W-:-:S07]  /*2c30*/  ISETP.NE.AND P2, PT, R6, RZ, PT ;  /* 0x000000ff0600720c */ /* 0x000fce0003f45270 */
        /* <DEDUP_REMOVED lines=9> */
.L_x_131:
[----:B------:R-:W-:Y:S05]  /*2cd0*/  NANOSLEEP 0x4dd ;  /* 0x000004dd0000795d */ /* 0x000fea0003800000 */
[----:B------:R-:W-:Y:S01]  /*2ce0*/  NOP ;  /* 0x0000000000007918 */ /* 0x000fe20000000000 */
.L_x_132:
[----:B------:R-:W-:-:S04]  /*2cf0*/  LOP3.LUT R34, RZ, R6, RZ, 0x33, !PT ;  /* 0x00000006ff227212 */ /* 0x000fc800078e33ff */
[----:B------:R-:W-:-:S05]  /*2d00*/  IADD3 R41, PT, PT, R34, UR6, R41 ;  /* 0x0000000622297c10 */ /* 0x000fca000fffe029 */
[----:B------:R-:W-:-:S05]  /*2d10*/  IMAD.WIDE R40, R41, 0x8, R32 ;  /* 0x0000000829287825 */ /* 0x000fca00078e0220 */
[----:B------:R-:W2:Y:S01]  /*2d20*/  LD.E.64.STRONG.GPU R32, desc[UR8][R40.64+0x100] ;  /* 0x0001000828207980 */ /* 0x000ea2000c10fb00 */
[----:B------:R-:W-:Y:S01]  /*2d30*/  UMOV UR5, 0xffffffff ;  /* 0xffffffff00057882 */ /* 0x000fe20000000000 */
[----:B--2---:R-:W-:Y:S02]  /*2d40*/  ISETP.NE.AND P0, PT, R32, 0x63, PT ;  /* 0x000000632000780c */ /* 0x004fe40003f05270 */
[----:B------:R-:W-:Y:S11]  /*2d50*/  BRA.DIV UR5, `(.L_x_133) ;  /* 0x0000001a05847947 */ /* 0x000ff6000b800000 */
[----:B------:R-:W-:-:S13]  /*2d60*/  VOTE.ANY P0, !P0 ;  /* 0x0000000000ff7806 */ /* 0x000fda0004000100 */
.L_x_181:
[----:B------:R-:W-:Y:S05]  /*2d70*/  @!P0 BRA `(.L_x_134) ;  /* 0x0000000000308947 */ /* 0x000fea0003800000 */
.L_x_138:
[----:B------:R-:W-:Y:S05]  /*2d80*/  YIELD ;  /* 0x0000000000007946 */ /* 0x000fea0003800000 */
[----:B------:R-:W-:Y:S05]  /*2d90*/  @P1 BRA `(.L_x_135) ;  /* 0x0000000000081947 */ /* 0x000fea0003800000 */
[----:B------:R0:W-:Y:S06]  /*2da0*/  MEMBAR.SC.CTA ;  /* 0x0000000000007992 */ /* 0x0001ec0000000000 */
[----:B0-----:R-:W-:Y:S05]  /*2db0*/  BRA `(.L_x_136) ;  /* 0x0000000000087947 */ /* 0x001fea0003800000 */
.L_x_135:
[----:B------:R-:W-:Y:S05]  /*2dc0*/  NANOSLEEP 0x288 ;  /* 0x000002880000795d */ /* 0x000fea0003800000 */
[----:B------:R-:W-:Y:S01]  /*2dd0*/  NOP ;  /* 0x0000000000007918 */ /* 0x000fe20000000000 */
.L_x_136:
[----:B------:R-:W2:Y:S01]  /*2de0*/  LD.E.64.STRONG.GPU R32, desc[UR8][R40.64+0x100] ;  /* 0x0001000828207980 */ /* 0x000ea2000c10fb00 */
[----:B------:R-:W-:Y:S01]  /*2df0*/  UMOV UR5, 0xffffffff ;  /* 0xffffffff00057882 */ /* 0x000fe20000000000 */
[----:B--2---:R-:W-:Y:S02]  /*2e00*/  ISETP.NE.AND P0, PT, R32, 0x63, PT ;  /* 0x000000632000780c */ /* 0x004fe40003f05270 */
[----:B------:R-:W-:Y:S11]  /*2e10*/  BRA.DIV UR5, `(.L_x_137) ;  /* 0x0000001a05747947 */ /* 0x000ff6000b800000 */
[----:B------:R-:W-:-:S13]  /*2e20*/  VOTE.ANY P0, !P0 ;  /* 0x0000000000ff7806 */ /* 0x000fda0004000100 */
.L_x_184:
[----:B------:R-:W-:Y:S05]  /*2e30*/  @P0 BRA `(.L_x_138) ;  /* 0xfffffffc00d00947 */ /* 0x000fea000383ffff */
.L_x_134:
        /* <DEDUP_REMOVED lines=10> */
[----:B------:R-:W1:Y:S02]  /*2ee0*/  LDC.64 R40, c[0x0][0x390] ;  /* 0x0000e400ff287b82 */ /* 0x000e640000000a00 */
[----:B-1----:R-:W-:-:S05]  /*2ef0*/  IADD3 R48, P4, PT, R40, 0x100, RZ ;  /* 0x0000010028307810 */ /* 0x002fca0007f9e0ff */
[----:B------:R-:W-:Y:S01]  /*2f00*/  IMAD.X R49, RZ, RZ, R41, P4 ;  /* 0x000000ffff317224 */ /* 0x000fe200020e0629 */
[----:B0-----:R-:W-:-:S05]  /*2f10*/  LOP3.LUT R34, R34, 0x80000000, R46, 0xec, !PT ;  /* 0x8000000022227812 */ /* 0x001fca00078eec2e */
        /* <DEDUP_REMOVED lines=15> */
[----:B------:R-:W-:-:S03]  /*3010*/  ISETP.GT.AND P0, PT, R34, R45, PT ;  /* 0x0000002d2200720c */ /* 0x000fc60003f04270 */
[----:B------:R-:W0:Y:S10]  /*3020*/  SHFL.DOWN PT, R33, R50, 0x8, R45 ;  /* 0x0900000032217989 */ /* 0x000e3400000e002d */
[----:B0-----:R-:W-:-:S02]  /*3030*/  @!P0 VIMNMX R50, PT, PT, R50, R33, !PT ;  /* 0x0000002132328248 */ /* 0x001fc40007fe0100 */
[----:B------:R-:W-:Y:S01]  /*3040*/  ISETP.NE.AND P0, PT, R32, 0x65, PT ;  /* 0x000000652000780c */ /* 0x000fe20003f05270 */
[----:B------:R-:W-:Y:S02]  /*3050*/  VIADD R32, R43, 0x10 ;  /* 0x000000102b207836 */ /* 0x000fe40000000000 */
[----:B------:R-:W0:Y:S03]  /*3060*/  SHFL.DOWN PT, R33, R50, 0x10, R45 ;  /* 0x0a00000032217989 */ /* 0x000e2600000e002d */
[----:B------:R-:W-:-:S07]  /*3070*/  ISETP.GT.AND P3, PT, R32, R45, PT ;  /* 0x0000002d2000720c */ /* 0x000fce0003f64270 */
[----:B------:R-:W-:-:S06]  /*3080*/  VOTE.ALL P0, P0 ;  /* 0x0000000000ff7806 */ /* 0x000fcc0000000000 */
[----:B0-----:R-:W-:-:S07]  /*3090*/  @!P3 VIMNMX R50, PT, PT, R50, R33, !PT ;  /* 0x000000213232b248 */ /* 0x001fce0007fe0100 */
.L_x_193:
[----:B------:R-:W-:Y:S05]  /*30a0*/  @!P0 BRA `(.L_x_140) ;  /* 0x0000000000d48947 */ /* 0x000fea0003800000 */
.L_x_148:
[----:B------:R-:W-:-:S05]  /*30b0*/  IMAD.WIDE R40, R47, 0x8, R48 ;  /* 0x000000082f287825 */ /* 0x000fca00078e0230 */
[----:B------:R-:W2:Y:S01]  /*30c0*/  LD.E.64.STRONG.GPU R32, desc[UR8][R40.64+-0x100] ;  /* 0xffff000828207980 */ /* 0x000ea2000c10fb00 */
[----:B------:R-:W-:Y:S05]  /*30d0*/  YIELD ;  /* 0x0000000000007946 */ /* 0x000fea0003800000 */
[----:B------:R-:W-:Y:S01]  /*30e0*/  UMOV UR5, 0xffffffff ;  /* 0xffffffff00057882 */ /* 0x000fe20000000000 */
[----:B--2---:R-:W-:Y:S02]  /*30f0*/  ISETP.NE.AND P0, PT, R32, 0x63, PT ;  /* 0x000000632000780c */ /* 0x004fe40003f05270 */
[----:B------:R-:W-:Y:S11]  /*3100*/  BRA.DIV UR5, `(.L_x_141) ;  /* 0x0000001a05c87947 */ /* 0x000ff6000b800000 */
[----:B------:R-:W-:-:S13]  /*3110*/  VOTE.ANY P0, !P0 ;  /* 0x0000000000ff7806 */ /* 0x000fda0004000100 */
.L_x_196:
[----:B------:R-:W-:Y:S05]  /*3120*/  @!P0 BRA `(.L_x_142) ;  /* 0x0000000000308947 */ /* 0x000fea0003800000 */
.L_x_146:
[----:B------:R-:W-:Y:S05]  /*3130*/  YIELD ;  /* 0x0000000000007946 */ /* 0x000fea0003800000 */
[----:B------:R-:W-:Y:S05]  /*3140*/  @P1 BRA `(.L_x_143) ;  /* 0x0000000000081947 */ /* 0x000fea0003800000 */
[----:B------:R0:W-:Y:S06]  /*3150*/  MEMBAR.SC.CTA ;  /* 0x0000000000007992 */ /* 0x0001ec0000000000 */
[----:B0-----:R-:W-:Y:S05]  /*3160*/  BRA `(.L_x_144) ;  /* 0x0000000000087947 */ /* 0x001fea0003800000 */
.L_x_143:
[----:B------:R-:W-:Y:S05]  /*3170*/  NANOSLEEP 0x288 ;  /* 0x000002880000795d */ /* 0x000fea0003800000 */
[----:B------:R-:W-:Y:S01]  /*3180*/  NOP ;  /* 0x0000000000007918 */ /* 0x000fe20000000000 */
.L_x_144:
[----:B------:R-:W2:Y:S01]  /*3190*/  LD.E.64.STRONG.GPU R32, desc[UR8][R40.64+-0x100] ;  /* 0xffff000828207980 */ /* 0x000ea2000c10fb00 */
[----:B------:R-:W-:Y:S01]  /*31a0*/  UMOV UR5, 0xffffffff ;  /* 0xffffffff00057882 */ /* 0x000fe20000000000 */
[----:B--2---:R-:W-:Y:S02]  /*31b0*/  ISETP.NE.AND P0, PT, R32, 0x63, PT ;  /* 0x000000632000780c */ /* 0x004fe40003f05270 */
[----:B------:R-:W-:Y:S11]  /*31c0*/  BRA.DIV UR5, `(.L_x_145) ;  /* 0x0000001a05b87947 */ /* 0x000ff6000b800000 */
[----:B------:R-:W-:-:S13]  /*31d0*/  VOTE.ANY P0, !P0 ;  /* 0x0000000000ff7806 */ /* 0x000fda0004000100 */
.L_x_199:
[----:B------:R-:W-:Y:S05]  /*31e0*/  @P0 BRA `(.L_x_146) ;  /* 0xfffffffc00d00947 */ /* 0x000fea000383ffff */
.L_x_142:
        /* <DEDUP_REMOVED lines=32> */
.L_x_208:
[----:B------:R-:W-:Y:S05]  /*33f0*/  @P0 BRA `(.L_x_148) ;  /* 0xfffffffc002c0947 */ /* 0x000fea000383ffff */
.L_x_140:
        /* <DEDUP_REMOVED lines=15> */
.L_x_130:
        /* <DEDUP_REMOVED lines=32> */
.L_x_129:
[----:B------:R-:W-:Y:S01]  /*36f0*/  BAR.SYNC.DEFER_BLOCKING 0x0 ;  /* 0x0000000000007b1d */ /* 0x000fe20000010000 */
[----:B------:R-:W-:-:S07]  /*3700*/  ISETP.NE.AND P0, PT, R6, RZ, PT ;  /* 0x000000ff0600720c */ /* 0x000fce0003f05270 */
[----:B------:R-:W0:Y:S01]  /*3710*/  S2UR UR5, SR_CTAID.X ;  /* 0x00000000000579c3 */ /* 0x000e220000002500 */
[----:B------:R-:W1:Y:S01]  /*3720*/  LDCU.64 UR6, c[0x0][0x388] ;  /* 0x00007100ff0677ac */ /* 0x000e620008000a00 */
[----:B------:R-:W2:Y:S06]  /*3730*/  S2R R44, SR_TID.X ;  /* 0x00000000002c7919 */ /* 0x000eac0000002100 */
[----:B------:R-:W0:Y:S01]  /*3740*/  LDC R40, c[0x0][0x398] ;  /* 0x0000e600ff287b82 */ /* 0x000e220000000800 */
[----:B------:R2:W-:Y:S04]  /*3750*/  STS.128 [R0], R8 ;  /* 0x0000000800007388 */ /* 0x0005e80000000c00 */
[----:B------:R3:W-:Y:S04]  /*3760*/  STS.128 [R0+0x10], R12 ;  /* 0x0000100c00007388 */ /* 0x0007e80000000c00 */
[----:B------:R-:W-:Y:S04]  /*3770*/  STS.128 [R0+0x20], R16 ;  /* 0x0000201000007388 */ /* 0x000fe80000000c00 */
[----:B------:R-:W-:Y:S01]  /*3780*/  STS.128 [R0+0x30], R20 ;  /* 0x0000301400007388 */ /* 0x000fe20000000c00 */
[----:B0-----:R-:W-:-:S03]  /*3790*/  VIADD R40, R40, UR5 ;  /* 0x0000000528287c36 */ /* 0x001fc60008000000 */
[----:B------:R-:W-:Y:S01]  /*37a0*/  STS.128 [R0+0x40], R24 ;  /* 0x0000401800007388 */ /* 0x000fe20000000c00 */
[----:B--2---:R-:W-:Y:S01]  /*37b0*/  LOP3.LUT R8, R44, 0x1f, RZ, 0xc0, !PT ;  /* 0x0000001f2c087812 */ /* 0x004fe200078ec0ff */
[----:B------:R-:W-:Y:S01]  /*37c0*/  IMAD R40, R40, 0xc00, RZ ;  /* 0x00000c0028287824 */ /* 0x000fe200078e02ff */
[----:B------:R-:W-:Y:S01]  /*37d0*/  LOP3.LUT R44, R44, 0x3e0, RZ, 0xc0, !PT ;  /* 0x000003e02c2c7812 */ /* 0x000fe200078ec0ff */
[----:B------:R-:W-:Y:S01]  /*37e0*/  STS.128 [R0+0x50], R28 ;  /* 0x0000501c00007388 */ /* 0x000fe20000000c00 */
[----:B------:R-:W-:-:S03]  /*37f0*/  NOP ;  /* 0x0000000000007918 */ /* 0x000fc60000000000 */
[----:B------:R-:W-:Y:S01]  /*3800*/  LDS R34, [R2] ;  /* 0x0000000002227984 */ /* 0x000fe20000000800 */
[----:B------:R-:W-:-:S03]  /*3810*/  IMAD R44, R44, 0x18, R8 ;  /* 0x000000182c2c7824 */ /* 0x000fc600078e0208 */
[----:B------:R-:W-:Y:S01]  /*3820*/  LDS R32, [R2+0x80] ;  /* 0x0000800002207984 */ /* 0x000fe20000000800 */
[C---:B---3--:R-:W-:Y:S02]  /*3830*/  VIADD R12, R44.reuse, 0x20 ;  /* 0x000000202c0c7836 */ /* 0x048fe40000000000 */
[----:B------:R-:W-:Y:S01]  /*3840*/  VIADD R14, R44, 0x40 ;  /* 0x000000402c0e7836 */ /* 0x000fe20000000000 */
        /* <DEDUP_REMOVED lines=24> */
[----:B------:R-:W-:-:S05]  /*39d0*/  IADD3 R9, P0, PT, R40, R5, RZ ;  /* 0x0000000528097210 */ /* 0x000fca0007f1e0ff */
[----:B0-----:R-:W-:Y:S01]  /*39e0*/  IMAD.X R2, RZ, RZ, RZ, P0 ;  /* 0x000000ffff027224 */ /* 0x001fe200000e06ff */
[----:B-1----:R-:W-:-:S04]  /*39f0*/  LEA R8, P0, R9, UR6, 0x2 ;  /* 0x0000000609087c11 */ /* 0x002fc8000f8010ff */
[----:B------:R-:W-:Y:S01]  /*3a00*/  LEA.HI.X R9, R9, UR7, R2, 0x2, P0 ;  /* 0x0000000709097c11 */ /* 0x000fe200080f1402 */
[C---:B------:R-:W-:Y:S01]  /*3a10*/  VIADD R2, R44.reuse, 0x80 ;  /* 0x000000802c027836 */ /* 0x040fe20000000000 */
[----:B------:R-:W0:Y:S02]  /*3a20*/  LDS R10, [UR4+0x3000] ;  /* 0x00300004ff0a7984 */ /* 0x000e240008000800 */
        /* <DEDUP_REMOVED lines=14> */
[----:B------:R-:W-:Y:S02]  /*3b10*/  VIADD R5, R44, 0x120 ;  /* 0x000001202c057836 */ /* 0x000fe40000000000 */
[----:B------:R-:W-:Y:S01]  /*3b20*/  @!P6 STG.E desc[UR8][R8.64+0x80], R32 ;  /* 0x000080200800e986 */ /* 0x000fe2000c101908 */
[-C--:B------:R-:W-:Y:S01]  /*3b30*/  ISETP.GE.AND P6, PT, R2, R10.reuse, PT ;  /* 0x0000000a0200720c */ /* 0x080fe20003fc6270 */
[C---:B------:R-:W-:Y:S02]  /*3b40*/  VIADD R2, R44.reuse, 0x140 ;  /* 0x000001402c027836 */ /* 0x040fe40000000000 */
[----:B------:R-:W-:Y:S01]  /*3b50*/  @!P5 STG.E desc[UR8][R8.64+0x100], R6 ;  /* 0x000100060800d986 */ /* 0x000fe2000c101908 */
[----:B------:R-:W-:Y:S01]  /*3b60*/  ISETP.GE.AND P5, PT, R5, R10, PT ;  /* 0x0000000a0500720c */ /* 0x000fe20003fa6270 */
[----:B------:R-:W-:-:S02]  /*3b70*/  VIADD R5, R44, 0x160 ;  /* 0x000001602c057836 */ /* 0x000fc40000000000 */
[----:B------:R-:W-:Y:S01]  /*3b80*/  @!P1 STG.E desc[UR8][R8.64+0x180], R53 ;  /* 0x0001803508009986 */ /* 0x000fe2000c101908 */
[-C--:B------:R-:W-:Y:S01]  /*3b90*/  ISETP.GE.AND P1, PT, R2, R10.reuse, PT ;  /* 0x0000000a0200720c */ /* 0x080fe20003f26270 */
[C---:B------:R-:W-:Y:S02]  /*3ba0*/  VIADD R2, R44.reuse, 0x180 ;  /* 0x000001802c027836 */ /* 0x040fe40000000000 */
[----:B------:R0:W-:Y:S01]  /*3bb0*/  @!P0 STG.E desc[UR8][R8.64+0x200], R51 ;  /* 0x0002003308008986 */ /* 0x0001e2000c101908 */
[-C--:B------:R-:W-:Y:S01]  /*3bc0*/  ISETP.GE.AND P0, PT, R5, R10.reuse, PT ;  /* 0x0000000a0500720c */ /* 0x080fe20003f06270 */
[----:B------:R-:W-:Y:S02]  /*3bd0*/  VIADD R5, R44, 0x1a0 ;  /* 0x000001a02c057836 */ /* 0x000fe40000000000 */
[----:B------:R1:W-:Y:S01]  /*3be0*/  @!P4 STG.E desc[UR8][R8.64+0x280], R49 ;  /* 0x000280310800c986 */ /* 0x0003e2000c101908 */
[----:B------:R-:W-:Y:S01]  /*3bf0*/  ISETP.GE.AND P4, PT, R2, R10, PT ;  /* 0x0000000a0200720c */ /* 0x000fe20003f86270 */
[----:B------:R-:W-:-:S02]  /*3c00*/  VIADD R2, R44, 0x1c0 ;  /* 0x000001c02c027836 */ /* 0x000fc40000000000 */
[----:B------:R1:W-:Y:S01]  /*3c10*/  @!P3 STG.E desc[UR8][R8.64+0x300], R47 ;  /* 0x0003002f0800b986 */ /* 0x0003e2000c101908 */
[-C--:B------:R-:W-:Y:S01]  /*3c20*/  ISETP.GE.AND P3, PT, R5, R10.reuse, PT ;  /* 0x0000000a0500720c */ /* 0x080fe20003f66270 */
[C---:B------:R-:W-:Y:S02]  /*3c30*/  VIADD R5, R44.reuse, 0x1e0 ;  /* 0x000001e02c057836 */ /* 0x040fe40000000000 */
[----:B0-----:R-:W-:Y:S01]  /*3c40*/  VIADD R51, R44, 0x200 ;  /* 0x000002002c337836 */ /* 0x001fe20000000000 */
        /* <DEDUP_REMOVED lines=29> */
.L_x_112:
[----:B------:R-:W-:Y:S01]  /*3e20*/  BSSY B1, `(.L_x_149) ;  /* 0x0000006000017945 */ /* 0x000fe20003800000 */
[----:B------:R-:W-:Y:S01]  /*3e30*/  PLOP3.LUT P0, PT, P0, PT, PT, 0x8, 0x80 ;  /* 0x000000000080781c */ /* 0x000fe2000070e170 */
[----:B------:R-:W-:-:S12]  /*3e40*/  IMAD.MOV.U32 R34, RZ, RZ, -0x1 ;  /* 0xffffffffff227424 */ /* 0x000fd800078e00ff */
[----:B------:R-:W-:Y:S05]  /*3e50*/  WARPSYNC.COLLECTIVE R34, `(.L_x_150) ;  /* 0x0000000022087348 */ /* 0x000fea0003c00000 */
[----:B------:R-:W-:Y:S01]  /*3e60*/  VOTE.ANY P0, P0 ;  /* 0x0000000000ff7806 */ /* 0x000fe20000000100 */
[----:B------:R-:W-:-:S12]  /*3e70*/  ENDCOLLECTIVE ;  /* 0x000000000000791b */ /* 0x000fd80003800000 */
.L_x_150:
[----:B------:R-:W-:Y:S05]  /*3e80*/  BSYNC B1 ;  /* 0x0000000000017941 */ /* 0x000fea0003800000 */
.L_x_149:
[----:B------:R-:W-:Y:S05]  /*3e90*/  BRA `(.L_x_151) ;  /* 0xffffffd000007947 */ /* 0x000fea000383ffff */
.L_x_116:
[----:B------:R-:W-:Y:S01]  /*3ea0*/  BSSY B1, `(.L_x_152) ;  /* 0x0000006000017945 */ /* 0x000fe20003800000 */
[----:B------:R-:W-:Y:S01]  /*3eb0*/  PLOP3.LUT P0, PT, P0, PT, PT, 0x8, 0x80 ;  /* 0x000000000080781c */ /* 0x000fe2000070e170 */
[----:B------:R-:W-:-:S12]  /*3ec0*/  IMAD.MOV.U32 R34, RZ, RZ, -0x1 ;  /* 0xffffffffff227424 */ /* 0x000fd800078e00ff */
[----:B------:R-:W-:Y:S05]  /*3ed0*/  WARPSYNC.COLLECTIVE R34, `(.L_x_153) ;  /* 0x0000000022087348 */ /* 0x000fea0003c00000 */
[----:B------:R-:W-:Y:S01]  /*3ee0*/  VOTE.ANY P0, P0 ;  /* 0x0000000000ff7806 */ /* 0x000fe20000000100 */
[----:B------:R-:W-:-:S12]  /*3ef0*/  ENDCOLLECTIVE ;  /* 0x000000000000791b */ /* 0x000fd80003800000 */
.L_x_153:
[----:B------:R-:W-:Y:S05]  /*3f00*/  BSYNC B1 ;  /* 0x0000000000017941 */ /* 0x000fea0003800000 */
.L_x_152:
[----:B------:R-:W-:Y:S05]  /*3f10*/  BRA `(.L_x_154) ;  /* 0xffffffd000107947 */ /* 0x000fea000383ffff */
.L_x_118:
[----:B------:R-:W0:Y:S01]  /*3f20*/  S2R R43, SR_GEMASK ;  /* 0x00000000002b7919 */ /* 0x000e220000003c00 */
[----:B------:R-:W-:Y:S01]  /*3f30*/  BSSY B1, `(.L_x_155) ;  /* 0x0000006000017945 */ /* 0x000fe20003800000 */
[----:B------:R-:W-:Y:S01]  /*3f40*/  PLOP3.LUT P3, PT, P0, PT, PT, 0x8, 0x80 ;  /* 0x000000000080781c */ /* 0x000fe2000076e170 */
[----:B------:R-:W-:-:S12]  /*3f50*/  IMAD.MOV.U32 R34, RZ, RZ, -0x1 ;  /* 0xffffffffff227424 */ /* 0x000fd800078e00ff */
[----:B0-----:R-:W-:Y:S05]  /*3f60*/  WARPSYNC.COLLECTIVE R34, `(.L_x_156) ;  /* 0x0000000022087348 */ /* 0x001fea0003c00000 */
[----:B------:R-:W-:Y:S01]  /*3f70*/  VOTE.ANY R34, PT, P3 ;  /* 0x0000000000227806 */ /* 0x000fe200018e0100 */
[----:B0-----:R-:W-:Y:S06]  /*3f80*/  ENDCOLLECTIVE ;  /* 0x000000000000791b */ /* 0x001fec0003800000 */
.L_x_156:
[----:B------:R-:W-:Y:S05]  /*3f90*/  BSYNC B1 ;  /* 0x0000000000017941 */ /* 0x000fea0003800000 */
.L_x_155:
[----:B------:R-:W-:Y:S01]  /*3fa0*/  LOP3.LUT R34, R34, 0x80000000, R43, 0xec, !PT ;  /* 0x8000000022227812 */ /* 0x000fe200078eec2b */
[----:B------:R-:W-:Y:S01]  /*3fb0*/  IMAD.MOV.U32 R41, RZ, RZ, R47 ;  /* 0x000000ffff297224 */ /* 0x000fe200078e002f */
[----:B------:R-:W-:Y:S01]  /*3fc0*/  ISETP.NE.AND P0, PT, R32, 0x65, PT ;  /* 0x000000652000780c */ /* 0x000fe20003f05270 */
[----:B------:R-:W-:Y:S02]  /*3fd0*/  IMAD.MOV.U32 R40, RZ, RZ, 0x1 ;  /* 0x00000001ff287424 */ /* 0x000fe400078e00ff */
[----:B------:R-:W-:Y:S02]  /*3fe0*/  VIADD R33, R34, 0xffffffff ;  /* 0xffffffff22217836 */ /* 0x000fe40000000000 */
[C---:B------:R-:W-:Y:S02]  /*3ff0*/  VIADD R42, R30.reuse, 0x2 ;  /* 0x000000021e2a7836 */ /* 0x040fe40000000000 */
[----:B------:R-:W-:Y:S01]  /*4000*/  VIADD R39, R30, 0x4 ;  /* 0x000000041e277836 */ /* 0x000fe20000000000 */
[----:B------:R-:W-:Y:S01]  /*4010*/  LOP3.LUT R32, R34, R33, RZ, 0xc, !PT ;  /* 0x0000002122207212 */ /* 0x000fe200078e0cff */
[----:B------:R-:W-:-:S02]  /*4020*/  IMAD.MOV.U32 R34, RZ, RZ, -0x1 ;  /* 0xffffffffff227424 */ /* 0x000fc400078e00ff */
[----:B------:R-:W-:Y:S01]  /*4030*/  VIADD R44, R30, 0x10 ;  /* 0x000000101e2c7836 */ /* 0x000fe20000000000 */
[----:B------:R0:W1:Y:S06]  /*4040*/  POPC R45, R32 ;  /* 0x00000020002d7309 */ /* 0x00006c0000000000 */
[----:B01----:R-:W-:Y:S05]  /*4050*/  WARPSYNC.COLLECTIVE R34, `(.L_x_157) ;  /* 0x0000000022087348 */ /* 0x003fea0003c00000 */
[----:B-1----:R1:W2:Y:S02]  /*4060*/  SHFL.DOWN P3, R33, R41, R40, R45 ;  /* 0x0800002829217389 */ /* 0x0022a4000006002d */
[----:B012---:R-:W-:Y:S05]  /*4070*/  ENDCOLLECTIVE ;  /* 0x000000000000791b */ /* 0x007fea0003800000 */
.L_x_157:
[----:B------:R-:W-:Y:S01]  /*4080*/  ISETP.GE.AND P1, PT, R30, R45, PT ;  /* 0x0000002d1e00720c */ /* 0x000fe20003f26270 */
[----:B------:R-:W-:Y:S02]  /*4090*/  IMAD.MOV.U32 R40, RZ, RZ, 0x2 ;  /* 0x00000002ff287424 */ /* 0x000fe400078e00ff */
[----:B------:R-:W-:-:S10]  /*40a0*/  IMAD.MOV.U32 R38, RZ, RZ, R33 ;  /* 0x000000ffff267224 */ /* 0x000fd400078e0021 */
[----:B------:R-:W-:Y:S02]  /*40b0*/  @!P1 VIMNMX R47, PT, PT, R38, R47, !PT ;  /* 0x0000002f262f9248 */ /* 0x000fe40007fe0100 */
[----:B------:R-:W-:-:S03]  /*40c0*/  ISETP.GT.AND P1, PT, R42, R45, PT ;  /* 0x0000002d2a00720c */ /* 0x000fc60003f24270 */
[----:B------:R-:W-:-:S10]  /*40d0*/  IMAD.MOV.U32 R41, RZ, RZ, R47 ;  /* 0x000000ffff297224 */ /* 0x000fd400078e002f */
[----:B------:R-:W-:Y:S05]  /*40e0*/  WARPSYNC.COLLECTIVE R34, `(.L_x_158) ;  /* 0x0000000022087348 */ /* 0x000fea0003c00000 */
[----:B------:R0:W1:Y:S02]  /*40f0*/  SHFL.DOWN P3, R33, R41, R40, R45 ;  /* 0x0800002829217389 */ /* 0x000064000006002d */
[----:B01----:R-:W-:Y:S05]  /*4100*/  ENDCOLLECTIVE ;  /* 0x000000000000791b */ /* 0x003fea0003800000 */
.L_x_158:
[----:B------:R-:W-:Y:S02]  /*4110*/  IMAD.MOV.U32 R40, RZ, RZ, 0x4 ;  /* 0x00000004ff287424 */ /* 0x000fe400078e00ff */
[----:B------:R-:W-:-:S05]  /*4120*/  IMAD.MOV.U32 R38, RZ, RZ, R33 ;  /* 0x000000ffff267224 */ /* 0x000fca00078e0021 */
[----:B------:R-:W-:Y:S02]  /*4130*/  @!P1 VIMNMX R47, PT, PT, R47, R38, !PT ;  /* 0x000000262f2f9248 */ /* 0x000fe40007fe0100 */
[----:B------:R-:W-:-:S03]  /*4140*/  ISETP.GT.AND P1, PT, R39, R45, PT ;  /* 0x0000002d2700720c */ /* 0x000fc60003f24270 */
[----:B------:R-:W-:-:S10]  /*4150*/  IMAD.MOV.U32 R41, RZ, RZ, R47 ;  /* 0x000000ffff297224 */ /* 0x000fd400078e002f */
[----:B------:R-:W-:Y:S05]  /*4160*/  WARPSYNC.COLLECTIVE R34, `(.L_x_159) ;  /* 0x0000000022087348 */ /* 0x000fea0003c00000 */
[----:B------:R0:W1:Y:S02]  /*4170*/  SHFL.DOWN P3, R33, R41, R40, R45 ;  /* 0x0800002829217389 */ /* 0x000064000006002d */
[----:B01----:R-:W-:Y:S05]  /*4180*/  ENDCOLLECTIVE ;  /* 0x000000000000791b */ /* 0x003fea0003800000 */
.L_x_159:
[----:B------:R-:W-:Y:S02]  /*4190*/  IMAD.MOV.U32 R40, RZ, RZ, 0x8 ;  /* 0x00000008ff287424 */ /* 0x000fe400078e00ff */
[----:B------:R-:W-:-:S05]  /*41a0*/  IMAD.MOV.U32 R38, RZ, RZ, R33 ;  /* 0x000000ffff267224 */ /* 0x000fca00078e0021 */
[----:B------:R-:W-:Y:S01]  /*41b0*/  @!P1 VIMNMX R47, PT, PT, R47, R38, !PT ;  /* 0x000000262f2f9248 */ /* 0x000fe20007fe0100 */
[----:B------:R-:W-:-:S04]  /*41c0*/  VIADD R38, R30, 0x8 ;  /* 0x000000081e267836 */ /* 0x000fc80000000000 */
[----:B------:R-:W-:Y:S01]  /*41d0*/  IMAD.MOV.U32 R41, RZ, RZ, R47 ;  /* 0x000000ffff297224 */ /* 0x000fe200078e002f */
[----:B------:R-:W-:-:S13]  /*41e0*/  ISETP.GT.AND P1, PT, R38, R45, PT ;  /* 0x0000002d2600720c */ /* 0x000fda0003f24270 */
[----:B------:R-:W-:Y:S05]  /*41f0*/  WARPSYNC.COLLECTIVE R34, `(.L_x_160) ;  /* 0x0000000022087348 */ /* 0x000fea0003c00000 */
[----:B------:R0:W1:Y:S02]  /*4200*/  SHFL.DOWN P3, R33, R41, R40, R45 ;  /* 0x0800002829217389 */ /* 0x000064000006002d */
[----:B01----:R-:W-:Y:S05]  /*4210*/  ENDCOLLECTIVE ;  /* 0x000000000000791b */ /* 0x003fea0003800000 */
.L_x_160:
[----:B------:R-:W-:Y:S01]  /*4220*/  IMAD.MOV.U32 R40, RZ, RZ, 0x10 ;  /* 0x00000010ff287424 */ /* 0x000fe200078e00ff */
[----:B------:R-:W-:Y:S02]  /*4230*/  @!P1 VIMNMX R47, PT, PT, R47, R33, !PT ;  /* 0x000000212f2f9248 */ /* 0x000fe40007fe0100 */
[----:B------:R-:W-:-:S03]  /*4240*/  ISETP.GT.AND P1, PT, R44, R45, PT ;  /* 0x0000002d2c00720c */ /* 0x000fc60003f24270 */
[----:B------:R-:W-:-:S10]  /*4250*/  IMAD.MOV.U32 R41, RZ, RZ, R47 ;  /* 0x000000ffff297224 */ /* 0x000fd400078e002f */
[----:B------:R-:W-:Y:S05]  /*4260*/  WARPSYNC.COLLECTIVE R34, `(.L_x_161) ;  /* 0x0000000022087348 */ /* 0x000fea0003c00000 */
[----:B------:R0:W1:Y:S02]  /*4270*/  SHFL.DOWN P3, R33, R41, R40, R45 ;  /* 0x0800002829217389 */ /* 0x000064000006002d */
[----:B01----:R-:W-:Y:S05]  /*4280*/  ENDCOLLECTIVE ;  /* 0x000000000000791b */ /* 0x003fea0003800000 */
.L_x_161:
[----:B------:R-:W-:Y:S05]  /*4290*/  WARPSYNC.COLLECTIVE R34, `(.L_x_162) ;  /* 0x0000000022087348 */ /* 0x000fea0003c00000 */
[----:B------:R-:W-:Y:S01]  /*42a0*/  VOTE.ALL P0, P0 ;  /* 0x0000000000ff7806 */ /* 0x000fe20000000000 */
[----:B------:R-:W-:-:S12]  /*42b0*/  ENDCOLLECTIVE ;  /* 0x000000000000791b */ /* 0x000fd80003800000 */
.L_x_162:
[----:B------:R-:W-:Y:S02]  /*42c0*/  @!P1 VIMNMX R47, PT, PT, R47, R33, !PT ;  /* 0x000000212f2f9248 */ /* 0x000fe40007fe0100 */
[----:B------:R-:W0:Y:S02]  /*42d0*/  LDC.64 R32, c[0x0][0x390] ;  /* 0x0000e400ff207b82 */ /* 0x000e240000000a00 */
[----:B0-----:R-:W-:-:S05]  /*42e0*/  IADD3 R46, P1, PT, R32, 0x100, RZ ;  /* 0x00000100202e7810 */ /* 0x001fca0007f3e0ff */
[----:B------:R-:W-:Y:S01]  /*42f0*/  IMAD.X R49, RZ, RZ, R33, P1 ;  /* 0x000000ffff317224 */ /* 0x000fe200008e0621 */
[----:B------:R-:W-:Y:S07]  /*4300*/  BRA `(.L_x_163) ;  /* 0xffffffcc00a07947 */ /* 0x000fee000383ffff */
.L_x_120:
[----:B------:R-:W-:Y:S01]  /*4310*/  BSSY B1, `(.L_x_164) ;  /* 0x0000006000017945 */ /* 0x000fe20003800000 */
[----:B------:R-:W-:Y:S01]  /*4320*/  PLOP3.LUT P0, PT, P0, PT, PT, 0x8, 0x80 ;  /* 0x000000000080781c */ /* 0x000fe2000070e170 */
[----:B------:R-:W-:-:S12]  /*4330*/  IMAD.MOV.U32 R34, RZ, RZ, -0x1 ;  /* 0xffffffffff227424 */ /* 0x000fd800078e00ff */
[----:B------:R-:W-:Y:S05]  /*4340*/  WARPSYNC.COLLECTIVE R34, `(.L_x_165) ;  /* 0x0000000022087348 */ /* 0x000fea0003c00000 */
[----:B------:R-:W-:Y:S01]  /*4350*/  VOTE.ANY P0, P0 ;  /* 0x0000000000ff7806 */ /* 0x000fe20000000100 */
[----:B------:R-:W-:-:S12]  /*4360*/  ENDCOLLECTIVE ;  /* 0x000000000000791b */ /* 0x000fd80003800000 */
.L_x_165:
[----:B------:R-:W-:Y:S05]  /*4370*/  BSYNC B1 ;  /* 0x0000000000017941 */ /* 0x000fea0003800000 */
.L_x_164:
[----:B------:R-:W-:Y:S05]  /*4380*/  BRA `(.L_x_166) ;  /* 0xffffffcc00a47947 */ /* 0x000fea000383ffff */
.L_x_124:
[----:B------:R-:W-:Y:S01]  /*4390*/  BSSY B1, `(.L_x_167) ;  /* 0x0000006000017945 */ /* 0x000fe20003800000 */
[----:B------:R-:W-:Y:S01]  /*43a0*/  PLOP3.LUT P0, PT, P0, PT, PT, 0x8, 0x80 ;  /* 0x000000000080781c */ /* 0x000fe2000070e170 */
[----:B------:R-:W-:-:S12]  /*43b0*/  IMAD.MOV.U32 R34, RZ, RZ, -0x1 ;  /* 0xffffffffff227424 */ /* 0x000fd800078e00ff */
[----:B------:R-:W-:Y:S05]  /*43c0*/  WARPSYNC.COLLECTIVE R34, `(.L_x_168) ;  /* 0x0000000022087348 */ /* 0x000fea0003c00000 */
[----:B------:R-:W-:Y:S01]  /*43d0*/  VOTE.ANY P0, P0 ;  /* 0x0000000000ff7806 */ /* 0x000fe20000000100 */
[----:B------:R-:W-:-:S12]  /*43e0*/  ENDCOLLECTIVE ;  /* 0x000000000000791b */ /* 0x000fd80003800000 */
.L_x_168:
[----:B------:R-:W-:Y:S05]  /*43f0*/  BSYNC B1 ;  /* 0x0000000000017941 */ /* 0x000fea0003800000 */
.L_x_167:
[----:B------:R-:W-:Y:S05]  /*4400*/  BRA `(.L_x_169) ;  /* 0xffffffcc00b87947 */ /* 0x000fea000383ffff */
.L_x_126:
[----:B------:R-:W-:Y:S01]  /*4410*/  BSSY B1, `(.L_x_170) ;  /* 0x0000006000017945 */ /* 0x000fe20003800000 */
[----:B------:R-:W-:Y:S01]  /*4420*/  PLOP3.LUT P3, PT, P0, PT, PT, 0x8, 0x80 ;  /* 0x000000000080781c */ /* 0x000fe2000076e170 */
[----:B------:R-:W-:-:S12]  /*4430*/  IMAD.MOV.U32 R34, RZ, RZ, -0x1 ;  /* 0xffffffffff227424 */ /* 0x000fd800078e00ff */
[----:B------:R-:W-:Y:S05]  /*4440*/  WARPSYNC.COLLECTIVE R34, `(.L_x_171) ;  /* 0x0000000022087348 */ /* 0x000fea0003c00000 */
[----:B------:R-:W-:Y:S01]  /*4450*/  VOTE.ANY R34, PT, P3 ;  /* 0x0000000000227806 */ /* 0x000fe200018e0100 */
[----:B------:R-:W-:Y:S06]  /*4460*/  ENDCOLLECTIVE ;  /* 0x000000000000791b */ /* 0x000fec0003800000 */
.L_x_171:
[----:B------:R-:W-:Y:S05]  /*4470*/  BSYNC B1 ;  /* 0x0000000000017941 */ /* 0x000fea0003800000 */
.L_x_170:
[----:B------:R-:W-:Y:S01]  /*4480*/  LOP3.LUT R34, R34, 0x80000000, R43, 0xec, !PT ;  /* 0x8000000022227812 */ /* 0x000fe200078eec2b */
[----:B------:R-:W-:Y:S02]  /*4490*/  IMAD.MOV.U32 R41, RZ, RZ, R48 ;  /* 0x000000ffff297224 */ /* 0x000fe400078e0030 */
[----:B------:R-:W-:Y:S02]  /*44a0*/  IMAD.MOV.U32 R40, RZ, RZ, 0x1 ;  /* 0x00000001ff287424 */ /* 0x000fe400078e00ff */
[----:B------:R-:W-:Y:S02]  /*44b0*/  VIADD R33, R34, 0xffffffff ;  /* 0xffffffff22217836 */ /* 0x000fe40000000000 */
[----:B------:R-:W-:-:S03]  /*44c0*/  VIADD R37, R37, 0xffffffe0 ;  /* 0xffffffe025257836 */ /* 0x000fc60000000000 */
[----:B------:R-:W-:Y:S01]  /*44d0*/  LOP3.LUT R52, R34, R33, RZ, 0xc, !PT ;  /* 0x0000002122347212 */ /* 0x000fe200078e0cff */
[----:B------:R-:W-:-:S03]  /*44e0*/  IMAD.MOV.U32 R34, RZ, RZ, -0x1 ;  /* 0xffffffffff227424 */ /* 0x000fc600078e00ff */
[----:B------:R0:W1:Y:S04]  /*44f0*/  POPC R45, R52 ;  /* 0x00000034002d7309 */ /* 0x0000680000000000 */
[----:B01----:R-:W-:Y:S05]  /*4500*/  WARPSYNC.COLLECTIVE R34, `(.L_x_172) ;  /* 0x0000000022087348 */ /* 0x003fea0003c00000 */
[----:B-1----:R1:W2:Y:S02]  /*4510*/  SHFL.DOWN P3, R33, R41, R40, R45 ;  /* 0x0800002829217389 */ /* 0x0022a4000006002d */
[----:B012---:R-:W-:Y:S05]  /*4520*/  ENDCOLLECTIVE ;  /* 0x000000000000791b */ /* 0x007fea0003800000 */
.L_x_172:
        /* <DEDUP_REMOVED lines=8> */
.L_x_173:
[----:B------:R-:W-:Y:S01]  /*45b0*/  IMAD.MOV.U32 R40, RZ, RZ, 0x4 ;  /* 0x00000004ff287424 */ /* 0x000fe200078e00ff */
[----:B------:R-:W-:Y:S02]  /*45c0*/  @!P0 VIMNMX R48, PT, PT, R48, R33, !PT ;  /* 0x0000002130308248 */ /* 0x000fe40007fe0100 */
[----:B------:R-:W-:-:S03]  /*45d0*/  ISETP.GT.AND P0, PT, R39, R45, PT ;  /* 0x0000002d2700720c */ /* 0x000fc60003f04270 */
[----:B------:R-:W-:-:S10]  /*45e0*/  IMAD.MOV.U32 R41, RZ, RZ, R48 ;  /* 0x000000ffff297224 */ /* 0x000fd400078e0030 */
[----:B------:R-:W-:Y:S05]  /*45f0*/  WARPSYNC.COLLECTIVE R34, `(.L_x_174) ;  /* 0x0000000022087348 */ /* 0x000fea0003c00000 */
[----:B------:R0:W1:Y:S02]  /*4600*/  SHFL.DOWN P3, R33, R41, R40, R45 ;  /* 0x0800002829217389 */ /* 0x000064000006002d */
[----:B01----:R-:W-:Y:S05]  /*4610*/  ENDCOLLECTIVE ;  /* 0x000000000000791b */ /* 0x003fea0003800000 */
.L_x_174:
[----:B------:R-:W-:Y:S01]  /*4620*/  IMAD.MOV.U32 R40, RZ, RZ, 0x8 ;  /* 0x00000008ff287424 */ /* 0x000fe200078e00ff */
[----:B------:R-:W-:Y:S02]  /*4630*/  @!P0 VIMNMX R48, PT, PT, R48, R33, !PT ;  /* 0x0000002130308248 */ /* 0x000fe40007fe0100 */
[----:B------:R-:W-:-:S03]  /*4640*/  ISETP.GT.AND P0, PT, R38, R45, PT ;  /* 0x0000002d2600720c */ /* 0x000fc60003f04270 */
[----:B------:R-:W-:-:S10]  /*4650*/  IMAD.MOV.U32 R41, RZ, RZ, R48 ;  /* 0x000000ffff297224 */ /* 0x000fd400078e0030 */
[----:B------:R-:W-:Y:S05]  /*4660*/  WARPSYNC.COLLECTIVE R34, `(.L_x_175) ;  /* 0x0000000022087348 */ /* 0x000fea0003c00000 */
[----:B------:R0:W1:Y:S02]  /*4670*/  SHFL.DOWN P3, R33, R41, R40, R45 ;  /* 0x0800002829217389 */ /* 0x000064000006002d */
[----:B01----:R-:W-:Y:S05]  /*4680*/  ENDCOLLECTIVE ;  /* 0x000000000000791b */ /* 0x003fea0003800000 */
.L_x_175:
[----:B------:R-:W-:Y:S01]  /*4690*/  IMAD.MOV.U32 R40, RZ, RZ, 0x10 ;  /* 0x00000010ff287424 */ /* 0x000fe200078e00ff */
[----:B------:R-:W-:Y:S02]  /*46a0*/  @!P0 VIMNMX R48, PT, PT, R48, R33, !PT ;  /* 0x0000002130308248 */ /* 0x000fe40007fe0100 */
[----:B------:R-:W-:-:S03]  /*46b0*/  ISETP.GT.AND P0, PT, R44, R45, PT ;  /* 0x0000002d2c00720c */ /* 0x000fc60003f04270 */
[----:B------:R-:W-:-:S10]  /*46c0*/  IMAD.MOV.U32 R41, RZ, RZ, R48 ;  /* 0x000000ffff297224 */ /* 0x000fd400078e0030 */
[----:B------:R-:W-:Y:S05]  /*46d0*/  WARPSYNC.COLLECTIVE R34, `(.L_x_176) ;  /* 0x0000000022087348 */ /* 0x000fea0003c00000 */
[----:B------:R0:W1:Y:S02]  /*46e0*/  SHFL.DOWN P3, R33, R41, R40, R45 ;  /* 0x0800002829217389 */ /* 0x000064000006002d */
[----:B01----:R-:W-:Y:S05]  /*46f0*/  ENDCOLLECTIVE ;  /* 0x000000000000791b */ /* 0x003fea0003800000 */
.L_x_176:
[----:B------:R-:W-:Y:S02]  /*4700*/  @!P0 VIMNMX R48, PT, PT, R48, R33, !PT ;  /* 0x0000002130308248 */ /* 0x000fe40007fe0100 */
[----:B------:R-:W-:Y:S02]  /*4710*/  ISETP.NE.AND P0, PT, R32, 0x65, PT ;  /* 0x000000652000780c */ /* 0x000fe40003f05270 */
[----:B------:R-:W-:-:S11]  /*4720*/  VIMNMX R47, PT, PT, R48, R47, !PT ;  /* 0x0000002f302f7248 */ /* 0x000fd60007fe0100 */
[----:B------:R-:W-:Y:S05]  /*4730*/  WARPSYNC.COLLECTIVE R34, `(.L_x_177) ;  /* 0x0000000022087348 */ /* 0x000fea0003c00000 */
[----:B------:R-:W-:Y:S01]  /*4740*/  VOTE.ALL P0, P0 ;  /* 0x0000000000ff7806 */ /* 0x000fe20000000000 */
[----:B------:R-:W-:-:S12]  /*4750*/  ENDCOLLECTIVE ;  /* 0x000000000000791b */ /* 0x000fd80003800000 */
.L_x_177:
[----:B------:R-:W-:Y:S05]  /*4760*/  BRA `(.L_x_178) ;  /* 0xffffffcc00547947 */ /* 0x000fea000383ffff */
.L_x_133:
[----:B------:R-:W-:Y:S01]  /*4770*/  BSSY B0, `(.L_x_179) ;  /* 0x0000006000007945 */ /* 0x000fe20003800000 */
[----:B------:R-:W-:Y:S01]  /*4780*/  PLOP3.LUT P0, PT, P0, PT, PT, 0x8, 0x80 ;  /* 0x000000000080781c */ /* 0x000fe2000070e170 */
[----:B------:R-:W-:-:S12]  /*4790*/  IMAD.MOV.U32 R34, RZ, RZ, -0x1 ;  /* 0xffffffffff227424 */ /* 0x000fd800078e00ff */
[----:B------:R-:W-:Y:S05]  /*47a0*/  WARPSYNC.COLLECTIVE R34, `(.L_x_180) ;  /* 0x0000000022087348 */ /* 0x000fea0003c00000 */
[----:B------:R-:W-:Y:S01]  /*47b0*/  VOTE.ANY P0, P0 ;  /* 0x0000000000ff7806 */ /* 0x000fe20000000100 */
[----:B------:R-:W-:-:S12]  /*47c0*/  ENDCOLLECTIVE ;  /* 0x000000000000791b */ /* 0x000fd80003800000 */
.L_x_180:
[----:B------:R-:W-:Y:S05]  /*47d0*/  BSYNC B0 ;  /* 0x0000000000007941 */ /* 0x000fea0003800000 */
.L_x_179:
[----:B------:R-:W-:Y:S05]  /*47e0*/  BRA `(.L_x_181) ;  /* 0xffffffe400607947 */ /* 0x000fea000383ffff */
.L_x_137:
[----:B------:R-:W-:Y:S01]  /*47f0*/  BSSY B0, `(.L_x_182) ;  /* 0x0000006000007945 */ /* 0x000fe20003800000 */
[----:B------:R-:W-:Y:S01]  /*4800*/  PLOP3.LUT P0, PT, P0, PT, PT, 0x8, 0x80 ;  /* 0x000000000080781c */ /* 0x000fe2000070e170 */
[----:B------:R-:W-:-:S12]  /*4810*/  IMAD.MOV.U32 R34, RZ, RZ, -0x1 ;  /* 0xffffffffff227424 */ /* 0x000fd800078e00ff */
[----:B------:R-:W-:Y:S05]  /*4820*/  WARPSYNC.COLLECTIVE R34, `(.L_x_183) ;  /* 0x0000000022087348 */ /* 0x000fea0003c00000 */
[----:B------:R-:W-:Y:S01]  /*4830*/  VOTE.ANY P0, P0 ;  /* 0x0000000000ff7806 */ /* 0x000fe20000000100 */
[----:B------:R-:W-:-:S12]  /*4840*/  ENDCOLLECTIVE ;  /* 0x000000000000791b */ /* 0x000fd80003800000 */
.L_x_183:
[----:B------:R-:W-:Y:S05]  /*4850*/  BSYNC B0 ;  /* 0x0000000000007941 */ /* 0x000fea0003800000 */
.L_x_182:
[----:B------:R-:W-:Y:S05]  /*4860*/  BRA `(.L_x_184) ;  /* 0xffffffe400707947 */ /* 0x000fea000383ffff */
.L_x_139:
        /* <DEDUP_REMOVED lines=8> */
.L_x_186:
[----:B------:R-:W-:Y:S05]  /*48f0*/  BSYNC B0 ;  /* 0x0000000000007941 */ /* 0x000fea0003800000 */
.L_x_185:
[----:B------:R-:W-:Y:S01]  /*4900*/  LOP3.LUT R34, R34, 0x80000000, R46, 0xec, !PT ;  /* 0x8000000022227812 */ /* 0x000fe200078eec2e */
[----:B------:R-:W-:Y:S02]  /*4910*/  IMAD.MOV.U32 R41, RZ, RZ, R50 ;  /* 0x000000ffff297224 */ /* 0x000fe400078e0032 */
[----:B------:R-:W-:Y:S02]  /*4920*/  IMAD.MOV.U32 R40, RZ, RZ, 0x1 ;  /* 0x00000001ff287424 */ /* 0x000fe400078e00ff */
[----:B------:R-:W-:Y:S02]  /*4930*/  VIADD R33, R34, 0xffffffff ;  /* 0xffffffff22217836 */ /* 0x000fe40000000000 */
[----:B------:R-:W-:-:S03]  /*4940*/  VIADD R48, R43, 0x2 ;  /* 0x000000022b307836 */ /* 0x000fc60000000000 */
[----:B------:R-:W-:Y:S01]  /*4950*/  LOP3.LUT R32, R34, R33, RZ, 0xc, !PT ;  /* 0x0000002122207212 */ /* 0x000fe200078e0cff */
[----:B------:R-:W-:-:S03]  /*4960*/  IMAD.MOV.U32 R34, RZ, RZ, -0x1 ;  /* 0xffffffffff227424 */ /* 0x000fc600078e00ff */
[----:B------:R0:W1:Y:S02]  /*4970*/  POPC R45, R32 ;  /* 0x00000020002d7309 */ /* 0x0000640000000000 */
[----:B0-----:R-:W-:-:S07]  /*4980*/  VIADD R32, R43, 0x4 ;  /* 0x000000042b207836 */ /* 0x001fce0000000000 */
[----:B-1----:R-:W-:Y:S05]  /*4990*/  WARPSYNC.COLLECTIVE R34, `(.L_x_187) ;  /* 0x0000000022087348 */ /* 0x002fea0003c00000 */
[----:B-1----:R0:W1:Y:S02]  /*49a0*/  SHFL.DOWN P3, R33, R41, R40, R45 ;  /* 0x0800002829217389 */ /* 0x002064000006002d */
[----:B01----:R-:W-:Y:S05]  /*49b0*/  ENDCOLLECTIVE ;  /* 0x000000000000791b */ /* 0x003fea0003800000 */
.L_x_187:
[-C--:B------:R-:W-:Y:S01]  /*49c0*/  ISETP.GT.AND P4, PT, R48, R45.reuse, PT ;  /* 0x0000002d3000720c */ /* 0x080fe20003f84270 */
[----:B------:R-:W-:Y:S01]  /*49d0*/  IMAD.MOV.U32 R40, RZ, RZ, 0x2 ;  /* 0x00000002ff287424 */ /* 0x000fe200078e00ff */
[----:B------:R-:W-:-:S13]  /*49e0*/  ISETP.GE.AND P3, PT, R43, R45, PT ;  /* 0x0000002d2b00720c */ /* 0x000fda0003f66270 */
[----:B------:R-:W-:-:S05]  /*49f0*/  @!P3 VIMNMX R50, PT, PT, R33, R50, !PT ;  /* 0x000000322132b248 */ /* 0x000fca0007fe0100 */
[----:B------:R-:W-:-:S07]  /*4a00*/  IMAD.MOV.U32 R41, RZ, RZ, R50 ;  /* 0x000000ffff297224 */ /* 0x000fce00078e0032 */
[----:B------:R-:W-:Y:S05]  /*4a10*/  WARPSYNC.COLLECTIVE R34, `(.L_x_188) ;  /* 0x0000000022087348 */ /* 0x000fea0003c00000 */
[----:B------:R0:W1:Y:S02]  /*4a20*/  SHFL.DOWN P3, R33, R41, R40, R45 ;  /* 0x0800002829217389 */ /* 0x000064000006002d */
[----:B01----:R-:W-:Y:S05]  /*4a30*/  ENDCOLLECTIVE ;  /* 0x000000000000791b */ /* 0x003fea0003800000 */
.L_x_188:
        /* <DEDUP_REMOVED lines=8> */
.L_x_189:
        /* <DEDUP_REMOVED lines=8> */
.L_x_190:
[----:B------:R-:W-:Y:S01]  /*4b40*/  IMAD.MOV.U32 R40, RZ, RZ, 0x10 ;  /* 0x00000010ff287424 */ /* 0x000fe200078e00ff */
[----:B------:R-:W-:-:S05]  /*4b50*/  @!P4 VIMNMX R50, PT, PT, R50, R33, !PT ;  /* 0x000000213232c248 */ /* 0x000fca0007fe0100 */
[----:B------:R-:W-:-:S07]  /*4b60*/  IMAD.MOV.U32 R41, RZ, RZ, R50 ;  /* 0x000000ffff297224 */ /* 0x000fce00078e0032 */
[----:B------:R-:W-:Y:S05]  /*4b70*/  WARPSYNC.COLLECTIVE R34, `(.L_x_191) ;  /* 0x0000000022087348 */ /* 0x000fea0003c00000 */
[----:B------:R0:W1:Y:S02]  /*4b80*/  SHFL.DOWN P3, R33, R41, R40, R45 ;  /* 0x0800002829217389 */ /* 0x000064000006002d */
[----:B01----:R-:W-:Y:S05]  /*4b90*/  ENDCOLLECTIVE ;  /* 0x000000000000791b */ /* 0x003fea0003800000 */
.L_x_191:
[----:B------:R-:W-:Y:S05]  /*4ba0*/  WARPSYNC.COLLECTIVE R34, `(.L_x_192) ;  /* 0x0000000022087348 */ /* 0x000fea0003c00000 */
[----:B------:R-:W-:Y:S01]  /*4bb0*/  VOTE.ALL P0, P0 ;  /* 0x0000000000ff7806 */ /* 0x000fe20000000000 */
[----:B------:R-:W-:-:S12]  /*4bc0*/  ENDCOLLECTIVE ;  /* 0x000000000000791b */ /* 0x000fd80003800000 */
.L_x_192:
[----:B------:R-:W-:-:S13]  /*4bd0*/  ISETP.GT.AND P3, PT, R32, R45, PT ;  /* 0x0000002d2000720c */ /* 0x000fda0003f64270 */
[----:B------:R-:W-:Y:S02]  /*4be0*/  @!P3 VIMNMX R50, PT, PT, R50, R33, !PT ;  /* 0x000000213232b248 */ /* 0x000fe40007fe0100 */
[----:B------:R-:W0:Y:S02]  /*4bf0*/  LDC.64 R32, c[0x0][0x390] ;  /* 0x0000e400ff207b82 */ /* 0x000e240000000a00 */
[----:B0-----:R-:W-:-:S05]  /*4c00*/  IADD3 R48, P3, PT, R32, 0x100, RZ ;  /* 0x0000010020307810 */ /* 0x001fca0007f7e0ff */
[----:B------:R-:W-:Y:S01]  /*4c10*/  IMAD.X R49, RZ, RZ, R33, P3 ;  /* 0x000000ffff317224 */ /* 0x000fe200018e0621 */
[----:B------:R-:W-:Y:S07]  /*4c20*/  BRA `(.L_x_193) ;  /* 0xffffffe4001c7947 */ /* 0x000fee000383ffff */
.L_x_141:
[----:B------:R-:W-:Y:S01]  /*4c30*/  BSSY B0, `(.L_x_194) ;  /* 0x0000006000007945 */ /* 0x000fe20003800000 */
[----:B------:R-:W-:Y:S01]  /*4c40*/  PLOP3.LUT P0, PT, P0, PT, PT, 0x8, 0x80 ;  /* 0x000000000080781c */ /* 0x000fe2000070e170 */
[----:B------:R-:W-:-:S12]  /*4c50*/  IMAD.MOV.U32 R34, RZ, RZ, -0x1 ;  /* 0xffffffffff227424 */ /* 0x000fd800078e00ff */
[----:B------:R-:W-:Y:S05]  /*4c60*/  WARPSYNC.COLLECTIVE R34, `(.L_x_195) ;  /* 0x0000000022087348 */ /* 0x000fea0003c00000 */
[----:B------:R-:W-:Y:S01]  /*4c70*/  VOTE.ANY P0, P0 ;  /* 0x0000000000ff7806 */ /* 0x000fe20000000100 */
[----:B------:R-:W-:-:S12]  /*4c80*/  ENDCOLLECTIVE ;  /* 0x000000000000791b */ /* 0x000fd80003800000 */
.L_x_195:
[----:B------:R-:W-:Y:S05]  /*4c90*/  BSYNC B0 ;  /* 0x0000000000007941 */ /* 0x000fea0003800000 */
.L_x_194:
[----:B------:R-:W-:Y:S05]  /*4ca0*/  BRA `(.L_x_196) ;  /* 0xffffffe4001c7947 */ /* 0x000fea000383ffff */
.L_x_145:
[----:B------:R-:W-:Y:S01]  /*4cb0*/  BSSY B0, `(.L_x_197) ;  /* 0x0000006000007945 */ /* 0x000fe20003800000 */
[----:B------:R-:W-:Y:S01]  /*4cc0*/  PLOP3.LUT P0, PT, P0, PT, PT, 0x8, 0x80 ;  /* 0x000000000080781c */ /* 0x000fe2000070e170 */
[----:B------:R-:W-:-:S12]  /*4cd0*/  IMAD.MOV.U32 R34, RZ, RZ, -0x1 ;  /* 0xffffffffff227424 */ /* 0x000fd800078e00ff */
[----:B------:R-:W-:Y:S05]  /*4ce0*/  WARPSYNC.COLLECTIVE R34, `(.L_x_198) ;  /* 0x0000000022087348 */ /* 0x000fea0003c00000 */
[----:B------:R-:W-:Y:S01]  /*4cf0*/  VOTE.ANY P0, P0 ;  /* 0x0000000000ff7806 */ /* 0x000fe20000000100 */
[----:B------:R-:W-:-:S12]  /*4d00*/  ENDCOLLECTIVE ;  /* 0x000000000000791b */ /* 0x000fd80003800000 */
.L_x_198:
[----:B------:R-:W-:Y:S05]  /*4d10*/  BSYNC B0 ;  /* 0x0000000000007941 */ /* 0x000fea0003800000 */
.L_x_197:
[----:B------:R-:W-:Y:S05]  /*4d20*/  BRA `(.L_x_199) ;  /* 0xffffffe4002c7947 */ /* 0x000fea000383ffff */
.L_x_147:
[----:B------:R-:W-:Y:S01]  /*4d30*/  BSSY B0, `(.L_x_200) ;  /* 0x0000006000007945 */ /* 0x000fe20003800000 */
[----:B------:R-:W-:Y:S01]  /*4d40*/  PLOP3.LUT P3, PT, P0, PT, PT, 0x8, 0x80 ;  /* 0x000000000080781c */ /* 0x000fe2000076e170 */
[----:B------:R-:W-:-:S12]  /*4d50*/  IMAD.MOV.U32 R34, RZ, RZ, -0x1 ;  /* 0xffffffffff227424 */ /* 0x000fd800078e00ff */
[----:B------:R-:W-:Y:S05]  /*4d60*/  WARPSYNC.COLLECTIVE R34, `(.L_x_201) ;  /* 0x0000000022087348 */ /* 0x000fea0003c00000 */
[----:B------:R-:W-:Y:S01]  /*4d70*/  VOTE.ANY R34, PT, P3 ;  /* 0x0000000000227806 */ /* 0x000fe200018e0100 */
[----:B------:R-:W-:Y:S06]  /*4d80*/  ENDCOLLECTIVE ;  /* 0x000000000000791b */ /* 0x000fec0003800000 */
.L_x_201:
[----:B------:R-:W-:Y:S05]  /*4d90*/  BSYNC B0 ;  /* 0x0000000000007941 */ /* 0x000fea0003800000 */
.L_x_200:
[----:B------:R-:W-:Y:S01]  /*4da0*/  LOP3.LUT R34, R34, 0x80000000, R46, 0xec, !PT ;  /* 0x8000000022227812 */ /* 0x000fe200078eec2e */
[----:B------:R-:W-:Y:S02]  /*4db0*/  IMAD.MOV.U32 R41, RZ, RZ, R51 ;  /* 0x000000ffff297224 */ /* 0x000fe400078e0033 */
[----:B------:R-:W-:Y:S02]  /*4dc0*/  IMAD.MOV.U32 R40, RZ, RZ, 0x1 ;  /* 0x00000001ff287424 */ /* 0x000fe400078e00ff */
[----:B------:R-:W-:Y:S02]  /*4dd0*/  VIADD R33, R34, 0xffffffff ;  /* 0xffffffff22217836 */ /* 0x000fe40000000000 */
[----:B------:R-:W-:-:S03]  /*4de0*/  VIADD R47, R47, 0xffffffe0 ;  /* 0xffffffe02f2f7836 */ /* 0x000fc60000000000 */
[----:B------:R-:W-:-:S04]  /*4df0*/  LOP3.LUT R34, R34, R33, RZ, 0xc, !PT ;  /* 0x0000002122227212 */ /* 0x000fc800078e0cff */
[----:B------:R0:W1:Y:S02]  /*4e00*/  POPC R45, R34 ;  /* 0x00000022002d7309 */ /* 0x0000640000000000 */
[----:B0-----:R-:W-:Y:S01]  /*4e10*/  IMAD.MOV.U32 R34, RZ, RZ, -0x1 ;  /* 0xffffffffff227424 */ /* 0x001fe200078e00ff */
[----:B-1----:R-:W-:-:S13]  /*4e20*/  ISETP.GE.AND P0, PT, R43, R45, PT ;  /* 0x0000002d2b00720c */ /* 0x002fda0003f06270 */
[----:B------:R-:W-:Y:S05]  /*4e30*/  WARPSYNC.COLLECTIVE R34, `(.L_x_202) ;  /* 0x0000000022087348 */ /* 0x000fea0003c00000 */
[----:B------:R0:W1:Y:S02]  /*4e40*/  SHFL.DOWN P3, R33, R41, R40, R45 ;  /* 0x0800002829217389 */ /* 0x000064000006002d */
[----:B01----:R-:W-:Y:S05]  /*4e50*/  ENDCOLLECTIVE ;  /* 0x000000000000791b */ /* 0x003fea0003800000 */
.L_x_202:
        /* <DEDUP_REMOVED lines=8> */
.L_x_203:
        /* <DEDUP_REMOVED lines=8> */
.L_x_204:
        /* <DEDUP_REMOVED lines=8> */
.L_x_205:
[----:B------:R-:W-:Y:S01]  /*4fe0*/  IMAD.MOV.U32 R40, RZ, RZ, 0x10 ;  /* 0x00000010ff287424 */ /* 0x000fe200078e00ff */
[----:B------:R-:W-:-:S05]  /*4ff0*/  @!P0 VIMNMX R51, PT, PT, R51, R33, !PT ;  /* 0x0000002133338248 */ /* 0x000fca0007fe0100 */
[----:B------:R-:W-:-:S07]  /*5000*/  IMAD.MOV.U32 R41, RZ, RZ, R51 ;  /* 0x000000ffff297224 */ /* 0x000fce00078e0033 */
[----:B------:R-:W-:Y:S05]  /*5010*/  WARPSYNC.COLLECTIVE R34, `(.L_x_206) ;  /* 0x0000000022087348 */ /* 0x000fea0003c00000 */
[----:B------:R0:W1:Y:S02]  /*5020*/  SHFL.DOWN P3, R33, R41, R40, R45 ;  /* 0x0800002829217389 */ /* 0x000064000006002d */
[----:B01----:R-:W-:Y:S05]  /*5030*/  ENDCOLLECTIVE ;  /* 0x000000000000791b */ /* 0x003fea0003800000 */
.L_x_206:
[----:B------:R-:W-:-:S05]  /*5040*/  VIADD R34, R43, 0x10 ;  /* 0x000000102b227836 */ /* 0x000fca0000000000 */
[----:B------:R-:W-:Y:S01]  /*5050*/  ISETP.GT.AND P0, PT, R34, R45, PT ;  /* 0x0000002d2200720c */ /* 0x000fe20003f04270 */
[----:B------:R-:W-:-:S12]  /*5060*/  IMAD.MOV.U32 R34, RZ, RZ, -0x1 ;  /* 0xffffffffff227424 */ /* 0x000fd800078e00ff */
[----:B------:R-:W-:Y:S02]  /*5070*/  @!P0 VIMNMX R51, PT, PT, R51, R33, !PT ;  /* 0x0000002133338248 */ /* 0x000fe40007fe0100 */
[----:B------:R-:W-:Y:S02]  /*5080*/  ISETP.NE.AND P0, PT, R32, 0x65, PT ;  /* 0x000000652000780c */ /* 0x000fe40003f05270 */
[----:B------:R-:W-:-:S11]  /*5090*/  VIMNMX R50, PT, PT, R51, R50, !PT ;  /* 0x0000003233327248 */ /* 0x000fd60007fe0100 */
[----:B------:R-:W-:Y:S05]  /*50a0*/  WARPSYNC.COLLECTIVE R34, `(.L_x_207) ;  /* 0x0000000022087348 */ /* 0x000fea0003c00000 */
[----:B------:R-:W-:Y:S01]  /*50b0*/  VOTE.ALL P0, P0 ;  /* 0x0000000000ff7806 */ /* 0x000fe20000000000 */
[----:B------:R-:W-:-:S12]  /*50c0*/  ENDCOLLECTIVE ;  /* 0x000000000000791b */ /* 0x000fd80003800000 */
.L_x_207:
[----:B------:R-:W-:Y:S05]  /*50d0*/  BRA `(.L_x_208) ;  /* 0xffffffe000c47947 */ /* 0x000fea000383ffff */
.L_x_209:
        /* <DEDUP_REMOVED lines=10> */
.L_x_255:


//--------------------- .text._ZN3cub18CUB_300001_SM_10006detail4scan20DeviceScanInitKernelINS0_13ScanTileStateIiLb1EEEEEvT_i --------------------------
	.section	.text._ZN3cub18CUB_300001_SM_10006detail4scan20DeviceScanInitKernelINS0_13ScanTileStateIiLb1EEEEEvT_i,"ax",@progbits
	.align	128
        .global         _ZN3cub18CUB_300001_SM_10006detail4scan20DeviceScanInitKernelINS0_13ScanTileStateIiLb1EEEEEvT_i
        .type           _ZN3cub18CUB_300001_SM_10006detail4scan20DeviceScanInitKernelINS0_13ScanTileStateIiLb1EEEEEvT_i,@function
        .size           _ZN3cub18CUB_300001_SM_10006detail4scan20DeviceScanInitKernelINS0_13ScanTileStateIiLb1EEEEEvT_i,(.L_x_256 - _ZN3cub18CUB_300001_SM_10006detail4scan20DeviceScanInitKernelINS0_13ScanTileStateIiLb1EEEEEvT_i)
        .other          _ZN3cub18CUB_300001_SM_10006detail4scan20DeviceScanInitKernelINS0_13ScanTileStateIiLb1EEEEEvT_i,@"STO_CUDA_ENTRY STV_DEFAULT"
_ZN3cub18CUB_300001_SM_10006detail4scan20DeviceScanInitKernelINS0_13ScanTileStateIiLb1EEEEEvT_i:
.text._ZN3cub18CUB_300001_SM_10006detail4scan20DeviceScanInitKernelINS0_13ScanTileStateIiLb1EEEEEvT_i:
[----:B------:R-:W-:Y:S01]  /*0000*/  LDC R1, c[0x0][0x37c] ;  /* 0x0000df00ff017b82 */ /* 0x000fe20000000800 */
[----:B------:R-:W0:Y:S07]  /*0010*/  S2R R0, SR_TID.X ;  /* 0x0000000000007919 */ /* 0x000e2e0000002100 */
[----:B------:R-:W1:Y:S01]  /*0020*/  S2UR UR6, SR_CTAID.X ;  /* 0x00000000000679c3 */ /* 0x000e620000002500 */
[----:B------:R-:W2:Y:S07]  /*0030*/  LDCU UR4, c[0x0][0x388] ;  /* 0x00007100ff0477ac */ /* 0x000eae0008000800 */
[----:B------:R-:W1:Y:S01]  /*0040*/  LDC R5, c[0x0][0x360] ;  /* 0x0000d800ff057b82 */ /* 0x000e620000000800 */
[----:B0-----:R-:W-:Y:S01]  /*0050*/  ISETP.GT.U32.AND P0, PT, R0, 0x1f, PT ;  /* 0x0000001f0000780c */ /* 0x001fe20003f04070 */
[----:B-1----:R-:W-:-:S03]  /*0060*/  IMAD R5, R5, UR6, R0 ;  /* 0x0000000605057c24 */ /* 0x002fc6000f8e0200 */
[----:B------:R-:W-:Y:S02]  /*0070*/  ISETP.NE.OR P0, PT, RZ, UR6, P0 ;  /* 0x00000006ff007c0c */ /* 0x000fe40008705670 */
[----:B--2---:R-:W-:Y:S01]  /*0080*/  ISETP.GE.AND P1, PT, R5, UR4, PT ;  /* 0x0000000405007c0c */ /* 0x004fe2000bf26270 */
[----:B------:R-:W0:-:S12]  /*0090*/  LDCU.64 UR4, c[0x0][0x358] ;  /* 0x00006b00ff0477ac */ /* 0x000e180008000a00 */
[----:B------:R-:W1:Y:S01]  /*00a0*/  @!P1 LDC.64 R2, c[0x0][0x380] ;  /* 0x0000e000ff029b82 */ /* 0x000e620000000a00 */
[----:B------:R-:W-:Y:S01]  /*00b0*/  @!P1 MOV R4, 0x63 ;  /* 0x0000006300049802 */ /* 0x000fe20000000f00 */
[----:B-1----:R-:W-:-:S04]  /*00c0*/  @!P1 IMAD.WIDE R2, R5, 0x8, R2 ;  /* 0x0000000805029825 */ /* 0x002fc800078e0202 */
[----:B------:R-:W-:-:S05]  /*00d0*/  HFMA2 R5, -RZ, RZ, 0, 0 ;  /* 0x00000000ff057431 */ /* 0x000fca00000001ff */
[----:B0-----:R0:W-:Y:S01]  /*00e0*/  @!P1 STG.E.64 desc[UR4][R2.64+0x100], R4 ;  /* 0x0001000402009986 */ /* 0x0011e2000c101b04 */
[----:B------:R-:W-:Y:S05]  /*00f0*/  @P0 EXIT ;  /* 0x000000000000094d */ /* 0x000fea0003800000 */
[----:B0-----:R-:W0:Y:S02]  /*0100*/  LDC.64 R2, c[0x0][0x380] ;  /* 0x0000e000ff027b82 */ /* 0x001e240000000a00 */
[----:B0-----:R-:W-:-:S05]  /*0110*/  IMAD.WIDE.U32 R2, R0, 0x8, R2 ;  /* 0x0000000800027825 */ /* 0x001fca00078e0002 */
[----:B------:R-:W-:Y:S01]  /*0120*/  STG.E.64 desc[UR4][R2.64], RZ ;  /* 0x000000ff02007986 */ /* 0x000fe2000c101b04 */
[----:B------:R-:W-:Y:S05]  /*0130*/  EXIT ;  /* 0x000000000000794d */ /* 0x000fea0003800000 */
.L_x_210:
        /* <DEDUP_REMOVED lines=12> */
.L_x_256:


//--------------------- .text._ZN3cub18CUB_300001_SM_10006detail9transform16transform_kernelINS2_10policy_hubILb1EN4cuda3std3__45tupleIJN6thrust24THRUST_300001_SM_1000_NS17counting_iteratorIiNSA_11use_defaultESC_SC_EEEEEE10policy1000El11meu_functorNSA_6detail15normal_iteratorINSA_10device_ptrIiEEEEJSD_EEEvT0_iT1_T2_DpNS2_10kernel_argIT3_EE --------------------------
	.section	.text._ZN3cub18CUB_300001_SM_10006detail9transform16transform_kernelINS2_10policy_hubILb1EN4cuda3std3__45tupleIJN6thrust24THRUST_300001_SM_1000_NS17counting_iteratorIiNSA_11use_defaultESC_SC_EEEEEE10policy1000El11meu_functorNSA_6detail15normal_iteratorINSA_10device_ptrIiEEEEJSD_EEEvT0_iT1_T2_DpNS2_10kernel_argIT3_EE,"ax",@progbits
	.align	128
        .global         _ZN3cub18CUB_300001_SM_10006detail9transform16transform_kernelINS2_10policy_hubILb1EN4cuda3std3__45tupleIJN6thrust24THRUST_300001_SM_1000_NS17counting_iteratorIiNSA_11use_defaultESC_SC_EEEEEE10policy1000El11meu_functorNSA_6detail15normal_iteratorINSA_10device_ptrIiEEEEJSD_EEEvT0_iT1_T2_DpNS2_10kernel_argIT3_EE
        .type           _ZN3cub18CUB_300001_SM_10006detail9transform16transform_kernelINS2_10policy_hubILb1EN4cuda3std3__45tupleIJN6thrust24THRUST_300001_SM_1000_NS17counting_iteratorIiNSA_11use_defaultESC_SC_EEEEEE10policy1000El11meu_functorNSA_6detail15normal_iteratorINSA_10device_ptrIiEEEEJSD_EEEvT0_iT1_T2_DpNS2_10kernel_argIT3_EE,@function
        .size           _ZN3cub18CUB_300001_SM_10006detail9transform16transform_kernelINS2_10policy_hubILb1EN4cuda3std3__45tupleIJN6thrust24THRUST_300001_SM_1000_NS17counting_iteratorIiNSA_11use_defaultESC_SC_EEEEEE10policy1000El11meu_functorNSA_6detail15normal_iteratorINSA_10device_ptrIiEEEEJSD_EEEvT0_iT1_T2_DpNS2_10kernel_argIT3_EE,(.L_x_257 - _ZN3cub18CUB_300001_SM_10006detail9transform16transform_kernelINS2_10policy_hubILb1EN4cuda3std3__45tupleIJN6thrust24THRUST_300001_SM_1000_NS17counting_iteratorIiNSA_11use_defaultESC_SC_EEEEEE10policy1000El11meu_functorNSA_6detail15normal_iteratorINSA_10device_ptrIiEEEEJSD_EEEvT0_iT1_T2_DpNS2_10kernel_argIT3_EE)
        .other          _ZN3cub18CUB_300001_SM_10006detail9transform16transform_kernelINS2_10policy_hubILb1EN4cuda3std3__45tupleIJN6thrust24THRUST_300001_SM_1000_NS17counting_iteratorIiNSA_11use_defaultESC_SC_EEEEEE10policy1000El11meu_functorNSA_6detail15normal_iteratorINSA_10device_ptrIiEEEEJSD_EEEvT0_iT1_T2_DpNS2_10kernel_argIT3_EE,@"STO_CUDA_ENTRY STV_DEFAULT"
_ZN3cub18CUB_300001_SM_10006detail9transform16transform_kernelINS2_10policy_hubILb1EN4cuda3std3__45tupleIJN6thrust24THRUST_300001_SM_1000_NS17counting_iteratorIiNSA_11use_defaultESC_SC_EEEEEE10policy1000El11meu_functorNSA_6detail15normal_iteratorINSA_10device_ptrIiEEEEJSD_EEEvT0_iT1_T2_DpNS2_10kernel_argIT3_EE:
.text._ZN3cub18CUB_300001_SM_10006detail9transform16transform_kernelINS2_10policy_hubILb1EN4cuda3std3__45tupleIJN6thrust24THRUST_300001_SM_1000_NS17counting_iteratorIiNSA_11use_defaultESC_SC_EEEEEE10policy1000El11meu_functorNSA_6detail15normal_iteratorINSA_10device_ptrIiEEEEJSD_EEEvT0_iT1_T2_DpNS2_10kernel_argIT3_EE:
[----:B------:R-:W-:Y:S08]  /*0000*/  LDC R1, c[0x0][0x37c] ;  /* 0x0000df00ff017b82 */ /* 0x000ff00000000800 */
[----:B------:R-:W0:Y:S01]  /*0010*/  LDC R13, c[0x0][0x388] ;  /* 0x0000e200ff0d7b82 */ /* 0x000e220000000800 */
[----:B------:R-:W1:Y:S01]  /*0020*/  LDCU.64 UR6, c[0x0][0x380] ;  /* 0x00007000ff0677ac */ /* 0x000e620008000a00 */
[----:B------:R-:W2:Y:S06]  /*0030*/  LDCU UR9, c[0x0][0x3b0] ;  /* 0x00007600ff0977ac */ /* 0x000eac0008000800 */
[----:B------:R-:W3:Y:S01]  /*0040*/  S2UR UR4, SR_CTAID.X ;  /* 0x00000000000479c3 */ /* 0x000ee20000002500 */
[----:B------:R-:W4:Y:S07]  /*0050*/  LDCU UR8, c[0x0][0x3a0] ;  /* 0x00007400ff0877ac */ /* 0x000f2e0008000800 */
[----:B------:R-:W5:Y:S01]  /*0060*/  LDC.64 R14, c[0x0][0x3a8] ;  /* 0x0000ea00ff0e7b82 */ /* 0x000f620000000a00 */
[----:B0-----:R-:W-:-:S05]  /*0070*/  IMAD.SHL.U32 R5, R13, 0x80, RZ ;  /* 0x000000800d057824 */ /* 0x001fca00078e00ff */
[----:B------:R-:W-:Y:S01]  /*0080*/  SHF.R.S32.HI R0, RZ, 0x1f, R5 ;  /* 0x0000001fff007819 */ /* 0x000fe20000011405 */
[----:B---3--:R-:W-:-:S04]  /*0090*/  IMAD.WIDE.U32 R2, R5, UR4, RZ ;  /* 0x0000000405027c25 */ /* 0x008fc8000f8e00ff */
[----:B------:R-:W-:Y:S01]  /*00a0*/  IMAD R9, R0, UR4, RZ ;  /* 0x0000000400097c24 */ /* 0x000fe2000f8e02ff */
[----:B-1----:R-:W-:-:S03]  /*00b0*/  IADD3 R10, P0, PT, -R2, UR6, RZ ;  /* 0x00000006020a7c10 */ /* 0x002fc6000ff1e1ff */
[----:B------:R-:W-:Y:S01]  /*00c0*/  IMAD.IADD R9, R3, 0x1, R9 ;  /* 0x0000000103097824 */ /* 0x000fe200078e0209 */
[----:B-----5:R-:W-:-:S04]  /*00d0*/  LEA R4, P1, R2, R14, 0x2 ;  /* 0x0000000e02047211 */ /* 0x020fc800078210ff */
[----:B------:R-:W-:Y:S01]  /*00e0*/  IADD3.X R7, PT, PT, ~R9, UR7, RZ, P0, !PT ;  /* 0x0000000709077c10 */ /* 0x000fe200087fe5ff */
[----:B------:R-:W0:Y:S01]  /*00f0*/  LDCU.64 UR6, c[0x0][0x358] ;  /* 0x00006b00ff0677ac */ /* 0x000e220008000a00 */
[----:B------:R-:W-:-:S04]  /*0100*/  ISETP.LT.U32.AND P0, PT, R10, R5, PT ;  /* 0x000000050a00720c */ /* 0x000fc80003f01070 */
[----:B------:R-:W-:Y:S02]  /*0110*/  ISETP.LT.AND.EX P0, PT, R7, R0, PT, P0 ;  /* 0x000000000700720c */ /* 0x000fe40003f01300 */
[----:B------:R-:W-:Y:S02]  /*0120*/  SHF.L.U64.HI R0, R2, 0x2, R9 ;  /* 0x0000000202007819 */ /* 0x000fe40000010209 */
[----:B------:R-:W-:-:S04]  /*0130*/  SEL R10, R10, R5, P0 ;  /* 0x000000050a0a7207 */ /* 0x000fc80000000000 */
[----:B------:R-:W-:Y:S01]  /*0140*/  ISETP.NE.AND P0, PT, R5, R10, PT ;  /* 0x0000000a0500720c */ /* 0x000fe20003f05270 */
[----:B------:R-:W-:Y:S02]  /*0150*/  IMAD.X R5, R0, 0x1, R15, P1 ;  /* 0x0000000100057824 */ /* 0x000fe400008e060f */
[----:B--2---:R-:W-:-:S10]  /*0160*/  VIADD R0, R2, UR9 ;  /* 0x0000000902007c36 */ /* 0x004fd40008000000 */
[----:B0---4-:R-:W-:Y:S05]  /*0170*/  @!P0 BRA `(.L_x_211) ;  /* 0x0000000400ec8947 */ /* 0x011fea0003800000 */
[----:B------:R-:W-:-:S13]  /*0180*/  ISETP.GE.AND P0, PT, R13, 0x1, PT ;  /* 0x000000010d00780c */ /* 0x000fda0003f06270 */
[----:B------:R-:W-:Y:S05]  /*0190*/  @!P0 EXIT ;  /* 0x000000000000894d */ /* 0x000fea0003800000 */
[----:B------:R-:W0:Y:S01]  /*01a0*/  S2R R11, SR_TID.X ;  /* 0x00000000000b7919 */ /* 0x000e220000002100 */
[C---:B------:R-:W-:Y:S01]  /*01b0*/  ISETP.GE.U32.AND P0, PT, R13.reuse, 0x4, PT ;  /* 0x000000040d00780c */ /* 0x040fe20003f06070 */
[----:B------:R-:W-:Y:S01]  /*01c0*/  IMAD.MOV.U32 R14, RZ, RZ, RZ ;  /* 0x000000ffff0e7224 */ /* 0x000fe200078e00ff */
[----:B------:R-:W-:-:S11]  /*01d0*/  LOP3.LUT R12, R13, 0x3, RZ, 0xc0, !PT ;  /* 0x000000030d0c7812 */ /* 0x000fd600078ec0ff */
[----:B------:R-:W-:Y:S05]  /*01e0*/  @!P0 BRA `(.L_x_212) ;  /* 0x0000000400408947 */ /* 0x000fea0003800000 */
[----:B------:R-:W1:Y:S01]  /*01f0*/  LDC.64 R6, c[0x0][0x398] ;  /* 0x0000e600ff067b82 */ /* 0x000e620000000a00 */
[----:B------:R-:W-:Y:S01]  /*0200*/  LOP3.LUT R14, R13, 0x7ffffffc, RZ, 0xc0, !PT ;  /* 0x7ffffffc0d0e7812 */ /* 0x000fe200078ec0ff */
[----:B------:R-:W-:Y:S01]  /*0210*/  IMAD.MOV.U32 R13, RZ, RZ, RZ ;  /* 0x000000ffff0d7224 */ /* 0x000fe200078e00ff */
[----:B------:R-:W2:Y:S06]  /*0220*/  LDCU.64 UR10, c[0x0][0x390] ;  /* 0x00007200ff0a77ac */ /* 0x000eac0008000a00 */
.L_x_221:
[C---:B0-----:R-:W-:Y:S01]  /*0230*/  IMAD R17, R13.reuse, 0x80, R11 ;  /* 0x000000800d117824 */ /* 0x041fe200078e020b */
[----:B------:R-:W-:Y:S01]  /*0240*/  BSSY.RECONVERGENT B0, `(.L_x_213) ;  /* 0x0000019000007945 */ /* 0x000fe20003800200 */
[----:B------:R-:W-:Y:S02]  /*0250*/  VIADD R13, R13, 0x4 ;  /* 0x000000040d0d7836 */ /* 0x000fe40000000000 */
[C---:B------:R-:W-:Y:S01]  /*0260*/  VIADD R25, R17.reuse, 0x80 ;  /* 0x0000008011197836 */ /* 0x040fe20000000000 */
[C---:B------:R-:W-:Y:S01]  /*0270*/  ISETP.GE.AND P4, PT, R17.reuse, R10, PT ;  /* 0x0000000a1100720c */ /* 0x040fe20003f86270 */
[----:B------:R-:W-:Y:S01]  /*0280*/  VIADD R19, R17, 0x100 ;  /* 0x0000010011137836 */ /* 0x000fe20000000000 */
[----:B------:R-:W-:Y:S01]  /*0290*/  ISETP.NE.AND P0, PT, R13, R14, PT ;  /* 0x0000000e0d00720c */ /* 0x000fe20003f05270 */
[----:B----4-:R-:W-:Y:S01]  /*02a0*/  VIADD R15, R17, 0x180 ;  /* 0x00000180110f7836 */ /* 0x010fe20000000000 */
[-C--:B------:R-:W-:Y:S01]  /*02b0*/  ISETP.GE.AND P1, PT, R25, R10.reuse, PT ;  /* 0x0000000a1900720c */ /* 0x080fe20003f26270 */
[----:B--23--:R-:W-:Y:S01]  /*02c0*/  IMAD.WIDE R8, R17, 0x4, R4 ;  /* 0x0000000411087825 */ /* 0x00cfe200078e0204 */
[----:B------:R-:W-:-:S02]  /*02d0*/  ISETP.GE.AND P2, PT, R19, R10, PT ;  /* 0x0000000a1300720c */ /* 0x000fc40003f46270 */
[----:B------:R-:W-:-:S05]  /*02e0*/  ISETP.GE.AND P3, PT, R15, R10, PT ;  /* 0x0000000a0f00720c */ /* 0x000fca0003f66270 */
[----:B------:R-:W-:Y:S08]  /*02f0*/  @P4 BRA `(.L_x_214) ;  /* 0x0000000000344947 */ /* 0x000ff00003800000 */
[----:B------:R-:W-:-:S05]  /*0300*/  IMAD.IADD R17, R0, 0x1, R17 ;  /* 0x0000000100117824 */ /* 0x000fca00078e0211 */
[----:B--2---:R-:W-:-:S04]  /*0310*/  IADD3 R20, P4, PT, R17, UR10, RZ ;  /* 0x0000000a11147c10 */ /* 0x004fc8000ff9e0ff */
[----:B------:R-:W-:-:S05]  /*0320*/  LEA.HI.X.SX32 R21, R17, UR11, 0x1, P4 ;  /* 0x0000000b11157c11 */ /* 0x000fca000a0f0eff */
[----:B------:R-:W2:Y:S01]  /*0330*/  LDG.E.U8 R20, desc[UR6][R20.64] ;  /* 0x0000000614147981 */ /* 0x000ea2000c1e1100 */
[----:B-1----:R-:W-:-:S05]  /*0340*/  IMAD.WIDE R16, R17, 0x4, R6 ;  /* 0x0000000411107825 */ /* 0x002fca00078e0206 */
[----:B------:R-:W3:Y:S04]  /*0350*/  LDG.E R18, desc[UR6][R16.64+-0x4] ;  /* 0xfffffc0610127981 */ /* 0x000ee8000c1e1900 */
[----:B------:R-:W4:Y:S01]  /*0360*/  LDG.E R23, desc[UR6][R16.64] ;  /* 0x0000000610177981 */ /* 0x000f22000c1e1900 */
[----:B------:R-:W-:-:S06]  /*0370*/  ULOP3.LUT UR4, UR8, 0xff, URZ, 0xc0, !UPT ;  /* 0x000000ff08047892 */ /* 0x000fcc000f8ec0ff */
[----:B--2---:R-:W-:-:S13]  /*0380*/  ISETP.NE.AND P4, PT, R20, UR4, PT ;  /* 0x0000000414007c0c */ /* 0x004fda000bf85270 */
[C---:B---3--:R-:W-:Y:S02]  /*0390*/  @!P4 VIADD R22, R18.reuse, 0x2 ;  /* 0x000000021216c836 */ /* 0x048fe40000000000 */
[----:B------:R-:W-:-:S05]  /*03a0*/  @P4 VIADD R22, R18, 0xffffffff ;  /* 0xffffffff12164836 */ /* 0x000fca0000000000 */
[----:B----4-:R-:W-:-:S05]  /*03b0*/  VIADDMNMX.RELU R23, R23, 0xffffffff, R22, !PT ;  /* 0xffffffff17177846 */ /* 0x010fca0007801116 */
[----:B------:R0:W-:Y:S02]  /*03c0*/  STG.E desc[UR6][R8.64], R23 ;  /* 0x0000001708007986 */ /* 0x0001e4000c101906 */
.L_x_214:
[----:B--2---:R-:W-:Y:S05]  /*03d0*/  BSYNC.RECONVERGENT B0 ;  /* 0x0000000000007941 */ /* 0x004fea0003800200 */
.L_x_213:
[----:B------:R-:W-:Y:S04]  /*03e0*/  BSSY.RECONVERGENT B0, `(.L_x_215) ;  /* 0x000000f000007945 */ /* 0x000fe80003800200 */
[----:B------:R-:W-:Y:S05]  /*03f0*/  @P1 BRA `(.L_x_216) ;  /* 0x0000000000341947 */ /* 0x000fea0003800000 */
[----:B------:R-:W-:-:S05]  /*0400*/  IMAD.IADD R17, R0, 0x1, R25 ;  /* 0x0000000100117824 */ /* 0x000fca00078e0219 */
[----:B------:R-:W-:-:S04]  /*0410*/  IADD3 R20, P1, PT, R17, UR10, RZ ;  /* 0x0000000a11147c10 */ /* 0x000fc8000ff3e0ff */
[----:B------:R-:W-:-:S05]  /*0420*/  LEA.HI.X.SX32 R21, R17, UR11, 0x1, P1 ;  /* 0x0000000b11157c11 */ /* 0x000fca00088f0eff */
[----:B------:R-:W2:Y:S01]  /*0430*/  LDG.E.U8 R20, desc[UR6][R20.64] ;  /* 0x0000000614147981 */ /* 0x000ea2000c1e1100 */
[----:B-1----:R-:W-:-:S05]  /*0440*/  IMAD.WIDE R16, R17, 0x4, R6 ;  /* 0x0000000411107825 */ /* 0x002fca00078e0206 */
[----:B------:R-:W3:Y:S04]  /*0450*/  LDG.E R18, desc[UR6][R16.64+-0x4] ;  /* 0xfffffc0610127981 */ /* 0x000ee8000c1e1900 */
[----:B0-----:R-:W4:Y:S01]  /*0460*/  LDG.E R23, desc[UR6][R16.64] ;  /* 0x0000000610177981 */ /* 0x001f22000c1e1900 */
[----:B------:R-:W-:-:S06]  /*0470*/  ULOP3.LUT UR4, UR8, 0xff, URZ, 0xc0, !UPT ;  /* 0x000000ff08047892 */ /* 0x000fcc000f8ec0ff */
[----:B--2---:R-:W-:-:S13]  /*0480*/  ISETP.NE.AND P1, PT, R20, UR4, PT ;  /* 0x0000000414007c0c */ /* 0x004fda000bf25270 */
[C---:B---3--:R-:W-:Y:S02]  /*0490*/  @P1 VIADD R22, R18.reuse, 0xffffffff ;  /* 0xffffffff12161836 */ /* 0x048fe40000000000 */
[----:B------:R-:W-:-:S05]  /*04a0*/  @!P1 VIADD R22, R18, 0x2 ;  /* 0x0000000212169836 */ /* 0x000fca0000000000 */
[----:B----4-:R-:W-:-:S05]  /*04b0*/  VIADDMNMX.RELU R23, R23, 0xffffffff, R22, !PT ;  /* 0xffffffff17177846 */ /* 0x010fca0007801116 */
[----:B------:R2:W-:Y:S02]  /*04c0*/  STG.E desc[UR6][R8.64+0x200], R23 ;  /* 0x0002001708007986 */ /* 0x0005e4000c101906 */
.L_x_216:
[----:B------:R-:W-:Y:S05]  /*04d0*/  BSYNC.RECONVERGENT B0 ;  /* 0x0000000000007941 */ /* 0x000fea0003800200 */
.L_x_215:
[----:B------:R-:W-:Y:S04]  /*04e0*/  BSSY.RECONVERGENT B0, `(.L_x_217) ;  /* 0x000000f000007945 */ /* 0x000fe80003800200 */
[----:B------:R-:W-:Y:S05]  /*04f0*/  @P2 BRA `(.L_x_218) ;  /* 0x0000000000342947 */ /* 0x000fea0003800000 */
[----:B------:R-:W-:-:S05]  /*0500*/  IMAD.IADD R19, R0, 0x1, R19 ;  /* 0x0000000100137824 */ /* 0x000fca00078e0213 */
[----:B------:R-:W-:-:S04]  /*0510*/  IADD3 R16, P1, PT, R19, UR10, RZ ;  /* 0x0000000a13107c10 */ /* 0x000fc8000ff3e0ff */
[----:B------:R-:W-:-:S05]  /*0520*/  LEA.HI.X.SX32 R17, R19, UR11, 0x1, P1 ;  /* 0x0000000b13117c11 */ /* 0x000fca00088f0eff */
[----:B------:R-:W3:Y:S01]  /*0530*/  LDG.E.U8 R16, desc[UR6][R16.64] ;  /* 0x0000000610107981 */ /* 0x000ee2000c1e1100 */
[----:B-1----:R-:W-:-:S05]  /*0540*/  IMAD.WIDE R18, R19, 0x4, R6 ;  /* 0x0000000413127825 */ /* 0x002fca00078e0206 */
[----:B------:R-:W4:Y:S04]  /*0550*/  LDG.E R20, desc[UR6][R18.64+-0x4] ;  /* 0xfffffc0612147981 */ /* 0x000f28000c1e1900 */
[----:B------:R-:W5:Y:S01]  /*0560*/  LDG.E R22, desc[UR6][R18.64] ;  /* 0x0000000612167981 */ /* 0x000f62000c1e1900 */
[----:B------:R-:W-:-:S06]  /*0570*/  ULOP3.LUT UR4, UR8, 0xff, URZ, 0xc0, !UPT ;  /* 0x000000ff08047892 */ /* 0x000fcc000f8ec0ff */
[----:B---3--:R-:W-:-:S13]  /*0580*/  ISETP.NE.AND P1, PT, R16, UR4, PT ;  /* 0x0000000410007c0c */ /* 0x008fda000bf25270 */
[C---:B----4-:R-:W-:Y:S02]  /*0590*/  @P1 VIADD R21, R20.reuse, 0xffffffff ;  /* 0xffffffff14151836 */ /* 0x050fe40000000000 */
[----:B------:R-:W-:-:S05]  /*05a0*/  @!P1 VIADD R21, R20, 0x2 ;  /* 0x0000000214159836 */ /* 0x000fca0000000000 */
[----:B-----5:R-:W-:-:S05]  /*05b0*/  VIADDMNMX.RELU R21, R22, 0xffffffff, R21, !PT ;  /* 0xffffffff16157846 */ /* 0x020fca0007801115 */
[----:B------:R3:W-:Y:S02]  /*05c0*/  STG.E desc[UR6][R8.64+0x400], R21 ;  /* 0x0004001508007986 */ /* 0x0007e4000c101906 */
.L_x_218:
[----:B------:R-:W-:Y:S05]  /*05d0*/  BSYNC.RECONVERGENT B0 ;  /* 0x0000000000007941 */ /* 0x000fea0003800200 */
.L_x_217:
[----:B------:R-:W-:Y:S04]  /*05e0*/  BSSY.RECONVERGENT B0, `(.L_x_219) ;  /* 0x000000f000007945 */ /* 0x000fe80003800200 */
[----:B------:R-:W-:Y:S05]  /*05f0*/  @P3 BRA `(.L_x_220) ;  /* 0x0000000000343947 */ /* 0x000fea0003800000 */
[----:B------:R-:W-:-:S05]  /*0600*/  IMAD.IADD R15, R0, 0x1, R15 ;  /* 0x00000001000f7824 */ /* 0x000fca00078e020f */
[----:B------:R-:W-:-:S04]  /*0610*/  IADD3 R16, P1, PT, R15, UR10, RZ ;  /* 0x0000000a0f107c10 */ /* 0x000fc8000ff3e0ff */
[----:B------:R-:W-:-:S05]  /*0620*/  LEA.HI.X.SX32 R17, R15, UR11, 0x1, P1 ;  /* 0x0000000b0f117c11 */ /* 0x000fca00088f0eff */
[----:B------:R-:W4:Y:S01]  /*0630*/  LDG.E.U8 R16, desc[UR6][R16.64] ;  /* 0x0000000610107981 */ /* 0x000f22000c1e1100 */
[----:B-1----:R-:W-:-:S05]  /*0640*/  IMAD.WIDE R18, R15, 0x4, R6 ;  /* 0x000000040f127825 */ /* 0x002fca00078e0206 */
[----:B------:R-:W5:Y:S04]  /*0650*/  LDG.E R15, desc[UR6][R18.64+-0x4] ;  /* 0xfffffc06120f7981 */ /* 0x000f68000c1e1900 */
[----:B---3--:R-:W3:Y:S01]  /*0660*/  LDG.E R21, desc[UR6][R18.64] ;  /* 0x0000000612157981 */ /* 0x008ee2000c1e1900 */
[----:B------:R-:W-:-:S06]  /*0670*/  ULOP3.LUT UR4, UR8, 0xff, URZ, 0xc0, !UPT ;  /* 0x000000ff08047892 */ /* 0x000fcc000f8ec0ff */
[----:B----4-:R-:W-:-:S13]  /*0680*/  ISETP.NE.AND P1, PT, R16, UR4, PT ;  /* 0x0000000410007c0c */ /* 0x010fda000bf25270 */
[C---:B-----5:R-:W-:Y:S02]  /*0690*/  @P1 VIADD R20, R15.reuse, 0xffffffff ;  /* 0xffffffff0f141836 */ /* 0x060fe40000000000 */
[----:B------:R-:W-:-:S05]  /*06a0*/  @!P1 VIADD R20, R15, 0x2 ;  /* 0x000000020f149836 */ /* 0x000fca0000000000 */
[----:B---3--:R-:W-:-:S05]  /*06b0*/  VIADDMNMX.RELU R15, R21, 0xffffffff, R20, !PT ;  /* 0xffffffff150f7846 */ /* 0x008fca0007801114 */
[----:B------:R4:W-:Y:S02]  /*06c0*/  STG.E desc[UR6][R8.64+0x600], R15 ;  /* 0x0006000f08007986 */ /* 0x0009e4000c101906 */
.L_x_220:
[----:B------:R-:W-:Y:S05]  /*06d0*/  BSYNC.RECONVERGENT B0 ;  /* 0x0000000000007941 */ /* 0x000fea0003800200 */
.L_x_219:
[----:B------:R-:W-:Y:S05]  /*06e0*/  @P0 BRA `(.L_x_221) ;  /* 0xfffffff800d00947 */ /* 0x000fea000383ffff */
.L_x_212:
[----:B------:R-:W-:-:S13]  /*06f0*/  ISETP.NE.AND P0, PT, R12, RZ, PT ;  /* 0x000000ff0c00720c */ /* 0x000fda0003f05270 */
[----:B------:R-:W-:Y:S05]  /*0700*/  @!P0 EXIT ;  /* 0x000000000000894d */ /* 0x000fea0003800000 */
[----:B------:R-:W0:Y:S01]  /*0710*/  LDCU UR9, c[0x0][0x3b0] ;  /* 0x00007600ff0977ac */ /* 0x000e220008000800 */
[----:B------:R-:W-:Y:S01]  /*0720*/  IMAD.MOV R12, RZ, RZ, -R12 ;  /* 0x000000ffff0c7224 */ /* 0x000fe200078e0a0c */
[----:B------:R-:W5:Y:S01]  /*0730*/  LDCU.64 UR4, c[0x0][0x398] ;  /* 0x00007300ff0477ac */ /* 0x000f620008000a00 */
[----:B------:R-:W1:Y:S01]  /*0740*/  LDCU.64 UR10, c[0x0][0x390] ;  /* 0x00007200ff0a77ac */ /* 0x000e620008000a00 */
[--C-:B0-----:R-:W-:Y:S01]  /*0750*/  IADD3 R3, PT, PT, R2, UR9, R11.reuse ;  /* 0x0000000902037c10 */ /* 0x101fe2000fffe00b */
[----:B------:R-:W-:Y:S01]  /*0760*/  IMAD R11, R14, 0x80, R11 ;  /* 0x000000800e0b7824 */ /* 0x000fe200078e020b */
[----:B-----5:R-:W-:-:S03]  /*0770*/  UIADD3 UR4, UP0, UPT, UR4, -0x4, URZ ;  /* 0xfffffffc04047890 */ /* 0x020fc6000ff1e0ff */
[----:B------:R-:W-:Y:S01]  /*0780*/  IMAD R13, R14, 0x80, R3 ;  /* 0x000000800e0d7824 */ /* 0x000fe200078e0203 */
[----:B-1----:R-:W-:-:S12]  /*0790*/  UIADD3.X UR5, UPT, UPT, UR5, -0x1, URZ, UP0, !UPT ;  /* 0xffffffff05057890 */ /* 0x002fd800087fe4ff */
.L_x_224:
[----:B------:R-:W-:Y:S01]  /*07a0*/  ISETP.GE.AND P0, PT, R11, R10, PT ;  /* 0x0000000a0b00720c */ /* 0x000fe20003f06270 */
[----:B------:R-:W-:Y:S01]  /*07b0*/  VIADD R12, R12, 0x1 ;  /* 0x000000010c0c7836 */ /* 0x000fe20000000000 */
[----:B------:R-:W-:Y:S04]  /*07c0*/  BSSY.RECONVERGENT B0, `(.L_x_222) ;  /* 0x0000012000007945 */ /* 0x000fe80003800200 */
[----:B------:R-:W-:-:S07]  /*07d0*/  ISETP.NE.AND P1, PT, R12, RZ, PT ;  /* 0x000000ff0c00720c */ /* 0x000fce0003f25270 */
[----:B0-----:R-:W-:Y:S06]  /*07e0*/  @P0 BRA `(.L_x_223) ;  /* 0x00000000003c0947 */ /* 0x001fec0003800000 */
[----:B------:R-:W-:-:S04]  /*07f0*/  IADD3 R6, P0, PT, R13, UR10, RZ ;  /* 0x0000000a0d067c10 */ /* 0x000fc8000ff1e0ff */
[----:B------:R-:W-:Y:S01]  /*0800*/  LEA.HI.X.SX32 R7, R13, UR11, 0x1, P0 ;  /* 0x0000000b0d077c11 */ /* 0x000fe200080f0eff */
[----:B------:R-:W-:-:S04]  /*0810*/  IMAD.U32 R2, RZ, RZ, UR4 ;  /* 0x00000004ff027e24 */ /* 0x000fc8000f8e00ff */
[----:B------:R-:W5:Y:S01]  /*0820*/  LDG.E.U8 R6, desc[UR6][R6.64] ;  /* 0x0000000606067981 */ /* 0x000f62000c1e1100 */
[----:B------:R-:W-:Y:S02]  /*0830*/  IMAD.U32 R3, RZ, RZ, UR5 ;  /* 0x00000005ff037e24 */ /* 0x000fe4000f8e00ff */
[----:B--234-:R-:W-:-:S05]  /*0840*/  IMAD.WIDE R8, R13, 0x4, R2 ;  /* 0x000000040d087825 */ /* 0x01cfca00078e0202 */
[----:B------:R-:W2:Y:S04]  /*0850*/  LDG.E R0, desc[UR6][R8.64] ;  /* 0x0000000608007981 */ /* 0x000ea8000c1e1900 */
[----:B------:R-:W3:Y:S01]  /*0860*/  LDG.E R15, desc[UR6][R8.64+0x4] ;  /* 0x00000406080f7981 */ /* 0x000ee2000c1e1900 */
[----:B------:R-:W-:Y:S01]  /*0870*/  ULOP3.LUT UR9, UR8, 0xff, URZ, 0xc0, !UPT ;  /* 0x000000ff08097892 */ /* 0x000fe2000f8ec0ff */
[----:B------:R-:W-:-:S05]  /*0880*/  IMAD.WIDE R2, R11, 0x4, R4 ;  /* 0x000000040b027825 */ /* 0x000fca00078e0204 */
[----:B-----5:R-:W-:-:S13]  /*0890*/  ISETP.NE.AND P0, PT, R6, UR9, PT ;  /* 0x0000000906007c0c */ /* 0x020fda000bf05270 */
[C---:B--2---:R-:W-:Y:S01]  /*08a0*/  @P0 VIADD R14, R0.reuse, 0xffffffff ;  /* 0xffffffff000e0836 */ /* 0x044fe20000000000 */
[----:B------:R-:W-:-:S04]  /*08b0*/  @!P0 IADD3 R14, PT, PT, R0, 0x2, RZ ;  /* 0x00000002000e8810 */ /* 0x000fc80007ffe0ff */
[----:B---3--:R-:W-:-:S05]  /*08c0*/  VIADDMNMX.RELU R7, R15, 0xffffffff, R14, !PT ;  /* 0xffffffff0f077846 */ /* 0x008fca000780110e */
[----:B------:R0:W-:Y:S02]  /*08d0*/  STG.E desc[UR6][R2.64], R7 ;  /* 0x0000000702007986 */ /* 0x0001e4000c101906 */
.L_x_223:
[----:B------:R-:W-:Y:S05]  /*08e0*/  BSYNC.RECONVERGENT B0 ;  /* 0x0000000000007941 */ /* 0x000fea0003800200 */
.L_x_222:
[----:B------:R-:W-:Y:S02]  /*08f0*/  VIADD R11, R11, 0x80 ;  /* 0x000000800b0b7836 */ /* 0x000fe40000000000 */
[----:B------:R-:W-:Y:S01]  /*0900*/  VIADD R13, R13, 0x80 ;  /* 0x000000800d0d7836 */ /* 0x000fe20000000000 */
[----:B------:R-:W-:Y:S06]  /*0910*/  @P1 BRA `(.L_x_224) ;  /* 0xfffffffc00a01947 */ /* 0x000fec000383ffff */
[----:B------:R-:W-:Y:S05]  /*0920*/  EXIT ;  /* 0x000000000000794d */ /* 0x000fea0003800000 */
.L_x_211:
[----:B------:R-:W-:-:S13]  /*0930*/  ISETP.GE.AND P0, PT, R13, 0x1, PT ;  /* 0x000000010d00780c */ /* 0x000fda0003f06270 */
[----:B------:R-:W-:Y:S05]  /*0940*/  @!P0 EXIT ;  /* 0x000000000000894d */ /* 0x000fea0003800000 */
[----:B------:R-:W0:Y:S01]  /*0950*/  S2R R7, SR_TID.X ;  /* 0x0000000000077919 */ /* 0x000e220000002100 */
[C---:B------:R-:W-:Y:S01]  /*0960*/  ISETP.GE.U32.AND P1, PT, R13.reuse, 0x4, PT ;  /* 0x000000040d00780c */ /* 0x040fe20003f26070 */
[----:B------:R-:W-:Y:S01]  /*0970*/  IMAD.MOV.U32 R6, RZ, RZ, RZ ;  /* 0x000000ffff067224 */ /* 0x000fe200078e00ff */
[----:B------:R-:W-:-:S04]  /*0980*/  LOP3.LUT R18, R13, 0x3, RZ, 0xc0, !PT ;  /* 0x000000030d127812 */ /* 0x000fc800078ec0ff */
[----:B------:R-:W-:-:S07]  /*0990*/  ISETP.NE.AND P0, PT, R18, RZ, PT ;  /* 0x000000ff1200720c */ /* 0x000fce0003f05270 */
[----:B------:R-:W-:Y:S06]  /*09a0*/  @!P1 BRA `(.L_x_225) ;  /* 0x0000000000ec9947 */ /* 0x000fec0003800000 */
[----:B------:R-:W1:Y:S01]  /*09b0*/  LDCU.64 UR4, c[0x0][0x398] ;  /* 0x00007300ff0477ac */ /* 0x000e620008000a00 */
[----:B------:R-:W-:Y:S01]  /*09c0*/  IADD3 R8, P1, PT, R4, 0x400, RZ ;  /* 0x0000040004087810 */ /* 0x000fe20007f3e0ff */
[--C-:B0-----:R-:W-:Y:S01]  /*09d0*/  IMAD.MOV.U32 R15, RZ, RZ, R7.reuse ;  /* 0x000000ffff0f7224 */ /* 0x101fe200078e0007 */
[----:B------:R-:W-:Y:S01]  /*09e0*/  LOP3.LUT R6, R13, 0x7ffffffc, RZ, 0xc0, !PT ;  /* 0x7ffffffc0d067812 */ /* 0x000fe200078ec0ff */
[----:B------:R-:W-:Y:S01]  /*09f0*/  ULOP3.LUT UR10, UR8, 0xff, URZ, 0xc0, !UPT ;  /* 0x000000ff080a7892 */ /* 0x000fe2000f8ec0ff */
[----:B------:R-:W-:Y:S01]  /*0a00*/  IADD3 R17, PT, PT, R2, UR9, R7 ;  /* 0x0000000902117c10 */ /* 0x000fe2000fffe007 */
[----:B------:R-:W-:Y:S02]  /*0a10*/  IMAD.X R9, RZ, RZ, R5, P1 ;  /* 0x000000ffff097224 */ /* 0x000fe400008e0605 */
[----:B------:R-:W-:Y:S01]  /*0a20*/  IMAD.MOV R14, RZ, RZ, -R6 ;  /* 0x000000ffff0e7224 */ /* 0x000fe200078e0a06 */
[----:B-1----:R-:W-:-:S04]  /*0a30*/  UIADD3 UR4, UP0, UPT, UR4, 0x3fc, URZ ;  /* 0x000003fc04047890 */ /* 0x002fc8000ff1e0ff */
[----:B------:R-:W-:-:S12]  /*0a40*/  UIADD3.X UR5, UPT, UPT, URZ, UR5, URZ, UP0, !UPT ;  /* 0x00000005ff057290 */ /* 0x000fd800087fe4ff */
.L_x_226:
[----:B------:R-:W0:Y:S01]  /*0a50*/  LDC.64 R2, c[0x0][0x390] ;  /* 0x0000e400ff027b82 */ /* 0x000e220000000a00 */
[----:B------:R-:W-:Y:S01]  /*0a60*/  SHF.R.S32.HI R10, RZ, 0x1f, R17 ;  /* 0x0000001fff0a7819 */ /* 0x000fe20000011411 */
[----:B------:R-:W-:Y:S01]  /*0a70*/  IMAD.U32 R11, RZ, RZ, UR5 ;  /* 0x00000005ff0b7e24 */ /* 0x000fe2000f8e00ff */
[----:B0-----:R-:W-:-:S04]  /*0a80*/  IADD3 R2, P1, P2, R17, 0x100, R2 ;  /* 0x0000010011027810 */ /* 0x001fc80007a3e002 */
[----:B------:R-:W-:Y:S01]  /*0a90*/  IADD3.X R3, PT, PT, R10, R3, RZ, P1, P2 ;  /* 0x000000030a037210 */ /* 0x000fe20000fe44ff */
[----:B------:R-:W-:-:S04]  /*0aa0*/  IMAD.U32 R10, RZ, RZ, UR4 ;  /* 0x00000004ff0a7e24 */ /* 0x000fc8000f8e00ff */
[----:B------:R-:W2:Y:S01]  /*0ab0*/  LDG.E.U8 R13, desc[UR6][R2.64+-0x100] ;  /* 0xffff0006020d7981 */ /* 0x000ea2000c1e1100 */
[----:B------:R-:W-:-:S05]  /*0ac0*/  IMAD.WIDE R10, R17, 0x4, R10 ;  /* 0x00000004110a7825 */ /* 0x000fca00078e020a */
[----:B------:R-:W3:Y:S04]  /*0ad0*/  LDG.E R12, desc[UR6][R10.64+-0x400] ;  /* 0xfffc00060a0c7981 */ /* 0x000ee8000c1e1900 */
[----:B------:R-:W4:Y:S01]  /*0ae0*/  LDG.E R19, desc[UR6][R10.64+-0x3fc] ;  /* 0xfffc04060a137981 */ /* 0x000f22000c1e1900 */
[----:B--2---:R-:W-:-:S13]  /*0af0*/  ISETP.NE.AND P1, PT, R13, UR10, PT ;  /* 0x0000000a0d007c0c */ /* 0x004fda000bf25270 */
[C---:B---3--:R-:W-:Y:S02]  /*0b00*/  @!P1 VIADD R16, R12.reuse, 0x2 ;  /* 0x000000020c109836 */ /* 0x048fe40000000000 */
[----:B------:R-:W-:Y:S02]  /*0b10*/  @P1 VIADD R16, R12, 0xffffffff ;  /* 0xffffffff0c101836 */ /* 0x000fe40000000000 */
[----:B------:R-:W-:-:S03]  /*0b20*/  IMAD.WIDE R12, R15, 0x4, R8 ;  /* 0x000000040f0c7825 */ /* 0x000fc600078e0208 */
[----:B----4-:R-:W-:-:S05]  /*0b30*/  VIADDMNMX.RELU R19, R19, 0xffffffff, R16, !PT ;  /* 0xffffffff13137846 */ /* 0x010fca0007801110 */
[----:B------:R0:W-:Y:S04]  /*0b40*/  STG.E desc[UR6][R12.64+-0x400], R19 ;  /* 0xfffc00130c007986 */ /* 0x0001e8000c101906 */
[----:B------:R-:W2:Y:S01]  /*0b50*/  LDG.E.U8 R16, desc[UR6][R2.64+-0x80] ;  /* 0xffff800602107981 */ /* 0x000ea2000c1e1100 */
[----:B------:R-:W-:-:S03]  /*0b60*/  ULOP3.LUT UR10, UR8, 0xff, URZ, 0xc0, !UPT ;  /* 0x000000ff080a7892 */ /* 0x000fc6000f8ec0ff */
[----:B------:R-:W3:Y:S03]  /*0b70*/  LDG.E R21, desc[UR6][R10.64+-0x1fc] ;  /* 0xfffe04060a157981 */ /* 0x000ee6000c1e1900 */
[----:B--2---:R-:W-:-:S13]  /*0b80*/  ISETP.NE.AND P1, PT, R16, UR10, PT ;  /* 0x0000000a10007c0c */ /* 0x004fda000bf25270 */
[----:B------:R-:W2:Y:S04]  /*0b90*/  @P1 LDG.E R16, desc[UR6][R10.64+-0x200] ;  /* 0xfffe00060a101981 */ /* 0x000ea8000c1e1900 */
[----:B------:R-:W4:Y:S01]  /*0ba0*/  @!P1 LDG.E R20, desc[UR6][R10.64+-0x200] ;  /* 0xfffe00060a149981 */ /* 0x000f22000c1e1900 */
[----:B--2---:R-:W-:Y:S02]  /*0bb0*/  @P1 VIADD R16, R16, 0xffffffff ;  /* 0xffffffff10101836 */ /* 0x004fe40000000000 */
[----:B----4-:R-:W-:-:S05]  /*0bc0*/  @!P1 VIADD R16, R20, 0x2 ;  /* 0x0000000214109836 */ /* 0x010fca0000000000 */
[----:B---3--:R-:W-:-:S05]  /*0bd0*/  VIADDMNMX.RELU R21, R21, 0xffffffff, R16, !PT ;  /* 0xffffffff15157846 */ /* 0x008fca0007801110 */
[----:B------:R1:W-:Y:S04]  /*0be0*/  STG.E desc[UR6][R12.64+-0x200], R21 ;  /* 0xfffe00150c007986 */ /* 0x0003e8000c101906 */
[----:B------:R-:W2:Y:S04]  /*0bf0*/  LDG.E.U8 R16, desc[UR6][R2.64] ;  /* 0x0000000602107981 */ /* 0x000ea8000c1e1100 */
[----:B0-----:R-:W3:Y:S01]  /*0c00*/  LDG.E R19, desc[UR6][R10.64+0x4] ;  /* 0x000004060a137981 */ /* 0x001ee2000c1e1900 */
[----:B--2---:R-:W-:-:S13]  /*0c10*/  ISETP.NE.AND P1, PT, R16, UR10, PT ;  /* 0x0000000a10007c0c */ /* 0x004fda000bf25270 */
[----:B------:R-:W2:Y:S04]  /*0c20*/  @P1 LDG.E R16, desc[UR6][R10.64] ;  /* 0x000000060a101981 */ /* 0x000ea8000c1e1900 */
[----:B------:R-:W4:Y:S01]  /*0c30*/  @!P1 LDG.E R20, desc[UR6][R10.64] ;  /* 0x000000060a149981 */ /* 0x000f22000c1e1900 */
[----:B--2---:R-:W-:Y:S02]  /*0c40*/  @P1 VIADD R16, R16, 0xffffffff ;  /* 0xffffffff10101836 */ /* 0x004fe40000000000 */
[----:B----4-:R-:W-:-:S05]  /*0c50*/  @!P1 VIADD R16, R20, 0x2 ;  /* 0x0000000214109836 */ /* 0x010fca0000000000 */
[----:B---3--:R-:W-:-:S05]  /*0c60*/  VIADDMNMX.RELU R19, R19, 0xffffffff, R16, !PT ;  /* 0xffffffff13137846 */ /* 0x008fca0007801110 */
[----:B------:R2:W-:Y:S04]  /*0c70*/  STG.E desc[UR6][R12.64], R19 ;  /* 0x000000130c007986 */ /* 0x0005e8000c101906 */
[----:B------:R-:W3:Y:S04]  /*0c80*/  LDG.E.U8 R16, desc[UR6][R2.64+0x80] ;  /* 0x0000800602107981 */ /* 0x000ee8000c1e1100 */
[----:B-1----:R-:W4:Y:S01]  /*0c90*/  LDG.E R21, desc[UR6][R10.64+0x204] ;  /* 0x000204060a157981 */ /* 0x002f22000c1e1900 */
[----:B---3--:R-:W-:-:S13]  /*0ca0*/  ISETP.NE.AND P1, PT, R16, UR10, PT ;  /* 0x0000000a10007c0c */ /* 0x008fda000bf25270 */
[----:B------:R-:W3:Y:S04]  /*0cb0*/  @P1 LDG.E R16, desc[UR6][R10.64+0x200] ;  /* 0x000200060a101981 */ /* 0x000ee8000c1e1900 */
[----:B------:R-:W5:Y:S01]  /*0cc0*/  @!P1 LDG.E R20, desc[UR6][R10.64+0x200] ;  /* 0x000200060a149981 */ /* 0x000f62000c1e1900 */
[----:B------:R-:W-:Y:S02]  /*0cd0*/  VIADD R14, R14, 0x4 ;  /* 0x000000040e0e7836 */ /* 0x000fe40000000000 */
[----:B------:R-:W-:Y:S02]  /*0ce0*/  VIADD R15, R15, 0x200 ;  /* 0x000002000f0f7836 */ /* 0x000fe40000000000 */
[----:B------:R-:W-:Y:S02]  /*0cf0*/  VIADD R17, R17, 0x200 ;  /* 0x0000020011117836 */ /* 0x000fe40000000000 */
[----:B---3--:R-:W-:Y:S01]  /*0d00*/  @P1 VIADD R16, R16, 0xffffffff ;  /* 0xffffffff10101836 */ /* 0x008fe20000000000 */
[----:B-----5:R-:W-:-:S04]  /*0d10*/  @!P1 IADD3 R16, PT, PT, R20, 0x2, RZ ;  /* 0x0000000214109810 */ /* 0x020fc80007ffe0ff */
[----:B----4-:R-:W-:-:S05]  /*0d20*/  VIADDMNMX.RELU R21, R21, 0xffffffff, R16, !PT ;  /* 0xffffffff15157846 */ /* 0x010fca0007801110 */
[----:B------:R2:W-:Y:S01]  /*0d30*/  STG.E desc[UR6][R12.64+0x200], R21 ;  /* 0x000200150c007986 */ /* 0x0005e2000c101906 */
[----:B------:R-:W-:-:S13]  /*0d40*/  ISETP.NE.AND P1, PT, R14, RZ, PT ;  /* 0x000000ff0e00720c */ /* 0x000fda0003f25270 */
[----:B--2---:R-:W-:Y:S05]  /*0d50*/  @P1 BRA `(.L_x_226) ;  /* 0xfffffffc003c1947 */ /* 0x004fea000383ffff */
.L_x_225:
[----:B------:R-:W-:Y:S05]  /*0d60*/  @!P0 EXIT ;  /* 0x000000000000894d */ /* 0x000fea0003800000 */
[----:B------:R-:W1:Y:S01]  /*0d70*/  LDC R2, c[0x0][0x388] ;  /* 0x0000e200ff027b82 */ /* 0x000e620000000800 */
[----:B------:R-:W-:Y:S02]  /*0d80*/  ISETP.NE.AND P0, PT, R18, 0x1, PT ;  /* 0x000000011200780c */ /* 0x000fe40003f05270 */
[----:B-1----:R-:W-:-:S04]  /*0d90*/  LOP3.LUT R2, R2, 0x1, RZ, 0xc0, !PT ;  /* 0x0000000102027812 */ /* 0x002fc800078ec0ff */
[----:B------:R-:W-:-:S07]  /*0da0*/  ISETP.NE.U32.AND P1, PT, R2, 0x1, PT ;  /* 0x000000010200780c */ /* 0x000fce0003f25070 */
[----:B------:R-:W-:Y:S06]  /*0db0*/  @!P0 BRA `(.L_x_227) ;  /* 0x00000000006c8947 */ /* 0x000fec0003800000 */
[----:B------:R-:W1:Y:S01]  /*0dc0*/  LDCU.64 UR4, c[0x0][0x390] ;  /* 0x00007200ff0477ac */ /* 0x000e620008000a00 */
[----:B0-----:R-:W-:Y:S01]  /*0dd0*/  IMAD R13, R6, 0x80, R7 ;  /* 0x00000080060d7824 */ /* 0x001fe200078e0207 */
[----:B------:R-:W0:Y:S03]  /*0de0*/  LDC.64 R8, c[0x0][0x398] ;  /* 0x0000e600ff087b82 */ /* 0x000e260000000a00 */
[----:B------:R-:W-:-:S05]  /*0df0*/  IMAD.IADD R3, R0, 0x1, R13 ;  /* 0x0000000100037824 */ /* 0x000fca00078e020d */
[----:B-1----:R-:W-:-:S04]  /*0e00*/  IADD3 R10, P0, PT, R3, UR4, RZ ;  /* 0x00000004030a7c10 */ /* 0x002fc8000ff1e0ff */
[----:B------:R-:W-:-:S05]  /*0e10*/  LEA.HI.X.SX32 R11, R3, UR5, 0x1, P0 ;  /* 0x00000005030b7c11 */ /* 0x000fca00080f0eff */
[----:B------:R-:W2:Y:S01]  /*0e20*/  LDG.E.U8 R12, desc[UR6][R10.64] ;  /* 0x000000060a0c7981 */ /* 0x000ea2000c1e1100 */
[----:B0-----:R-:W-:-:S05]  /*0e30*/  IMAD.WIDE R8, R3, 0x4, R8 ;  /* 0x0000000403087825 */ /* 0x001fca00078e0208 */
[----:B------:R-:W3:Y:S04]  /*0e40*/  LDG.E R2, desc[UR6][R8.64+-0x4] ;  /* 0xfffffc0608027981 */ /* 0x000ee8000c1e1900 */
[----:B------:R-:W4:Y:S01]  /*0e50*/  LDG.E R15, desc[UR6][R8.64] ;  /* 0x00000006080f7981 */ /* 0x000f22000c1e1900 */
[----:B------:R-:W-:-:S06]  /*0e60*/  ULOP3.LUT UR4, UR8, 0xff, URZ, 0xc0, !UPT ;  /* 0x000000ff08047892 */ /* 0x000fcc000f8ec0ff */
[----:B--2---:R-:W-:-:S13]  /*0e70*/  ISETP.NE.AND P0, PT, R12, UR4, PT ;  /* 0x000000040c007c0c */ /* 0x004fda000bf05270 */
[C---:B---3--:R-:W-:Y:S02]  /*0e80*/  @P0 VIADD R12, R2.reuse, 0xffffffff ;  /* 0xffffffff020c0836 */ /* 0x048fe40000000000 */
[----:B------:R-:W-:Y:S02]  /*0e90*/  @!P0 VIADD R12, R2, 0x2 ;  /* 0x00000002020c8836 */ /* 0x000fe40000000000 */
[----:B------:R-:W-:-:S03]  /*0ea0*/  IMAD.WIDE R2, R13, 0x4, R4 ;  /* 0x000000040d027825 */ /* 0x000fc600078e0204 */
[----:B----4-:R-:W-:-:S05]  /*0eb0*/  VIADDMNMX.RELU R13, R15, 0xffffffff, R12, !PT ;  /* 0xffffffff0f0d7846 */ /* 0x010fca000780110c */
[----:B------:R1:W-:Y:S04]  /*0ec0*/  STG.E desc[UR6][R2.64], R13 ;  /* 0x0000000d02007986 */ /* 0x0003e8000c101906 */
[----:B------:R-:W2:Y:S04]  /*0ed0*/  LDG.E.U8 R10, desc[UR6][R10.64+0x80] ;  /* 0x000080060a0a7981 */ /* 0x000ea8000c1e1100 */
[----:B------:R-:W3:Y:S01]  /*0ee0*/  LDG.E R15, desc[UR6][R8.64+0x200] ;  /* 0x00020006080f7981 */ /* 0x000ee2000c1e1900 */
[----:B--2---:R-:W-:-:S13]  /*0ef0*/  ISETP.NE.AND P0, PT, R10, UR4, PT ;  /* 0x000000040a007c0c */ /* 0x004fda000bf05270 */
[----:B------:R-:W2:Y:S04]  /*0f00*/  @P0 LDG.E R12, desc[UR6][R8.64+0x1fc] ;  /* 0x0001fc06080c0981 */ /* 0x000ea8000c1e1900 */
[----:B------:R-:W4:Y:S01]  /*0f10*/  @!P0 LDG.E R14, desc[UR6][R8.64+0x1fc] ;  /* 0x0001fc06080e8981 */ /* 0x000f22000c1e1900 */
[----:B------:R-:W-:Y:S02]  /*0f20*/  VIADD R6, R6, 0x2 ;  /* 0x0000000206067836 */ /* 0x000fe40000000000 */
[----:B--2---:R-:W-:Y:S02]  /*0f30*/  @P0 VIADD R12, R12, 0xffffffff ;  /* 0xffffffff0c0c0836 */ /* 0x004fe40000000000 */
[----:B----4-:R-:W-:-:S05]  /*0f40*/  @!P0 VIADD R12, R14, 0x2 ;  /* 0x000000020e0c8836 */ /* 0x010fca0000000000 */
[----:B---3--:R-:W-:-:S05]  /*0f50*/  VIADDMNMX.RELU R15, R15, 0xffffffff, R12, !PT ;  /* 0xffffffff0f0f7846 */ /* 0x008fca000780110c */
[----:B------:R1:W-:Y:S02]  /*0f60*/  STG.E desc[UR6][R2.64+0x200], R15 ;  /* 0x0002000f02007986 */ /* 0x0003e4000c101906 */
.L_x_227:
[----:B------:R-:W-:Y:S05]  /*0f70*/  @P1 EXIT ;  /* 0x000000000000194d */ /* 0x000fea0003800000 */
[----:B------:R-:W1:Y:S01]  /*0f80*/  LDCU.64 UR4, c[0x0][0x390] ;  /* 0x00007200ff0477ac */ /* 0x000e620008000a00 */
[----:B0-----:R-:W-:Y:S02]  /*0f90*/  IMAD R11, R6, 0x80, R7 ;  /* 0x00000080060b7824 */ /* 0x001fe400078e0207 */
[----:B------:R-:W0:Y:S02]  /*0fa0*/  LDC.64 R6, c[0x0][0x398] ;  /* 0x0000e600ff067b82 */ /* 0x000e240000000a00 */
[----:B------:R-:W-:-:S05]  /*0fb0*/  IMAD.IADD R9, R0, 0x1, R11 ;  /* 0x0000000100097824 */ /* 0x000fca00078e020b */
[----:B-1----:R-:W-:-:S04]  /*0fc0*/  IADD3 R2, P0, PT, R9, UR4, RZ ;  /* 0x0000000409027c10 */ /* 0x002fc8000ff1e0ff */
[----:B------:R-:W-:-:S05]  /*0fd0*/  LEA.HI.X.SX32 R3, R9, UR5, 0x1, P0 ;  /* 0x0000000509037c11 */ /* 0x000fca00080f0eff */
[----:B------:R-:W2:Y:S01]  /*0fe0*/  LDG.E.U8 R2, desc[UR6][R2.64] ;  /* 0x0000000602027981 */ /* 0x000ea2000c1e1100 */
[----:B0-----:R-:W-:-:S05]  /*0ff0*/  IMAD.WIDE R6, R9, 0x4, R6 ;  /* 0x0000000409067825 */ /* 0x001fca00078e0206 */
[----:B------:R-:W3:Y:S04]  /*1000*/  LDG.E R0, desc[UR6][R6.64+-0x4] ;  /* 0xfffffc0606007981 */ /* 0x000ee8000c1e1900 */
[----:B------:R-:W4:Y:S01]  /*1010*/  LDG.E R9, desc[UR6][R6.64] ;  /* 0x0000000606097981 */ /* 0x000f22000c1e1900 */
[----:B------:R-:W-:Y:S01]  /*1020*/  ULOP3.LUT UR4, UR8, 0xff, URZ, 0xc0, !UPT ;  /* 0x000000ff08047892 */ /* 0x000fe2000f8ec0ff */
[----:B------:R-:W-:-:S05]  /*1030*/  IMAD.WIDE R4, R11, 0x4, R4 ;  /* 0x000000040b047825 */ /* 0x000fca00078e0204 */
[----:B--2---:R-:W-:-:S13]  /*1040*/  ISETP.NE.AND P0, PT, R2, UR4, PT ;  /* 0x0000000402007c0c */ /* 0x004fda000bf05270 */
[C---:B---3--:R-:W-:Y:S02]  /*1050*/  @P0 VIADD R8, R0.reuse, 0xffffffff ;  /* 0xffffffff00080836 */ /* 0x048fe40000000000 */
[----:B------:R-:W-:-:S05]  /*1060*/  @!P0 VIADD R8, R0, 0x2 ;  /* 0x0000000200088836 */ /* 0x000fca0000000000 */
[----:B----4-:R-:W-:-:S05]  /*1070*/  VIADDMNMX.RELU R9, R9, 0xffffffff, R8, !PT ;  /* 0xffffffff09097846 */ /* 0x010fca0007801108 */
[----:B------:R-:W-:Y:S01]  /*1080*/  STG.E desc[UR6][R4.64], R9 ;  /* 0x0000000904007986 */ /* 0x000fe2000c101906 */
[----:B------:R-:W-:Y:S05]  /*1090*/  EXIT ;  /* 0x000000000000794d */ /* 0x000fea0003800000 */
.L_x_228:
        /* <DEDUP_REMOVED lines=14> */
.L_x_257:


//--------------------- .text._ZN3cub18CUB_300001_SM_10006detail9transform16transform_kernelINS2_10policy_hubILb1EN4cuda3std3__45tupleIJN6thrust24THRUST_300001_SM_1000_NS17counting_iteratorIiNSA_11use_defaultESC_SC_EEEEEE10policy1000Ei11meu_functorNSA_6detail15normal_iteratorINSA_10device_ptrIiEEEEJSD_EEEvT0_iT1_T2_DpNS2_10kernel_argIT3_EE --------------------------
	.section	.text._ZN3cub18CUB_300001_SM_10006detail9transform16transform_kernelINS2_10policy_hubILb1EN4cuda3std3__45tupleIJN6thrust24THRUST_300001_SM_1000_NS17counting_iteratorIiNSA_11use_defaultESC_SC_EEEEEE10policy1000Ei11meu_functorNSA_6detail15normal_iteratorINSA_10device_ptrIiEEEEJSD_EEEvT0_iT1_T2_DpNS2_10kernel_argIT3_EE,"ax",@progbits
	.align	128
        .global         _ZN3cub18CUB_300001_SM_10006detail9transform16transform_kernelINS2_10policy_hubILb1EN4cuda3std3__45tupleIJN6thrust24THRUST_300001_SM_1000_NS17counting_iteratorIiNSA_11use_defaultESC_SC_EEEEEE10policy1000Ei11meu_functorNSA_6detail15normal_iteratorINSA_10device_ptrIiEEEEJSD_EEEvT0_iT1_T2_DpNS2_10kernel_argIT3_EE
        .type           _ZN3cub18CUB_300001_SM_10006detail9transform16transform_kernelINS2_10policy_hubILb1EN4cuda3std3__45tupleIJN6thrust24THRUST_300001_SM_1000_NS17counting_iteratorIiNSA_11use_defaultESC_SC_EEEEEE10policy1000Ei11meu_functorNSA_6detail15normal_iteratorINSA_10device_ptrIiEEEEJSD_EEEvT0_iT1_T2_DpNS2_10kernel_argIT3_EE,@function
        .size           _ZN3cub18CUB_300001_SM_10006detail9transform16transform_kernelINS2_10policy_hubILb1EN4cuda3std3__45tupleIJN6thrust24THRUST_300001_SM_1000_NS17counting_iteratorIiNSA_11use_defaultESC_SC_EEEEEE10policy1000Ei11meu_functorNSA_6detail15normal_iteratorINSA_10device_ptrIiEEEEJSD_EEEvT0_iT1_T2_DpNS2_10kernel_argIT3_EE,(.L_x_258 - _ZN3cub18CUB_300001_SM_10006detail9transform16transform_kernelINS2_10policy_hubILb1EN4cuda3std3__45tupleIJN6thrust24THRUST_300001_SM_1000_NS17counting_iteratorIiNSA_11use_defaultESC_SC_EEEEEE10policy1000Ei11meu_functorNSA_6detail15normal_iteratorINSA_10device_ptrIiEEEEJSD_EEEvT0_iT1_T2_DpNS2_10kernel_argIT3_EE)
        .other          _ZN3cub18CUB_300001_SM_10006detail9transform16transform_kernelINS2_10policy_hubILb1EN4cuda3std3__45tupleIJN6thrust24THRUST_300001_SM_1000_NS17counting_iteratorIiNSA_11use_defaultESC_SC_EEEEEE10policy1000Ei11meu_functorNSA_6detail15normal_iteratorINSA_10device_ptrIiEEEEJSD_EEEvT0_iT1_T2_DpNS2_10kernel_argIT3_EE,@"STO_CUDA_ENTRY STV_DEFAULT"
_ZN3cub18CUB_300001_SM_10006detail9transform16transform_kernelINS2_10policy_hubILb1EN4cuda3std3__45tupleIJN6thrust24THRUST_300001_SM_1000_NS17counting_iteratorIiNSA_11use_defaultESC_SC_EEEEEE10policy1000Ei11meu_functorNSA_6detail15normal_iteratorINSA_10device_ptrIiEEEEJSD_EEEvT0_iT1_T2_DpNS2_10kernel_argIT3_EE:
.text._ZN3cub18CUB_300001_SM_10006detail9transform16transform_kernelINS2_10policy_hubILb1EN4cuda3std3__45tupleIJN6thrust24THRUST_300001_SM_1000_NS17counting_iteratorIiNSA_11use_defaultESC_SC_EEEEEE10policy1000Ei11meu_functorNSA_6detail15normal_iteratorINSA_10device_ptrIiEEEEJSD_EEEvT0_iT1_T2_DpNS2_10kernel_argIT3_EE:
[----:B------:R-:W-:Y:S08]  /*0000*/  LDC R1, c[0x0][0x37c] ;  /* 0x0000df00ff017b82 */ /* 0x000ff00000000800 */
[----:B------:R-:W0:Y:S01]  /*0010*/  LDC.64 R6, c[0x0][0x380] ;  /* 0x0000e000ff067b82 */ /* 0x000e220000000a00 */
[----:B------:R-:W1:Y:S01]  /*0020*/  LDCU UR10, c[0x0][0x3a8] ;  /* 0x00007500ff0a77ac */ /* 0x000e620008000800 */
[----:B------:R-:W2:Y:S06]  /*0030*/  LDCU.64 UR6, c[0x0][0x358] ;  /* 0x00006b00ff0677ac */ /* 0x000eac0008000a00 */
[----:B------:R-:W3:Y:S01]  /*0040*/  S2UR UR4, SR_CTAID.X ;  /* 0x00000000000479c3 */ /* 0x000ee20000002500 */
[----:B------:R-:W4:Y:S07]  /*0050*/  LDCU UR9, c[0x0][0x398] ;  /* 0x00007300ff0977ac */ /* 0x000f2e0008000800 */
[----:B------:R-:W5:Y:S01]  /*0060*/  LDC.64 R2, c[0x0][0x3a0] ;  /* 0x0000e800ff027b82 */ /* 0x000f620000000a00 */
[----:B0-----:R-:W-:-:S04]  /*0070*/  IMAD.SHL.U32 R8, R7, 0x80, RZ ;  /* 0x0000008007087824 */ /* 0x001fc800078e00ff */
[----:B---3--:R-:W-:-:S04]  /*0080*/  IMAD R9, R8, UR4, RZ ;  /* 0x0000000408097c24 */ /* 0x008fc8000f8e02ff */
[----:B------:R-:W-:Y:S02]  /*0090*/  IMAD.IADD R5, R6, 0x1, -R9 ;  /* 0x0000000106057824 */ /* 0x000fe400078e0a09 */
[C---:B-1----:R-:W-:Y:S02]  /*00a0*/  VIADD R0, R9.reuse, UR10 ;  /* 0x0000000a09007c36 */ /* 0x042fe40008000000 */
[----:B-----5:R-:W-:Y:S01]  /*00b0*/  IMAD.WIDE R2, R9, 0x4, R2 ;  /* 0x0000000409027825 */ /* 0x020fe200078e0202 */
[CC--:B------:R-:W-:Y:S02]  /*00c0*/  ISETP.GT.AND P0, PT, R8.reuse, R5.reuse, PT ;  /* 0x000000050800720c */ /* 0x0c0fe40003f04270 */
[----:B------:R-:W-:-:S11]  /*00d0*/  VIMNMX R8, PT, PT, R8, R5, PT ;  /* 0x0000000508087248 */ /* 0x000fd60003fe0100 */
[----:B--2-4-:R-:W-:Y:S05]  /*00e0*/  @P0 BRA `(.L_x_229) ;  /* 0x0000000400dc0947 */ /* 0x014fea0003800000 */
        /* <DEDUP_REMOVED lines=9> */
[----:B------:R-:W-:Y:S02]  /*0180*/  IADD3 R4, P1, PT, R2, 0x400, RZ ;  /* 0x0000040002047810 */ /* 0x000fe40007f3e0ff */
[----:B------:R-:W-:Y:S01]  /*0190*/  LOP3.LUT R11, R7, 0x7ffffffc, RZ, 0xc0, !PT ;  /* 0x7ffffffc070b7812 */ /* 0x000fe200078ec0ff */
[--C-:B0-----:R-:W-:Y:S01]  /*01a0*/  IMAD.MOV.U32 R7, RZ, RZ, R6.reuse ;  /* 0x000000ffff077224 */ /* 0x101fe200078e0006 */
[----:B------:R-:W-:Y:S01]  /*01b0*/  IADD3 R17, PT, PT, R9, UR10, R6 ;  /* 0x0000000a09117c10 */ /* 0x000fe2000fffe006 */
[----:B------:R-:W-:Y:S01]  /*01c0*/  IMAD.X R5, RZ, RZ, R3, P1 ;  /* 0x000000ffff057224 */ /* 0x000fe200008e0603 */
[----:B------:R-:W-:Y:S01]  /*01d0*/  ULOP3.LUT UR8, UR9, 0xff, URZ, 0xc0, !UPT ;  /* 0x000000ff09087892 */ /* 0x000fe2000f8ec0ff */
[----:B------:R-:W-:Y:S01]  /*01e0*/  IMAD.MOV R10, RZ, RZ, -R11 ;  /* 0x000000ffff0a7224 */ /* 0x000fe200078e0a0b */
[----:B-1----:R-:W-:-:S04]  /*01f0*/  UIADD3 UR4, UP0, UPT, UR4, 0x3fc, URZ ;  /* 0x000003fc04047890 */ /* 0x002fc8000ff1e0ff */
[----:B------:R-:W-:-:S12]  /*0200*/  UIADD3.X UR5, UPT, UPT, URZ, UR5, URZ, UP0, !UPT ;  /* 0x00000005ff057290 */ /* 0x000fd800087fe4ff */
.L_x_231:
        /* <DEDUP_REMOVED lines=11> */
[C---:B---3--:R-:W-:Y:S01]  /*02c0*/  @!P1 VIADD R16, R14.reuse, 0x2 ;  /* 0x000000020e109836 */ /* 0x048fe20000000000 */
[----:B------:R-:W-:Y:S01]  /*02d0*/  @P1 IADD3 R16, PT, PT, R14, -0x1, RZ ;  /* 0xffffffff0e101810 */ /* 0x000fe20007ffe0ff */
        /* <DEDUP_REMOVED lines=27> */
[----:B------:R-:W-:Y:S01]  /*0490*/  VIADD R10, R10, 0x4 ;  /* 0x000000040a0a7836 */ /* 0x000fe20000000000 */
[----:B------:R-:W-:Y:S01]  /*04a0*/  IADD3 R17, PT, PT, R17, 0x200, RZ ;  /* 0x0000020011117810 */ /* 0x000fe20007ffe0ff */
[----:B------:R-:W-:Y:S02]  /*04b0*/  VIADD R7, R7, 0x200 ;  /* 0x0000020007077836 */ /* 0x000fe40000000000 */
[----:B---3--:R-:W-:Y:S02]  /*04c0*/  @P1 VIADD R16, R16, 0xffffffff ;  /* 0xffffffff10101836 */ /* 0x008fe40000000000 */
[----:B-----5:R-:W-:-:S05]  /*04d0*/  @!P1 VIADD R16, R20, 0x2 ;  /* 0x0000000214109836 */ /* 0x020fca0000000000 */
[----:B----4-:R-:W-:-:S05]  /*04e0*/  VIADDMNMX.RELU R21, R21, 0xffffffff, R16, !PT ;  /* 0xffffffff15157846 */ /* 0x010fca0007801110 */
[----:B------:R2:W-:Y:S01]  /*04f0*/  STG.E desc[UR6][R14.64+0x200], R21 ;  /* 0x000200150e007986 */ /* 0x0005e2000c101906 */
[----:B------:R-:W-:-:S13]  /*0500*/  ISETP.NE.AND P1, PT, R10, RZ, PT ;  /* 0x000000ff0a00720c */ /* 0x000fda0003f25270 */
[----:B--2---:R-:W-:Y:S05]  /*0510*/  @P1 BRA `(.L_x_231) ;  /* 0xfffffffc003c1947 */ /* 0x004fea000383ffff */
.L_x_230:
        /* <DEDUP_REMOVED lines=33> */
.L_x_232:
[----:B------:R-:W-:Y:S05]  /*0730*/  @P1 EXIT ;  /* 0x000000000000194d */ /* 0x000fea0003800000 */
[----:B------:R-:W2:Y:S01]  /*0740*/  LDCU.64 UR4, c[0x0][0x388] ;  /* 0x00007100ff0477ac */ /* 0x000ea20008000a00 */
[----:B0-----:R-:W-:Y:S02]  /*0750*/  IMAD R11, R11, 0x80, R6 ;  /* 0x000000800b0b7824 */ /* 0x001fe400078e0206 */
[----:B-1----:R-:W0:Y:S03]  /*0760*/  LDC.64 R6, c[0x0][0x390] ;  /* 0x0000e400ff067b82 */ /* 0x002e260000000a00 */
[----:B------:R-:W-:-:S04]  /*0770*/  IADD3 R9, PT, PT, R0, R11, RZ ;  /* 0x0000000b00097210 */ /* 0x000fc80007ffe0ff */
[----:B--2---:R-:W-:-:S04]  /*0780*/  IADD3 R4, P0, PT, R9, UR4, RZ ;  /* 0x0000000409047c10 */ /* 0x004fc8000ff1e0ff */
        /* <DEDUP_REMOVED lines=13> */
.L_x_229:
        /* <DEDUP_REMOVED lines=11> */
.L_x_242:
[C---:B0-----:R-:W-:Y:S01]  /*0910*/  IMAD R17, R12.reuse, 0x80, R10 ;  /* 0x000000800c117824 */ /* 0x041fe200078e020a */
[----:B------:R-:W-:Y:S01]  /*0920*/  BSSY.RECONVERGENT B0, `(.L_x_234) ;  /* 0x0000019000007945 */ /* 0x000fe20003800200 */
[----:B------:R-:W-:Y:S02]  /*0930*/  VIADD R12, R12, 0x4 ;  /* 0x000000040c0c7836 */ /* 0x000fe40000000000 */
[C---:B------:R-:W-:Y:S01]  /*0940*/  VIADD R25, R17.reuse, 0x80 ;  /* 0x0000008011197836 */ /* 0x040fe20000000000 */
[CC--:B------:R-:W-:Y:S01]  /*0950*/  ISETP.GE.AND P4, PT, R17.reuse, R8.reuse, PT ;  /* 0x000000081100720c */ /* 0x0c0fe20003f86270 */
[C---:B----4-:R-:W-:Y:S01]  /*0960*/  VIADD R19, R17.reuse, 0x100 ;  /* 0x0000010011137836 */ /* 0x050fe20000000000 */
[C---:B------:R-:W-:Y:S01]  /*0970*/  IADD3 R15, PT, PT, R17.reuse, 0x180, RZ ;  /* 0x00000180110f7810 */ /* 0x040fe20007ffe0ff */
[----:B--23--:R-:W-:Y:S01]  /*0980*/  IMAD.WIDE R6, R17, 0x4, R2 ;  /* 0x0000000411067825 */ /* 0x00cfe200078e0202 */
[----:B------:R-:W-:Y:S02]  /*0990*/  ISETP.NE.AND P0, PT, R12, R13, PT ;  /* 0x0000000d0c00720c */ /* 0x000fe40003f05270 */
[----:B------:R-:W-:-:S02]  /*09a0*/  ISETP.GE.AND P1, PT, R25, R8, PT ;  /* 0x000000081900720c */ /* 0x000fc40003f26270 */
[-C--:B------:R-:W-:Y:S02]  /*09b0*/  ISETP.GE.AND P2, PT, R19, R8.reuse, PT ;  /* 0x000000081300720c */ /* 0x080fe40003f46270 */
[----:B------:R-:W-:-:S03]  /*09c0*/  ISETP.GE.AND P3, PT, R15, R8, PT ;  /* 0x000000080f00720c */ /* 0x000fc60003f66270 */
[----:B------:R-:W-:Y:S10]  /*09d0*/  @P4 BRA `(.L_x_235) ;  /* 0x0000000000344947 */ /* 0x000ff40003800000 */
        /* <DEDUP_REMOVED lines=13> */
.L_x_235:
[----:B--2---:R-:W-:Y:S05]  /*0ab0*/  BSYNC.RECONVERGENT B0 ;  /* 0x0000000000007941 */ /* 0x004fea0003800200 */
.L_x_234:
        /* <DEDUP_REMOVED lines=15> */
.L_x_237:
[----:B------:R-:W-:Y:S05]  /*0bb0*/  BSYNC.RECONVERGENT B0 ;  /* 0x0000000000007941 */ /* 0x000fea0003800200 */
.L_x_236:
        /* <DEDUP_REMOVED lines=11> */
[C---:B----4-:R-:W-:Y:S01]  /*0c70*/  @P1 VIADD R20, R14.reuse, 0xffffffff ;  /* 0xffffffff0e141836 */ /* 0x050fe20000000000 */
[----:B------:R-:W-:-:S04]  /*0c80*/  @!P1 IADD3 R20, PT, PT, R14, 0x2, RZ ;  /* 0x000000020e149810 */ /* 0x000fc80007ffe0ff */
[----:B-----5:R-:W-:-:S05]  /*0c90*/  VIADDMNMX.RELU R21, R21, 0xffffffff, R20, !PT ;  /* 0xffffffff15157846 */ /* 0x020fca0007801114 */
[----:B------:R3:W-:Y:S02]  /*0ca0*/  STG.E desc[UR6][R6.64+0x400], R21 ;  /* 0x0004001506007986 */ /* 0x0007e4000c101906 */
.L_x_239:
[----:B------:R-:W-:Y:S05]  /*0cb0*/  BSYNC.RECONVERGENT B0 ;  /* 0x0000000000007941 */ /* 0x000fea0003800200 */
.L_x_238:
        /* <DEDUP_REMOVED lines=8> */
[----:B------:R-:W2:Y:S01]  /*0d40*/  LDG.E R20, desc[UR6][R16.64] ;  /* 0x0000000610147981 */ /* 0x000ea2000c1e1900 */
[----:B------:R-:W-:-:S06]  /*0d50*/  ULOP3.LUT UR8, UR9, 0xff, URZ, 0xc0, !UPT ;  /* 0x000000ff09087892 */ /* 0x000fcc000f8ec0ff */
[----:B----4-:R-:W-:-:S13]  /*0d60*/  ISETP.NE.AND P1, PT, R14, UR8, PT ;  /* 0x000000080e007c0c */ /* 0x010fda000bf25270 */
[C---:B-----5:R-:W-:Y:S02]  /*0d70*/  @P1 VIADD R19, R18.reuse, 0xffffffff ;  /* 0xffffffff12131836 */ /* 0x060fe40000000000 */
[----:B------:R-:W-:-:S05]  /*0d80*/  @!P1 VIADD R19, R18, 0x2 ;  /* 0x0000000212139836 */ /* 0x000fca0000000000 */
[----:B--2---:R-:W-:-:S05]  /*0d90*/  VIADDMNMX.RELU R19, R20, 0xffffffff, R19, !PT ;  /* 0xffffffff14137846 */ /* 0x004fca0007801113 */
[----:B------:R4:W-:Y:S02]  /*0da0*/  STG.E desc[UR6][R6.64+0x600], R19 ;  /* 0x0006001306007986 */ /* 0x0009e4000c101906 */
.L_x_241:
[----:B------:R-:W-:Y:S05]  /*0db0*/  BSYNC.RECONVERGENT B0 ;  /* 0x0000000000007941 */ /* 0x000fea0003800200 */
.L_x_240:
[----:B------:R-:W-:Y:S05]  /*0dc0*/  @P0 BRA `(.L_x_242) ;  /* 0xfffffff800d00947 */ /* 0x000fea000383ffff */
.L_x_233:
        /* <DEDUP_REMOVED lines=11> */
.L_x_245:
[----:B------:R-:W-:Y:S01]  /*0e80*/  ISETP.GE.AND P0, PT, R9, R8, PT ;  /* 0x000000080900720c */ /* 0x000fe20003f06270 */
[----:B------:R-:W-:Y:S01]  /*0e90*/  VIADD R14, R11, 0x1 ;  /* 0x000000010b0e7836 */ /* 0x000fe20000000000 */
[----:B------:R-:W-:Y:S04]  /*0ea0*/  BSSY.RECONVERGENT B0, `(.L_x_243) ;  /* 0x0000012000007945 */ /* 0x000fe80003800200 */
[----:B------:R-:W-:-:S07]  /*0eb0*/  ISETP.NE.AND P1, PT, R14, RZ, PT ;  /* 0x000000ff0e00720c */ /* 0x000fce0003f25270 */
[----:B0-----:R-:W-:Y:S06]  /*0ec0*/  @P0 BRA `(.L_x_244) ;  /* 0x00000000003c0947 */ /* 0x001fec0003800000 */
[----:B--234-:R-:W-:-:S04]  /*0ed0*/  IADD3 R6, P0, PT, R13, UR10, RZ ;  /* 0x0000000a0d067c10 */ /* 0x01cfc8000ff1e0ff */
[----:B------:R-:W-:Y:S01]  /*0ee0*/  LEA.HI.X.SX32 R7, R13, UR11, 0x1, P0 ;  /* 0x0000000b0d077c11 */ /* 0x000fe200080f0eff */
[----:B------:R-:W-:Y:S01]  /*0ef0*/  IMAD.U32 R5, RZ, RZ, UR5 ;  /* 0x00000005ff057e24 */ /* 0x000fe2000f8e00ff */
[----:B------:R-:W-:-:S03]  /*0f00*/  MOV R4, UR4 ;  /* 0x0000000400047c02 */ /* 0x000fc60008000f00 */
[----:B------:R-:W2:Y:S02]  /*0f10*/  LDG.E.U8 R6, desc[UR6][R6.64] ;  /* 0x0000000606067981 */ /* 0x000ea4000c1e1100 */
[----:B------:R-:W-:-:S05]  /*0f20*/  IMAD.WIDE R10, R13, 0x4, R4 ;  /* 0x000000040d0a7825 */ /* 0x000fca00078e0204 */
        /* <DEDUP_REMOVED lines=8> */
[----:B------:R0:W-:Y:S02]  /*0fb0*/  STG.E desc[UR6][R4.64], R7 ;  /* 0x0000000704007986 */ /* 0x0001e4000c101906 */
.L_x_244:
[----:B------:R-:W-:Y:S05]  /*0fc0*/  BSYNC.RECONVERGENT B0 ;  /* 0x0000000000007941 */ /* 0x000fea0003800200 */
.L_x_243:
[----:B------:R-:W-:Y:S05]  /*0fd0*/  @!P1 EXIT ;  /* 0x000000000000994d */ /* 0x000fea0003800000 */
[----:B------:R-:W-:Y:S02]  /*0fe0*/  VIADD R9, R9, 0x80 ;  /* 0x0000008009097836 */ /* 0x000fe40000000000 */
[----:B------:R-:W-:Y:S02]  /*0ff0*/  VIADD R13, R13, 0x80 ;  /* 0x000000800d0d7836 */ /* 0x000fe40000000000 */
[----:B------:R-:W-:Y:S01]  /*1000*/  IMAD.MOV.U32 R11, RZ, RZ, R14 ;  /* 0x000000ffff0b7224 */ /* 0x000fe200078e000e */
[----:B------:R-:W-:Y:S06]  /*1010*/  BRA `(.L_x_245) ;  /* 0xfffffffc00987947 */ /* 0x000fec000383ffff */
.L_x_246:
        /* <DEDUP_REMOVED lines=14> */
.L_x_258:


//--------------------- .text._ZN3cub18CUB_300001_SM_10006detail8for_each13static_kernelINS2_12policy_hub_t12policy_500_tEmN6thrust24THRUST_300001_SM_1000_NS8cuda_cub20__uninitialized_fill7functorINS7_10device_ptrIcEEcEEEEvT0_T1_ --------------------------
	.section	.text._ZN3cub18CUB_300001_SM_10006detail8for_each13static_kernelINS2_12policy_hub_t12policy_500_tEmN6thrust24THRUST_300001_SM_1000_NS8cuda_cub20__uninitialized_fill7functorINS7_10device_ptrIcEEcEEEEvT0_T1_,"ax",@progbits
	.align	128
        .global         _ZN3cub18CUB_300001_SM_10006detail8for_each13static_kernelINS2_12policy_hub_t12policy_500_tEmN6thrust24THRUST_300001_SM_1000_NS8cuda_cub20__uninitialized_fill7functorINS7_10device_ptrIcEEcEEEEvT0_T1_
        .type           _ZN3cub18CUB_300001_SM_10006detail8for_each13static_kernelINS2_12policy_hub_t12policy_500_tEmN6thrust24THRUST_300001_SM_1000_NS8cuda_cub20__uninitialized_fill7functorINS7_10device_ptrIcEEcEEEEvT0_T1_,@function
        .size           _ZN3cub18CUB_300001_SM_10006detail8for_each13static_kernelINS2_12policy_hub_t12policy_500_tEmN6thrust24THRUST_300001_SM_1000_NS8cuda_cub20__uninitialized_fill7functorINS7_10device_ptrIcEEcEEEEvT0_T1_,(.L_x_259 - _ZN3cub18CUB_300001_SM_10006detail8for_each13static_kernelINS2_12policy_hub_t12policy_500_tEmN6thrust24THRUST_300001_SM_1000_NS8cuda_cub20__uninitialized_fill7functorINS7_10device_ptrIcEEcEEEEvT0_T1_)
        .other          _ZN3cub18CUB_300001_SM_10006detail8for_each13static_kernelINS2_12policy_hub_t12policy_500_tEmN6thrust24THRUST_300001_SM_1000_NS8cuda_cub20__uninitialized_fill7functorINS7_10device_ptrIcEEcEEEEvT0_T1_,@"STO_CUDA_ENTRY STV_DEFAULT"
_ZN3cub18CUB_300001_SM_10006detail8for_each13static_kernelINS2_12policy_hub_t12policy_500_tEmN6thrust24THRUST_300001_SM_1000_NS8cuda_cub20__uninitialized_fill7functorINS7_10device_ptrIcEEcEEEEvT0_T1_:
.text._ZN3cub18CUB_300001_SM_10006detail8for_each13static_kernelINS2_12policy_hub_t12policy_500_tEmN6thrust24THRUST_300001_SM_1000_NS8cuda_cub20__uninitialized_fill7functorINS7_10device_ptrIcEEcEEEEvT0_T1_:
[----:B------:R-:W-:Y:S08]  /*0000*/  LDC R1, c[0x0][0x37c] ;  /* 0x0000df00ff017b82 */ /* 0x000ff00000000800 */
[----:B------:R-:W0:Y:S01]  /*0010*/  S2UR UR4, SR_CTAID.X ;  /* 0x00000000000479c3 */ /* 0x000e220000002500 */
[----:B------:R-:W1:Y:S01]  /*0020*/  LDCU.64 UR6, c[0x0][0x380] ;  /* 0x00007000ff0677ac */ /* 0x000e620008000a00 */
[----:B------:R-:W2:Y:S06]  /*0030*/  LDCU.64 UR8, c[0x0][0x358] ;  /* 0x00006b00ff0877ac */ /* 0x000eac0008000a00 */
[----:B------:R-:W3:Y:S01]  /*0040*/  LDC R5, c[0x0][0x390] ;  /* 0x0000e400ff057b82 */ /* 0x000ee20000000800 */
[----:B0-----:R-:W-:-:S04]  /*0050*/  UIMAD.WIDE.U32 UR4, UR4, 0x200, URZ ;  /* 0x00000200040478a5 */ /* 0x001fc8000f8e00ff */
[----:B-1----:R-:W-:-:S04]  /*0060*/  UIADD3 UR6, UP0, UPT, -UR4, UR6, URZ ;  /* 0x0000000604067290 */ /* 0x002fc8000ff1e1ff */
[----:B------:R-:W-:Y:S01]  /*0070*/  UIADD3.X UR7, UPT, UPT, ~UR5, UR7, URZ, UP0, !UPT ;  /* 0x0000000705077290 */ /* 0x000fe200087fe5ff */
[----:B---3--:R-:W-:Y:S01]  /*0080*/  PRMT R5, R5, 0x7770, RZ ;  /* 0x0000777005057816 */ /* 0x008fe200000000ff */
[----:B------:R-:W-:-:S04]  /*0090*/  UISETP.GE.U32.AND UP0, UPT, UR6, 0x200, UPT ;  /* 0x000002000600788c */ /* 0x000fc8000bf06070 */
[----:B------:R-:W-:-:S09]  /*00a0*/  UISETP.GE.U32.AND.EX UP0, UPT, UR7, URZ, UPT, UP0 ;  /* 0x000000ff0700728c */ /* 0x000fd2000bf06100 */
[----:B--2---:R-:W-:Y:S05]  /*00b0*/  BRA.U !UP0, `(.L_x_247) ;  /* 0x00000001081c7547 */ /* 0x004fea000b800000 */
[----:B------:R-:W0:Y:S01]  /*00c0*/  S2R R3, SR_TID.X ;  /* 0x0000000000037919 */ /* 0x000e220000002100 */
[----:B------:R-:W0:Y:S02]  /*00d0*/  LDC.64 R6, c[0x0][0x388] ;  /* 0x0000e200ff067b82 */ /* 0x000e240000000a00 */
[----:B0-----:R-:W-:-:S04]  /*00e0*/  IADD3 R2, P0, P1, R6, UR4, R3 ;  /* 0x0000000406027c10 */ /* 0x001fc8000f91e003 */
[----:B------:R-:W-:-:S05]  /*00f0*/  IADD3.X R3, PT, PT, R7, UR5, RZ, P0, P1 ;  /* 0x0000000507037c10 */ /* 0x000fca00087e24ff */
[----:B------:R-:W-:Y:S04]  /*0100*/  STG.E.U8 desc[UR8][R2.64], R5 ;  /* 0x0000000502007986 */ /* 0x000fe8000c101108 */
[----:B------:R-:W-:Y:S01]  /*0110*/  STG.E.U8 desc[UR8][R2.64+0x100], R5 ;  /* 0x0001000502007986 */ /* 0x000fe2000c101108 */
[----:B------:R-:W-:Y:S05]  /*0120*/  EXIT ;  /* 0x000000000000794d */ /* 0x000fea0003800000 */
.L_x_247:
[----:B------:R-:W0:Y:S01]  /*0130*/  S2R R3, SR_TID.X ;  /* 0x0000000000037919 */ /* 0x000e220000002100 */
[----:B------:R-:W1:Y:S01]  /*0140*/  LDC.64 R6, c[0x0][0x388] ;  /* 0x0000e200ff067b82 */ /* 0x000e620000000a00 */
[----:B------:R-:W-:Y:S02]  /*0150*/  IMAD.U32 R2, RZ, RZ, UR7 ;  /* 0x00000007ff027e24 */ /* 0x000fe4000f8e00ff */
[C---:B0-----:R-:W-:Y:S01]  /*0160*/  VIADD R0, R3.reuse, 0x100 ;  /* 0x0000010003007836 */ /* 0x041fe20000000000 */
[----:B------:R-:W-:-:S04]  /*0170*/  ISETP.LT.U32.AND P0, PT, R3, UR6, PT ;  /* 0x0000000603007c0c */ /* 0x000fc8000bf01070 */
[----:B------:R-:W-:Y:S01]  /*0180*/  ISETP.LT.U32.AND P1, PT, R0, UR6, PT ;  /* 0x0000000600007c0c */ /* 0x000fe2000bf21070 */
[----:B------:R-:W-:Y:S01]  /*0190*/  IMAD.U32 R0, RZ, RZ, UR7 ;  /* 0x00000007ff007e24 */ /* 0x000fe2000f8e00ff */
[----:B------:R-:W-:Y:S02]  /*01a0*/  ISETP.GT.U32.AND.EX P0, PT, R2, RZ, PT, P0 ;  /* 0x000000ff0200720c */ /* 0x000fe40003f04100 */
[----:B-1----:R-:W-:Y:S02]  /*01b0*/  IADD3 R2, P2, P3, R6, UR4, R3 ;  /* 0x0000000406027c10 */ /* 0x002fe4000fb5e003 */
[----:B------:R-:W-:Y:S02]  /*01c0*/  ISETP.GT.U32.AND.EX P1, PT, R0, RZ, PT, P1 ;  /* 0x000000ff0000720c */ /* 0x000fe40003f24110 */
[----:B------:R-:W-:-:S07]  /*01d0*/  IADD3.X R3, PT, PT, R7, UR5, RZ, P2, P3 ;  /* 0x0000000507037c10 */ /* 0x000fce00097e64ff */
[----:B------:R0:W-:Y:S04]  /*01e0*/  @P0 STG.E.U8 desc[UR8][R2.64], R5 ;  /* 0x0000000502000986 */ /* 0x0001e8000c101108 */
[----:B------:R-:W-:Y:S05]  /*01f0*/  @!P1 EXIT ;  /* 0x000000000000994d */ /* 0x000fea0003800000 */
[----:B------:R-:W-:Y:S01]  /*0200*/  STG.E.U8 desc[UR8][R2.64+0x100], R5 ;  /* 0x0001000502007986 */ /* 0x000fe2000c101108 */
[----:B------:R-:W-:Y:S05]  /*0210*/  EXIT ;  /* 0x000000000000794d */ /* 0x000fea0003800000 */
.L_x_248:
        /* <DEDUP_REMOVED lines=14> */
.L_x_259:


//--------------------- .text._ZN3cub18CUB_300001_SM_10006detail8for_each13static_kernelINS2_12policy_hub_t12policy_500_tElN6thrust24THRUST_300001_SM_1000_NS8cuda_cub6__fill7functorINS7_6detail15normal_iteratorINS7_10device_ptrIiEEEEiEEEEvT0_T1_ --------------------------
	.section	.text._ZN3cub18CUB_300001_SM_10006detail8for_each13static_kernelINS2_12policy_hub_t12policy_500_tElN6thrust24THRUST_300001_SM_1000_NS8cuda_cub6__fill7functorINS7_6detail15normal_iteratorINS7_10device_ptrIiEEEEiEEEEvT0_T1_,"ax",@progbits
	.align	128
        .global         _ZN3cub18CUB_300001_SM_10006detail8for_each13static_kernelINS2_12policy_hub_t12policy_500_tElN6thrust24THRUST_300001_SM_1000_NS8cuda_cub6__fill7functorINS7_6detail15normal_iteratorINS7_10device_ptrIiEEEEiEEEEvT0_T1_
        .type           _ZN3cub18CUB_300001_SM_10006detail8for_each13static_kernelINS2_12policy_hub_t12policy_500_tElN6thrust24THRUST_300001_SM_1000_NS8cuda_cub6__fill7functorINS7_6detail15normal_iteratorINS7_10device_ptrIiEEEEiEEEEvT0_T1_,@function
        .size           _ZN3cub18CUB_300001_SM_10006detail8for_each13static_kernelINS2_12policy_hub_t12policy_500_tElN6thrust24THRUST_300001_SM_1000_NS8cuda_cub6__fill7functorINS7_6detail15normal_iteratorINS7_10device_ptrIiEEEEiEEEEvT0_T1_,(.L_x_260 - _ZN3cub18CUB_300001_SM_10006detail8for_each13static_kernelINS2_12policy_hub_t12policy_500_tElN6thrust24THRUST_300001_SM_1000_NS8cuda_cub6__fill7functorINS7_6detail15normal_iteratorINS7_10device_ptrIiEEEEiEEEEvT0_T1_)
        .other          _ZN3cub18CUB_300001_SM_10006detail8for_each13static_kernelINS2_12policy_hub_t12policy_500_tElN6thrust24THRUST_300001_SM_1000_NS8cuda_cub6__fill7functorINS7_6detail15normal_iteratorINS7_10device_ptrIiEEEEiEEEEvT0_T1_,@"STO_CUDA_ENTRY STV_DEFAULT"
_ZN3cub18CUB_300001_SM_10006detail8for_each13static_kernelINS2_12policy_hub_t12policy_500_tElN6thrust24THRUST_300001_SM_1000_NS8cuda_cub6__fill7functorINS7_6detail15normal_iteratorINS7_10device_ptrIiEEEEiEEEEvT0_T1_:
.text._ZN3cub18CUB_300001_SM_10006detail8for_each13static_kernelINS2_12policy_hub_t12policy_500_tElN6thrust24THRUST_300001_SM_1000_NS8cuda_cub6__fill7functorINS7_6detail15normal_iteratorINS7_10device_ptrIiEEEEiEEEEvT0_T1_:
[----:B------:R-:W-:Y:S08]  /*0000*/  LDC R1, c[0x0][0x37c] ;  /* 0x0000df00ff017b82 */ /* 0x000ff00000000800 */
[----:B------:R-:W0:Y:S01]  /*0010*/  S2UR UR4, SR_CTAID.X ;  /* 0x00000000000479c3 */ /* 0x000e220000002500 */
[----:B------:R-:W1:Y:S01]  /*0020*/  LDCU.64 UR6, c[0x0][0x380] ;  /* 0x00007000ff0677ac */ /* 0x000e620008000a00 */
[----:B------:R-:W2:Y:S01]  /*0030*/  LDCU.64 UR8, c[0x0][0x358] ;  /* 0x00006b00ff0877ac */ /* 0x000ea20008000a00 */
[----:B0-----:R-:W-:-:S04]  /*0040*/  UIMAD.WIDE.U32 UR4, UR4, 0x200, URZ ;  /* 0x00000200040478a5 */ /* 0x001fc8000f8e00ff */
[----:B-1----:R-:W-:-:S04]  /*0050*/  UIADD3 UR6, UP0, UPT, -UR4, UR6, URZ ;  /* 0x0000000604067290 */ /* 0x002fc8000ff1e1ff */
[----:B------:R-:W-:Y:S02]  /*0060*/  UIADD3.X UR7, UPT, UPT, ~UR5, UR7, URZ, UP0, !UPT ;  /* 0x0000000705077290 */ /* 0x000fe400087fe5ff */
[----:B------:R-:W-:-:S04]  /*0070*/  UISETP.GE.U32.AND UP0, UPT, UR6, 0x200, UPT ;  /* 0x000002000600788c */ /* 0x000fc8000bf06070 */
[----:B------:R-:W-:-:S09]  /*0080*/  UISETP.GE.AND.EX UP0, UPT, UR7, URZ, UPT, UP0 ;  /* 0x000000ff0700728c */ /* 0x000fd2000bf06300 */
[----:B--2---:R-:W-:Y:S05]  /*0090*/  BRA.U !UP0, `(.L_x_249) ;  /* 0x0000000108287547 */ /* 0x004fea000b800000 */
[----:B------:R-:W0:Y:S01]  /*00a0*/  S2R R0, SR_TID.X ;  /* 0x0000000000007919 */ /* 0x000e220000002100 */
[----:B------:R-:W1:Y:S01]  /*00b0*/  LDCU.64 UR6, c[0x0][0x388] ;  /* 0x00007100ff0677ac */ /* 0x000e620008000a00 */
[----:B------:R-:W2:Y:S01]  /*00c0*/  LDC R5, c[0x0][0x390] ;  /* 0x0000e400ff057b82 */ /* 0x000ea20000000800 */
[----:B0-----:R-:W-:-:S05]  /*00d0*/  IADD3 R0, P0, PT, R0, UR4, RZ ;  /* 0x0000000400007c10 */ /* 0x001fca000ff1e0ff */
[----:B------:R-:W-:Y:S01]  /*00e0*/  IMAD.X R3, RZ, RZ, UR5, P0 ;  /* 0x00000005ff037e24 */ /* 0x000fe200080e06ff */
[----:B-1----:R-:W-:-:S04]  /*00f0*/  LEA R2, P0, R0, UR6, 0x2 ;  /* 0x0000000600027c11 */ /* 0x002fc8000f8010ff */
[----:B------:R-:W-:-:S05]  /*0100*/  LEA.HI.X R3, R0, UR7, R3, 0x2, P0 ;  /* 0x0000000700037c11 */ /* 0x000fca00080f1403 */
[----:B--2---:R-:W-:Y:S04]  /*0110*/  STG.E desc[UR8][R2.64], R5 ;  /* 0x0000000502007986 */ /* 0x004fe8000c101908 */
[----:B------:R-:W-:Y:S01]  /*0120*/  STG.E desc[UR8][R2.64+0x400], R5 ;  /* 0x0004000502007986 */ /* 0x000fe2000c101908 */
[----:B------:R-:W-:Y:S05]  /*0130*/  EXIT ;  /* 0x000000000000794d */ /* 0x000fea0003800000 */
.L_x_249:
[----:B------:R-:W0:Y:S01]  /*0140*/  S2R R0, SR_TID.X ;  /* 0x0000000000007919 */ /* 0x000e220000002100 */
[----:B------:R-:W-:Y:S01]  /*0150*/  USHF.R.S32.HI UR7, URZ, 0x1f, UR6 ;  /* 0x0000001fff077899 */ /* 0x000fe20008011406 */
[----:B------:R-:W1:Y:S05]  /*0160*/  LDCU.64 UR10, c[0x0][0x388] ;  /* 0x00007100ff0a77ac */ /* 0x000e6a0008000a00 */
[----:B------:R-:W-:Y:S02]  /*0170*/  IMAD.U32 R2, RZ, RZ, UR7 ;  /* 0x00000007ff027e24 */ /* 0x000fe4000f8e00ff */
[----:B------:R-:W-:Y:S01]  /*0180*/  IMAD.U32 R4, RZ, RZ, UR7 ;  /* 0x00000007ff047e24 */ /* 0x000fe2000f8e00ff */
[----:B0-----:R-:W-:-:S04]  /*0190*/  ISETP.LT.U32.AND P0, PT, R0, UR6, PT ;  /* 0x0000000600007c0c */ /* 0x001fc8000bf01070 */
[----:B------:R-:W-:Y:S01]  /*01a0*/  ISETP.GT.AND.EX P0, PT, R2, RZ, PT, P0 ;  /* 0x000000ff0200720c */ /* 0x000fe20003f04300 */
[C---:B------:R-:W-:Y:S01]  /*01b0*/  VIADD R2, R0.reuse, 0x100 ;  /* 0x0000010000027836 */ /* 0x040fe20000000000 */
[----:B------:R-:W-:-:S04]  /*01c0*/  IADD3 R0, P2, PT, R0, UR4, RZ ;  /* 0x0000000400007c10 */ /* 0x000fc8000ff5e0ff */
[----:B------:R-:W-:Y:S01]  /*01d0*/  ISETP.LT.U32.AND P1, PT, R2, UR6, PT ;  /* 0x0000000602007c0c */ /* 0x000fe2000bf21070 */
[----:B------:R-:W-:Y:S01]  /*01e0*/  IMAD.X R3, RZ, RZ, UR5, P2 ;  /* 0x00000005ff037e24 */ /* 0x000fe200090e06ff */
[----:B-1----:R-:W-:Y:S02]  /*01f0*/  LEA R2, P2, R0, UR10, 0x2 ;  /* 0x0000000a00027c11 */ /* 0x002fe4000f8410ff */
[----:B------:R-:W-:Y:S02]  /*0200*/  ISETP.GT.AND.EX P1, PT, R4, RZ, PT, P1 ;  /* 0x000000ff0400720c */ /* 0x000fe40003f24310 */
[----:B------:R-:W-:Y:S01]  /*0210*/  LEA.HI.X R3, R0, UR11, R3, 0x2, P2 ;  /* 0x0000000b00037c11 */ /* 0x000fe200090f1403 */
[----:B------:R-:W0:Y:S04]  /*0220*/  @P0 LDC R5, c[0x0][0x390] ;  /* 0x0000e400ff050b82 */ /* 0x000e280000000800 */
[----:B0-----:R0:W-:Y:S06]  /*0230*/  @P0 STG.E desc[UR8][R2.64], R5 ;  /* 0x0000000502000986 */ /* 0x0011ec000c101908 */
[----:B------:R-:W-:Y:S05]  /*0240*/  @!P1 EXIT ;  /* 0x000000000000994d */ /* 0x000fea0003800000 */
[----:B0-----:R-:W0:Y:S02]  /*0250*/  LDC R5, c[0x0][0x390] ;  /* 0x0000e400ff057b82 */ /* 0x001e240000000800 */
[----:B0-----:R-:W-:Y:S01]  /*0260*/  STG.E desc[UR8][R2.64+0x400], R5 ;  /* 0x0004000502007986 */ /* 0x001fe2000c101908 */
[----:B------:R-:W-:Y:S05]  /*0270*/  EXIT ;  /* 0x000000000000794d */ /* 0x000fea0003800000 */
.L_x_250:
        /* <DEDUP_REMOVED lines=16> */
.L_x_260:


//--------------------- .text._ZN3cub18CUB_300001_SM_10006detail8for_each13static_kernelINS2_12policy_hub_t12policy_500_tEmN6thrust24THRUST_300001_SM_1000_NS8cuda_cub20__uninitialized_fill7functorINS7_10device_ptrIiEEiEEEEvT0_T1_ --------------------------
	.section	.text._ZN3cub18CUB_300001_SM_10006detail8for_each13static_kernelINS2_12policy_hub_t12policy_500_tEmN6thrust24THRUST_300001_SM_1000_NS8cuda_cub20__uninitialized_fill7functorINS7_10device_ptrIiEEiEEEEvT0_T1_,"ax",@progbits
	.align	128
        .global         _ZN3cub18CUB_300001_SM_10006detail8for_each13static_kernelINS2_12policy_hub_t12policy_500_tEmN6thrust24THRUST_300001_SM_1000_NS8cuda_cub20__uninitialized_fill7functorINS7_10device_ptrIiEEiEEEEvT0_T1_
        .type           _ZN3cub18CUB_300001_SM_10006detail8for_each13static_kernelINS2_12policy_hub_t12policy_500_tEmN6thrust24THRUST_300001_SM_1000_NS8cuda_cub20__uninitialized_fill7functorINS7_10device_ptrIiEEiEEEEvT0_T1_,@function
        .size           _ZN3cub18CUB_300001_SM_10006detail8for_each13static_kernelINS2_12policy_hub_t12policy_500_tEmN6thrust24THRUST_300001_SM_1000_NS8cuda_cub20__uninitialized_fill7functorINS7_10device_ptrIiEEiEEEEvT0_T1_,(.L_x_261 - _ZN3cub18CUB_300001_SM_10006detail8for_each13static_kernelINS2_12policy_hub_t12policy_500_tEmN6thrust24THRUST_300001_SM_1000_NS8cuda_cub20__uninitialized_fill7functorINS7_10device_ptrIiEEiEEEEvT0_T1_)
        .other          _ZN3cub18CUB_300001_SM_10006detail8for_each13static_kernelINS2_12policy_hub_t12policy_500_tEmN6thrust24THRUST_300001_SM_1000_NS8cuda_cub20__uninitialized_fill7functorINS7_10device_ptrIiEEiEEEEvT0_T1_,@"STO_CUDA_ENTRY STV_DEFAULT"
_ZN3cub18CUB_300001_SM_10006detail8for_each13static_kernelINS2_12policy_hub_t12policy_500_tEmN6thrust24THRUST_300001_SM_1000_NS8cuda_cub20__uninitialized_fill7functorINS7_10device_ptrIiEEiEEEEvT0_T1_:
.text._ZN3cub18CUB_300001_SM_10006detail8for_each13static_kernelINS2_12policy_hub_t12policy_500_tEmN6thrust24THRUST_300001_SM_1000_NS8cuda_cub20__uninitialized_fill7functorINS7_10device_ptrIiEEiEEEEvT0_T1_:
        /* <DEDUP_REMOVED lines=8> */
[----:B------:R-:W-:-:S09]  /*0080*/  UISETP.GE.U32.AND.EX UP0, UPT, UR7, URZ, UPT, UP0 ;  /* 0x000000ff0700728c */ /* 0x000fd2000bf06100 */
        /* <DEDUP_REMOVED lines=11> */
.L_x_251:
[----:B------:R-:W0:Y:S01]  /*0140*/  S2R R0, SR_TID.X ;  /* 0x0000000000007919 */ /* 0x000e220000002100 */
[----:B------:R-:W-:Y:S01]  /*0150*/  IMAD.U32 R2, RZ, RZ, UR7 ;  /* 0x00000007ff027e24 */ /* 0x000fe2000f8e00ff */
[----:B------:R-:W1:Y:S01]  /*0160*/  LDCU.64 UR10, c[0x0][0x388] ;  /* 0x00007100ff0a77ac */ /* 0x000e620008000a00 */
[----:B------:R-:W-:Y:S01]  /*0170*/  IMAD.U32 R4, RZ, RZ, UR7 ;  /* 0x00000007ff047e24 */ /* 0x000fe2000f8e00ff */
[----:B0-----:R-:W-:-:S04]  /*0180*/  ISETP.LT.U32.AND P0, PT, R0, UR6, PT ;  /* 0x0000000600007c0c */ /* 0x001fc8000bf01070 */
[----:B------:R-:W-:Y:S01]  /*0190*/  ISETP.GT.U32.AND.EX P0, PT, R2, RZ, PT, P0 ;  /* 0x000000ff0200720c */ /* 0x000fe20003f04100 */
[C---:B------:R-:W-:Y:S01]  /*01a0*/  VIADD R2, R0.reuse, 0x100 ;  /* 0x0000010000027836 */ /* 0x040fe20000000000 */
[----:B------:R-:W-:-:S04]  /*01b0*/  IADD3 R0, P2, PT, R0, UR4, RZ ;  /* 0x0000000400007c10 */ /* 0x000fc8000ff5e0ff */
[----:B------:R-:W-:Y:S01]  /*01c0*/  ISETP.LT.U32.AND P1, PT, R2, UR6, PT ;  /* 0x0000000602007c0c */ /* 0x000fe2000bf21070 */
[----:B------:R-:W-:Y:S01]  /*01d0*/  IMAD.X R3, RZ, RZ, UR5, P2 ;  /* 0x00000005ff037e24 */ /* 0x000fe200090e06ff */
[----:B-1----:R-:W-:Y:S02]  /*01e0*/  LEA R2, P2, R0, UR10, 0x2 ;  /* 0x0000000a00027c11 */ /* 0x002fe4000f8410ff */
[----:B------:R-:W-:Y:S02]  /*01f0*/  ISETP.GT.U32.AND.EX P1, PT, R4, RZ, PT, P1 ;  /* 0x000000ff0400720c */ /* 0x000fe40003f24110 */
[----:B------:R-:W-:Y:S01]  /*0200*/  LEA.HI.X R3, R0, UR11, R3, 0x2, P2 ;  /* 0x0000000b00037c11 */ /* 0x000fe200090f1403 */
[----:B------:R-:W0:Y:S04]  /*0210*/  @P0 LDC R5, c[0x0][0x390] ;  /* 0x0000e400ff050b82 */ /* 0x000e280000000800 */
[----:B0-----:R0:W-:Y:S06]  /*0220*/  @P0 STG.E desc[UR8][R2.64], R5 ;  /* 0x0000000502000986 */ /* 0x0011ec000c101908 */
[----:B------:R-:W-:Y:S05]  /*0230*/  @!P1 EXIT ;  /* 0x000000000000994d */ /* 0x000fea0003800000 */
[----:B0-----:R-:W0:Y:S02]  /*0240*/  LDC R5, c[0x0][0x390] ;  /* 0x0000e400ff057b82 */ /* 0x001e240000000800 */
[----:B0-----:R-:W-:Y:S01]  /*0250*/  STG.E desc[UR8][R2.64+0x400], R5 ;  /* 0x0004000502007986 */ /* 0x001fe2000c101908 */
[----:B------:R-:W-:Y:S05]  /*0260*/  EXIT ;  /* 0x000000000000794d */ /* 0x000fea0003800000 */
.L_x_252:
        /* <DEDUP_REMOVED lines=9> */
.L_x_261:


//--------------------- .text._ZN3cub18CUB_300001_SM_10006detail11EmptyKernelIvEEvv --------------------------
	.section	.text._ZN3cub18CUB_300001_SM_10006detail11EmptyKernelIvEEvv,"ax",@progbits
	.align	128
        .global         _ZN3cub18CUB_300001_SM_10006detail11EmptyKernelIvEEvv
        .type           _ZN3cub18CUB_300001_SM_10006detail11EmptyKernelIvEEvv,@function
        .size           _ZN3cub18CUB_300001_SM_10006detail11EmptyKernelIvEEvv,(.L_x_262 - _ZN3cub18CUB_300001_SM_10006detail11EmptyKernelIvEEvv)
        .other          _ZN3cub18CUB_300001_SM_10006detail11EmptyKernelIvEEvv,@"STO_CUDA_ENTRY STV_DEFAULT"
_ZN3cub18CUB_300001_SM_10006detail11EmptyKernelIvEEvv:
.text._ZN3cub18CUB_300001_SM_10006detail11EmptyKernelIvEEvv:
[----:B------:R-:W-:Y:S01]  /*0000*/  LDC R1, c[0x0][0x37c] ;  /* 0x0000df00ff017b82 */ /* 0x000fe20000000800 */
[----:B------:R-:W-:Y:S05]  /*0010*/  EXIT ;  /* 0x000000000000794d */ /* 0x000fea0003800000 */
.L_x_253:
        /* <DEDUP_REMOVED lines=14> */
.L_x_262:


//--------------------- .nv.shared._ZN3cub18CUB_300001_SM_10006detail4scan16DeviceScanKernelINS2_10policy_hubIiiimN4cuda3__47maximumIiEEE10Policy1000EN6thrust24THRUST_300001_SM_1000_NS6detail15normal_iteratorINSC_10device_ptrIiEEEESH_NS0_13ScanTileStateIiLb1EEES8_NS0_8NullTypeEmiLb0ESK_EEvT0_T1_T2_iT3_T4_T5_ --------------------------
	.section	.nv.shared._ZN3cub18CUB_300001_SM_10006detail4scan16DeviceScanKernelINS2_10policy_hubIiiimN4cuda3__47maximumIiEEE10Policy1000EN6thrust24THRUST_300001_SM_1000_NS6detail15normal_iteratorINSC_10device_ptrIiEEEESH_NS0_13ScanTileStateIiLb1EEES8_NS0_8NullTypeEmiLb0ESK_EEvT0_T1_T2_iT3_T4_T5_,"aw",@nobits
	.sectionflags	@""
	.align	16
.nv.shared._ZN3cub18CUB_300001_SM_10006detail4scan16DeviceScanKernelINS2_10policy_hubIiiimN4cuda3__47maximumIiEEE10Policy1000EN6thrust24THRUST_300001_SM_1000_NS6detail15normal_iteratorINSC_10device_ptrIiEEEESH_NS0_13ScanTileStateIiLb1EEES8_NS0_8NullTypeEmiLb0ESK_EEvT0_T1_T2_iT3_T4_T5_:
	.zero		13328


//--------------------- .nv.shared.reserved.0     --------------------------
	.section	.nv.shared.reserved.0,"aw",@nobits
	.weak		__nv_reservedSMEM_offset_0_alias
	.size		__nv_reservedSMEM_offset_0_alias, 0, 64
	.other		__nv_reservedSMEM_offset_0_alias,@"STO_CUDA_RESERVED_SHARED STV_DEFAULT"
__nv_reservedSMEM_offset_0_alias:
	.zero		0
	.zero		64


//--------------------- .nv.global                --------------------------
	.section	.nv.global,"aw",@nobits
.nv.global:
	.type		_ZN34_INTERNAL_7066e909_4_k_cu_59b7812e6thrust24THRUST_300001_SM_1000_NS3seqE,@object
	.size		_ZN34_INTERNAL_7066e909_4_k_cu_59b7812e6thrust24THRUST_300001_SM_1000_NS3seqE,(_ZN34_INTERNAL_7066e909_4_k_cu_59b7812e4cuda3std3__48in_placeE - _ZN34_INTERNAL_7066e909_4_k_cu_59b7812e6thrust24THRUST_300001_SM_1000_NS3seqE)
_ZN34_INTERNAL_7066e909_4_k_cu_59b7812e6thrust24THRUST_300001_SM_1000_NS3seqE:
	.zero		1
	.type		_ZN34_INTERNAL_7066e909_4_k_cu_59b7812e4cuda3std3__48in_placeE,@object
	.size		_ZN34_INTERNAL_7066e909_4_k_cu_59b7812e4cuda3std3__48in_placeE,(_ZN34_INTERNAL_7066e909_4_k_cu_59b7812e4cuda3std6ranges3__45__cpo4sizeE - _ZN34_INTERNAL_7066e909_4_k_cu_59b7812e4cuda3std3__48in_placeE)
_ZN34_INTERNAL_7066e909_4_k_cu_59b7812e4cuda3std3__48in_placeE:
	.zero		1
	.type		_ZN34_INTERNAL_7066e909_4_k_cu_59b7812e4cuda3std6ranges3__45__cpo4sizeE,@object
	.size		_ZN34_INTERNAL_7066e909_4_k_cu_59b7812e4cuda3std6ranges3__45__cpo4sizeE,(_ZN34_INTERNAL_7066e909_4_k_cu_59b7812e6thrust24THRUST_300001_SM_1000_NS12placeholders2_3E - _ZN34_INTERNAL_7066e909_4_k_cu_59b7812e4cuda3std6ranges3__45__cpo4sizeE)
_ZN34_INTERNAL_7066e909_4_k_cu_59b7812e4cuda3std6ranges3__45__cpo4sizeE:
	.zero		1
	.type		_ZN34_INTERNAL_7066e909_4_k_cu_59b7812e6thrust24THRUST_300001_SM_1000_NS12placeholders2_3E,@object
	.size		_ZN34_INTERNAL_7066e909_4_k_cu_59b7812e6thrust24THRUST_300001_SM_1000_NS12placeholders2_3E,(_ZN34_INTERNAL_7066e909_4_k_cu_59b7812e4cuda3std3__45__cpo6cbeginE - _ZN34_INTERNAL_7066e909_4_k_cu_59b7812e6thrust24THRUST_300001_SM_1000_NS12placeholders2_3E)
_ZN34_INTERNAL_7066e909_4_k_cu_59b7812e6thrust24THRUST_300001_SM_1000_NS12placeholders2_3E:
	.zero		1
	.type		_ZN34_INTERNAL_7066e909_4_k_cu_59b7812e4cuda3std3__45__cpo6cbeginE,@object
	.size		_ZN34_INTERNAL_7066e909_4_k_cu_59b7812e4cuda3std3__45__cpo6cbeginE,(_ZN34_INTERNAL_7066e909_4_k_cu_59b7812e4cuda3std6ranges3__45__cpo6cbeginE - _ZN34_INTERNAL_7066e909_4_k_cu_59b7812e4cuda3std3__45__cpo6cbeginE)
_ZN34_INTERNAL_7066e909_4_k_cu_59b7812e4cuda3std3__45__cpo6cbeginE:
	.zero		1
	.type		_ZN34_INTERNAL_7066e909_4_k_cu_59b7812e4cuda3std6ranges3__45__cpo6cbeginE,@object
	.size		_ZN34_INTERNAL_7066e909_4_k_cu_59b7812e4cuda3std6ranges3__45__cpo6cbeginE,(_ZN34_INTERNAL_7066e909_4_k_cu_59b7812e6thrust24THRUST_300001_SM_1000_NS12placeholders2_7E - _ZN34_INTERNAL_7066e909_4_k_cu_59b7812e4cuda3std6ranges3__45__cpo6cbeginE)
_ZN34_INTERNAL_7066e909_4_k_cu_59b7812e4cuda3std6ranges3__45__cpo6cbeginE:
	.zero		1
	.type		_ZN34_INTERNAL_7066e909_4_k_cu_59b7812e6thrust24THRUST_300001_SM_1000_NS12placeholders2_7E,@object
	.size		_ZN34_INTERNAL_7066e909_4_k_cu_59b7812e6thrust24THRUST_300001_SM_1000_NS12placeholders2_7E,(_ZN34_INTERNAL_7066e909_4_k_cu_59b7812e4cuda3std3__45__cpo7crbeginE - _ZN34_INTERNAL_7066e909_4_k_cu_59b7812e6thrust24THRUST_300001_SM_1000_NS12placeholders2_7E)
_ZN34_INTERNAL_7066e909_4_k_cu_59b7812e6thrust24THRUST_300001_SM_1000_NS12placeholders2_7E:
	.zero		1
	.type		_ZN34_INTERNAL_7066e909_4_k_cu_59b7812e4cuda3std3__45__cpo7crbeginE,@object
	.size		_ZN34_INTERNAL_7066e909_4_k_cu_59b7812e4cuda3std3__45__cpo7crbeginE,(_ZN34_INTERNAL_7066e909_4_k_cu_59b7812e4cuda3std6ranges3__45__cpo4nextE - _ZN34_INTERNAL_7066e909_4_k_cu_59b7812e4cuda3std3__45__cpo7crbeginE)
_ZN34_INTERNAL_7066e909_4_k_cu_59b7812e4cuda3std3__45__cpo7crbeginE:
	.zero		1
	.type		_ZN34_INTERNAL_7066e909_4_k_cu_59b7812e4cuda3std6ranges3__45__cpo4nextE,@object
	.size		_ZN34_INTERNAL_7066e909_4_k_cu_59b7812e4cuda3std6ranges3__45__cpo4nextE,(_ZN34_INTERNAL_7066e909_4_k_cu_59b7812e4cuda3std6ranges3__45__cpo4swapE - _ZN34_INTERNAL_7066e909_4_k_cu_59b7812e4cuda3std6ranges3__45__cpo4nextE)
_ZN34_INTERNAL_7066e909_4_k_cu_59b7812e4cuda3std6ranges3__45__cpo4nextE:
	.zero		1
	.type		_ZN34_INTERNAL_7066e909_4_k_cu_59b7812e4cuda3std6ranges3__45__cpo4swapE,@object
	.size		_ZN34_INTERNAL_7066e909_4_k_cu_59b7812e4cuda3std6ranges3__45__cpo4swapE,(_ZN34_INTERNAL_7066e909_4_k_cu_59b7812e6thrust24THRUST_300001_SM_1000_NS8cuda_cub10par_nosyncE - _ZN34_INTERNAL_7066e909_4_k_cu_59b7812e4cuda3std6ranges3__45__cpo4swapE)
_ZN34_INTERNAL_7066e909_4_k_cu_59b7812e4cuda3std6ranges3__45__cpo4swapE:
	.zero		1
	.type		_ZN34_INTERNAL_7066e909_4_k_cu_59b7812e6thrust24THRUST_300001_SM_1000_NS8cuda_cub10par_nosyncE,@object
	.size		_ZN34_INTERNAL_7066e909_4_k_cu_59b7812e6thrust24THRUST_300001_SM_1000_NS8cuda_cub10par_nosyncE,(_ZN34_INTERNAL_7066e909_4_k_cu_59b7812e6thrust24THRUST_300001_SM_1000_NS12placeholders2_9E - _ZN34_INTERNAL_7066e909_4_k_cu_59b7812e6thrust24THRUST_300001_SM_1000_NS8cuda_cub10par_nosyncE)
_ZN34_INTERNAL_7066e909_4_k_cu_59b7812e6thrust24THRUST_300001_SM_1000_NS8cuda_cub10par_nosyncE:
	.zero		1
	.type		_ZN34_INTERNAL_7066e909_4_k_cu_59b7812e6thrust24THRUST_300001_SM_1000_NS12placeholders2_9E,@object
	.size		_ZN34_INTERNAL_7066e909_4_k_cu_59b7812e6thrust24THRUST_300001_SM_1000_NS12placeholders2_9E,(_ZN34_INTERNAL_7066e909_4_k_cu_59b7812e4cuda3std3__436_GLOBAL__N__7066e909_4_k_cu_59b7812e6ignoreE - _ZN34_INTERNAL_7066e909_4_k_cu_59b7812e6thrust24THRUST_300001_SM_1000_NS12placeholders2_9E)
_ZN34_INTERNAL_7066e909_4_k_cu_59b7812e6thrust24THRUST_300001_SM_1000_NS12placeholders2_9E:
	.zero		1
	.type		_ZN34_INTERNAL_7066e909_4_k_cu_59b7812e4cuda3std3__436_GLOBAL__N__7066e909_4_k_cu_59b7812e6ignoreE,@object
	.size		_ZN34_INTERNAL_7066e909_4_k_cu_59b7812e4cuda3std3__436_GLOBAL__N__7066e909_4_k_cu_59b7812e6ignoreE,(_ZN34_INTERNAL_7066e909_4_k_cu_59b7812e4cuda3std6ranges3__45__cpo4dataE - _ZN34_INTERNAL_7066e909_4_k_cu_59b7812e4cuda3std3__436_GLOBAL__N__7066e909_4_k_cu_59b7812e6ignoreE)
_ZN34_INTERNAL_7066e909_4_k_cu_59b7812e4cuda3std3__436_GLOBAL__N__7066e909_4_k_cu_59b7812e6ignoreE:
	.zero		1
	.type		_ZN34_INTERNAL_7066e909_4_k_cu_59b7812e4cuda3std6ranges3__45__cpo4dataE,@object
	.size		_ZN34_INTERNAL_7066e909_4_k_cu_59b7812e4cuda3std6ranges3__45__cpo4dataE,(_ZN34_INTERNAL_7066e909_4_k_cu_59b7812e6thrust24THRUST_300001_SM_1000_NS12placeholders2_1E - _ZN34_INTERNAL_7066e909_4_k_cu_59b7812e4cuda3std6ranges3__45__cpo4dataE)
_ZN34_INTERNAL_7066e909_4_k_cu_59b7812e4cuda3std6ranges3__45__cpo4dataE:
	.zero		1
	.type		_ZN34_INTERNAL_7066e909_4_k_cu_59b7812e6thrust24THRUST_300001_SM_1000_NS12placeholders2_1E,@object
	.size		_ZN34_INTERNAL_7066e909_4_k_cu_59b7812e6thrust24THRUST_300001_SM_1000_NS12placeholders2_1E,(_ZN34_INTERNAL_7066e909_4_k_cu_59b7812e4cuda3std3__45__cpo5beginE - _ZN34_INTERNAL_7066e909_4_k_cu_59b7812e6thrust24THRUST_300001_SM_1000_NS12placeholders2_1E)
_ZN34_INTERNAL_7066e909_4_k_cu_59b7812e6thrust24THRUST_300001_SM_1000_NS12placeholders2_1E:
	.zero		1
	.type		_ZN34_INTERNAL_7066e909_4_k_cu_59b7812e4cuda3std3__45__cpo5beginE,@object
	.size		_ZN34_INTERNAL_7066e909_4_k_cu_59b7812e4cuda3std3__45__cpo5beginE,(_ZN34_INTERNAL_7066e909_4_k_cu_59b7812e4cuda3std6ranges3__45__cpo5beginE - _ZN34_INTERNAL_7066e909_4_k_cu_59b7812e4cuda3std3__45__cpo5beginE)
_ZN34_INTERNAL_7066e909_4_k_cu_59b7812e4cuda3std3__45__cpo5beginE:
	.zero		1
	.type		_ZN34_INTERNAL_7066e909_4_k_cu_59b7812e4cuda3std6ranges3__45__cpo5beginE,@object
	.size		_ZN34_INTERNAL_7066e909_4_k_cu_59b7812e4cuda3std6ranges3__45__cpo5beginE,(_ZN34_INTERNAL_7066e909_4_k_cu_59b7812e6thrust24THRUST_300001_SM_1000_NS12placeholders2_5E - _ZN34_INTERNAL_7066e909_4_k_cu_59b7812e4cuda3std6ranges3__45__cpo5beginE)
_ZN34_INTERNAL_7066e909_4_k_cu_59b7812e4cuda3std6ranges3__45__cpo5beginE:
	.zero		1
	.type		_ZN34_INTERNAL_7066e909_4_k_cu_59b7812e6thrust24THRUST_300001_SM_1000_NS12placeholders2_5E,@object
	.size		_ZN34_INTERNAL_7066e909_4_k_cu_59b7812e6thrust24THRUST_300001_SM_1000_NS12placeholders2_5E,(_ZN34_INTERNAL_7066e909_4_k_cu_59b7812e4cuda3std3__45__cpo6rbeginE - _ZN34_INTERNAL_7066e909_4_k_cu_59b7812e6thrust24THRUST_300001_SM_1000_NS12placeholders2_5E)
_ZN34_INTERNAL_7066e909_4_k_cu_59b7812e6thrust24THRUST_300001_SM_1000_NS12placeholders2_5E:
	.zero		1
	.type		_ZN34_INTERNAL_7066e909_4_k_cu_59b7812e4cuda3std3__45__cpo6rbeginE,@object
	.size		_ZN34_INTERNAL_7066e909_4_k_cu_59b7812e4cuda3std3__45__cpo6rbeginE,(_ZN34_INTERNAL_7066e909_4_k_cu_59b7812e4cuda3std6ranges3__45__cpo7advanceE - _ZN34_INTERNAL_7066e909_4_k_cu_59b7812e4cuda3std3__45__cpo6rbeginE)
_ZN34_INTERNAL_7066e909_4_k_cu_59b7812e4cuda3std3__45__cpo6rbeginE:
	.zero		1
	.type		_ZN34_INTERNAL_7066e909_4_k_cu_59b7812e4cuda3std6ranges3__45__cpo7advanceE,@object
	.size		_ZN34_INTERNAL_7066e909_4_k_cu_59b7812e4cuda3std6ranges3__45__cpo7advanceE,(_ZN34_INTERNAL_7066e909_4_k_cu_59b7812e4cuda3std3__47nulloptE - _ZN34_INTERNAL_7066e909_4_k_cu_59b7812e4cuda3std6ranges3__45__cpo7advanceE)
_ZN34_INTERNAL_7066e909_4_k_cu_59b7812e4cuda3std6ranges3__45__cpo7advanceE:
	.zero		1
	.type		_ZN34_INTERNAL_7066e909_4_k_cu_59b7812e4cuda3std3__47nulloptE,@object
	.size		_ZN34_INTERNAL_7066e909_4_k_cu_59b7812e4cuda3std3__47nulloptE,(_ZN34_INTERNAL_7066e909_4_k_cu_59b7812e4cuda3std6ranges3__45__cpo8distanceE - _ZN34_INTERNAL_7066e909_4_k_cu_59b7812e4cuda3std3__47nulloptE)
_ZN34_INTERNAL_7066e909_4_k_cu_59b7812e4cuda3std3__47nulloptE:
	.zero		1
	.type		_ZN34_INTERNAL_7066e909_4_k_cu_59b7812e4cuda3std6ranges3__45__cpo8distanceE,@object
	.size		_ZN34_INTERNAL_7066e909_4_k_cu_59b7812e4cuda3std6ranges3__45__cpo8distanceE,(_ZN34_INTERNAL_7066e909_4_k_cu_59b7812e6thrust24THRUST_300001_SM_1000_NS12placeholders3_10E - _ZN34_INTERNAL_7066e909_4_k_cu_59b7812e4cuda3std6ranges3__45__cpo8distanceE)
_ZN34_INTERNAL_7066e909_4_k_cu_59b7812e4cuda3std6ranges3__45__cpo8distanceE:
	.zero		1
	.type		_ZN34_INTERNAL_7066e909_4_k_cu_59b7812e6thrust24THRUST_300001_SM_1000_NS12placeholders3_10E,@object
	.size		_ZN34_INTERNAL_7066e909_4_k_cu_59b7812e6thrust24THRUST_300001_SM_1000_NS12placeholders3_10E,(_ZN34_INTERNAL_7066e909_4_k_cu_59b7812e4cuda3std3__419piecewise_constructE - _ZN34_INTERNAL_7066e909_4_k_cu_59b7812e6thrust24THRUST_300001_SM_1000_NS12placeholders3_10E)
_ZN34_INTERNAL_7066e909_4_k_cu_59b7812e6thrust24THRUST_300001_SM_1000_NS12placeholders3_10E:
	.zero		1
	.type		_ZN34_INTERNAL_7066e909_4_k_cu_59b7812e4cuda3std3__419piecewise_constructE,@object
	.size		_ZN34_INTERNAL_7066e909_4_k_cu_59b7812e4cuda3std3__419piecewise_constructE,(_ZN34_INTERNAL_7066e909_4_k_cu_59b7812e4cuda3std6ranges3__45__cpo5cdataE - _ZN34_INTERNAL_7066e909_4_k_cu_59b7812e4cuda3std3__419piecewise_constructE)
_ZN34_INTERNAL_7066e909_4_k_cu_59b7812e4cuda3std3__419piecewise_constructE:
	.zero		1
	.type		_ZN34_INTERNAL_7066e909_4_k_cu_59b7812e4cuda3std6ranges3__45__cpo5cdataE,@object
	.size		_ZN34_INTERNAL_7066e909_4_k_cu_59b7812e4cuda3std6ranges3__45__cpo5cdataE,(_ZN34_INTERNAL_7066e909_4_k_cu_59b7812e6thrust24THRUST_300001_SM_1000_NS12placeholders2_2E - _ZN34_INTERNAL_7066e909_4_k_cu_59b7812e4cuda3std6ranges3__45__cpo5cdataE)
_ZN34_INTERNAL_7066e909_4_k_cu_59b7812e4cuda3std6ranges3__45__cpo5cdataE:
	.zero		1
	.type		_ZN34_INTERNAL_7066e909_4_k_cu_59b7812e6thrust24THRUST_300001_SM_1000_NS12placeholders2_2E,@object
	.size		_ZN34_INTERNAL_7066e909_4_k_cu_59b7812e6thrust24THRUST_300001_SM_1000_NS12placeholders2_2E,(_ZN34_INTERNAL_7066e909_4_k_cu_59b7812e4cuda3std3__45__cpo3endE - _ZN34_INTERNAL_7066e909_4_k_cu_59b7812e6thrust24THRUST_300001_SM_1000_NS12placeholders2_2E)
_ZN34_INTERNAL_7066e909_4_k_cu_59b7812e6thrust24THRUST_300001_SM_1000_NS12placeholders2_2E:
	.zero		1
	.type		_ZN34_INTERNAL_7066e909_4_k_cu_59b7812e4cuda3std3__45__cpo3endE,@object
	.size		_ZN34_INTERNAL_7066e909_4_k_cu_59b7812e4cuda3std3__45__cpo3endE,(_ZN34_INTERNAL_7066e909_4_k_cu_59b7812e4cuda3std6ranges3__45__cpo3endE - _ZN34_INTERNAL_7066e909_4_k_cu_59b7812e4cuda3std3__45__cpo3endE)
_ZN34_INTERNAL_7066e909_4_k_cu_59b7812e4cuda3std3__45__cpo3endE:
	.zero		1
	.type		_ZN34_INTERNAL_7066e909_4_k_cu_59b7812e4cuda3std6ranges3__45__cpo3endE,@object
	.size		_ZN34_INTERNAL_7066e909_4_k_cu_59b7812e4cuda3std6ranges3__45__cpo3endE,(_ZN34_INTERNAL_7066e909_4_k_cu_59b7812e6thrust24THRUST_300001_SM_1000_NS12placeholders2_6E - _ZN34_INTERNAL_7066e909_4_k_cu_59b7812e4cuda3std6ranges3__45__cpo3endE)
_ZN34_INTERNAL_7066e909_4_k_cu_59b7812e4cuda3std6ranges3__45__cpo3endE:
	.zero		1
	.type		_ZN34_INTERNAL_7066e909_4_k_cu_59b7812e6thrust24THRUST_300001_SM_1000_NS12placeholders2_6E,@object
	.size		_ZN34_INTERNAL_7066e909_4_k_cu_59b7812e6thrust24THRUST_300001_SM_1000_NS12placeholders2_6E,(_ZN34_INTERNAL_7066e909_4_k_cu_59b7812e4cuda3std3__45__cpo4rendE - _ZN34_INTERNAL_7066e909_4_k_cu_59b7812e6thrust24THRUST_300001_SM_1000_NS12placeholders2_6E)
_ZN34_INTERNAL_7066e909_4_k_cu_59b7812e6thrust24THRUST_300001_SM_1000_NS12placeholders2_6E:
	.zero		1
	.type		_ZN34_INTERNAL_7066e909_4_k_cu_59b7812e4cuda3std3__45__cpo4rendE,@object
	.size		_ZN34_INTERNAL_7066e909_4_k_cu_59b7812e4cuda3std3__45__cpo4rendE,(_ZN34_INTERNAL_7066e909_4_k_cu_59b7812e4cuda3std6ranges3__45__cpo9iter_swapE - _ZN34_INTERNAL_7066e909_4_k_cu_59b7812e4cuda3std3__45__cpo4rendE)
_ZN34_INTERNAL_7066e909_4_k_cu_59b7812e4cuda3std3__45__cpo4rendE:
	.zero		1
	.type		_ZN34_INTERNAL_7066e909_4_k_cu_59b7812e4cuda3std6ranges3__45__cpo9iter_swapE,@object
	.size		_ZN34_INTERNAL_7066e909_4_k_cu_59b7812e4cuda3std6ranges3__45__cpo9iter_swapE,(_ZN34_INTERNAL_7066e909_4_k_cu_59b7812e4cuda3std3__48unexpectE - _ZN34_INTERNAL_7066e909_4_k_cu_59b7812e4cuda3std6ranges3__45__cpo9iter_swapE)
_ZN34_INTERNAL_7066e909_4_k_cu_59b7812e4cuda3std6ranges3__45__cpo9iter_swapE:
	.zero		1
	.type		_ZN34_INTERNAL_7066e909_4_k_cu_59b7812e4cuda3std3__48unexpectE,@object
	.size		_ZN34_INTERNAL_7066e909_4_k_cu_59b7812e4cuda3std3__48unexpectE,(_ZN34_INTERNAL_7066e909_4_k_cu_59b7812e6thrust24THRUST_300001_SM_1000_NS8cuda_cub3parE - _ZN34_INTERNAL_7066e909_4_k_cu_59b7812e4cuda3std3__48unexpectE)
_ZN34_INTERNAL_7066e909_4_k_cu_59b7812e4cuda3std3__48unexpectE:
	.zero		1
	.type		_ZN34_INTERNAL_7066e909_4_k_cu_59b7812e6thrust24THRUST_300001_SM_1000_NS8cuda_cub3parE,@object
	.size		_ZN34_INTERNAL_7066e909_4_k_cu_59b7812e6thrust24THRUST_300001_SM_1000_NS8cuda_cub3parE,(_ZN34_INTERNAL_7066e909_4_k_cu_59b7812e6thrust24THRUST_300001_SM_1000_NS12placeholders2_4E - _ZN34_INTERNAL_7066e909_4_k_cu_59b7812e6thrust24THRUST_300001_SM_1000_NS8cuda_cub3parE)
_ZN34_INTERNAL_7066e909_4_k_cu_59b7812e6thrust24THRUST_300001_SM_1000_NS8cuda_cub3parE:
	.zero		1
	.type		_ZN34_INTERNAL_7066e909_4_k_cu_59b7812e6thrust24THRUST_300001_SM_1000_NS12placeholders2_4E,@object
	.size		_ZN34_INTERNAL_7066e909_4_k_cu_59b7812e6thrust24THRUST_300001_SM_1000_NS12placeholders2_4E,(_ZN34_INTERNAL_7066e909_4_k_cu_59b7812e4cuda3std3__45__cpo4cendE - _ZN34_INTERNAL_7066e909_4_k_cu_59b7812e6thrust24THRUST_300001_SM_1000_NS12placeholders2_4E)
_ZN34_INTERNAL_7066e909_4_k_cu_59b7812e6thrust24THRUST_300001_SM_1000_NS12placeholders2_4E:
	.zero		1
	.type		_ZN34_INTERNAL_7066e909_4_k_cu_59b7812e4cuda3std3__45__cpo4cendE,@object
	.size		_ZN34_INTERNAL_7066e909_4_k_cu_59b7812e4cuda3std3__45__cpo4cendE,(_ZN34_INTERNAL_7066e909_4_k_cu_59b7812e4cuda3std6ranges3__45__cpo4cendE - _ZN34_INTERNAL_7066e909_4_k_cu_59b7812e4cuda3std3__45__cpo4cendE)
_ZN34_INTERNAL_7066e909_4_k_cu_59b7812e4cuda3std3__45__cpo4cendE:
	.zero		1
	.type		_ZN34_INTERNAL_7066e909_4_k_cu_59b7812e4cuda3std6ranges3__45__cpo4cendE,@object
	.size		_ZN34_INTERNAL_7066e909_4_k_cu_59b7812e4cuda3std6ranges3__45__cpo4cendE,(_ZN34_INTERNAL_7066e909_4_k_cu_59b7812e4cuda3std3__420unreachable_sentinelE - _ZN34_INTERNAL_7066e909_4_k_cu_59b7812e4cuda3std6ranges3__45__cpo4cendE)
_ZN34_INTERNAL_7066e909_4_k_cu_59b7812e4cuda3std6ranges3__45__cpo4cendE:
	.zero		1
	.type		_ZN34_INTERNAL_7066e909_4_k_cu_59b7812e4cuda3std3__420unreachable_sentinelE,@object
	.size		_ZN34_INTERNAL_7066e909_4_k_cu_59b7812e4cuda3std3__420unreachable_sentinelE,(_ZN34_INTERNAL_7066e909_4_k_cu_59b7812e4cuda3std6ranges3__45__cpo5ssizeE - _ZN34_INTERNAL_7066e909_4_k_cu_59b7812e4cuda3std3__420unreachable_sentinelE)
_ZN34_INTERNAL_7066e909_4_k_cu_59b7812e4cuda3std3__420unreachable_sentinelE:
	.zero		1
	.type		_ZN34_INTERNAL_7066e909_4_k_cu_59b7812e4cuda3std6ranges3__45__cpo5ssizeE,@object
	.size		_ZN34_INTERNAL_7066e909_4_k_cu_59b7812e4cuda3std6ranges3__45__cpo5ssizeE,(_ZN34_INTERNAL_7066e909_4_k_cu_59b7812e6thrust24THRUST_300001_SM_1000_NS12placeholders2_8E - _ZN34_INTERNAL_7066e909_4_k_cu_59b7812e4cuda3std6ranges3__45__cpo5ssizeE)
_ZN34_INTERNAL_7066e909_4_k_cu_59b7812e4cuda3std6ranges3__45__cpo5ssizeE:
	.zero		1
	.type		_ZN34_INTERNAL_7066e909_4_k_cu_59b7812e6thrust24THRUST_300001_SM_1000_NS12placeholders2_8E,@object
	.size		_ZN34_INTERNAL_7066e909_4_k_cu_59b7812e6thrust24THRUST_300001_SM_1000_NS12placeholders2_8E,(_ZN34_INTERNAL_7066e909_4_k_cu_59b7812e4cuda3std3__45__cpo5crendE - _ZN34_INTERNAL_7066e909_4_k_cu_59b7812e6thrust24THRUST_300001_SM_1000_NS12placeholders2_8E)
_ZN34_INTERNAL_7066e909_4_k_cu_59b7812e6thrust24THRUST_300001_SM_1000_NS12placeholders2_8E:
	.zero		1
	.type		_ZN34_INTERNAL_7066e909_4_k_cu_59b7812e4cuda3std3__45__cpo5crendE,@object
	.size		_ZN34_INTERNAL_7066e909_4_k_cu_59b7812e4cuda3std3__45__cpo5crendE,(_ZN34_INTERNAL_7066e909_4_k_cu_59b7812e4cuda3std6ranges3__45__cpo4prevE - _ZN34_INTERNAL_7066e909_4_k_cu_59b7812e4cuda3std3__45__cpo5crendE)
_ZN34_INTERNAL_7066e909_4_k_cu_59b7812e4cuda3std3__45__cpo5crendE:
	.zero		1
	.type		_ZN34_INTERNAL_7066e909_4_k_cu_59b7812e4cuda3std6ranges3__45__cpo4prevE,@object
	.size		_ZN34_INTERNAL_7066e909_4_k_cu_59b7812e4cuda3std6ranges3__45__cpo4prevE,(_ZN34_INTERNAL_7066e909_4_k_cu_59b7812e4cuda3std6ranges3__45__cpo9iter_moveE - _ZN34_INTERNAL_7066e909_4_k_cu_59b7812e4cuda3std6ranges3__45__cpo4prevE)
_ZN34_INTERNAL_7066e909_4_k_cu_59b7812e4cuda3std6ranges3__45__cpo4prevE:
	.zero		1
	.type		_ZN34_INTERNAL_7066e909_4_k_cu_59b7812e4cuda3std6ranges3__45__cpo9iter_moveE,@object
	.size		_ZN34_INTERNAL_7066e909_4_k_cu_59b7812e4cuda3std6ranges3__45__cpo9iter_moveE,(_ZN34_INTERNAL_7066e909_4_k_cu_59b7812e6thrust24THRUST_300001_SM_1000_NS6system6detail10sequential3seqE - _ZN34_INTERNAL_7066e909_4_k_cu_59b7812e4cuda3std6ranges3__45__cpo9iter_moveE)
_ZN34_INTERNAL_7066e909_4_k_cu_59b7812e4cuda3std6ranges3__45__cpo9iter_moveE:
	.zero		1
	.type		_ZN34_INTERNAL_7066e909_4_k_cu_59b7812e6thrust24THRUST_300001_SM_1000_NS6system6detail10sequential3seqE,@object
	.size		_ZN34_INTERNAL_7066e909_4_k_cu_59b7812e6thrust24THRUST_300001_SM_1000_NS6system6detail10sequential3seqE,(.L_31 - _ZN34_INTERNAL_7066e909_4_k_cu_59b7812e6thrust24THRUST_300001_SM_1000_NS6system6detail10sequential3seqE)
_ZN34_INTERNAL_7066e909_4_k_cu_59b7812e6thrust24THRUST_300001_SM_1000_NS6system6detail10sequential3seqE:
	.zero		1
.L_31:


//--------------------- .nv.shared._ZN3cub18CUB_300001_SM_10006detail4scan16DeviceScanKernelINS2_10policy_hubIiiijN4cuda3__47maximumIiEEE10Policy1000EN6thrust24THRUST_300001_SM_1000_NS6detail15normal_iteratorINSC_10device_ptrIiEEEESH_NS0_13ScanTileStateIiLb1EEES8_NS0_8NullTypeEjiLb0ESK_EEvT0_T1_T2_iT3_T4_T5_ --------------------------
	.section	.nv.shared._ZN3cub18CUB_300001_SM_10006detail4scan16DeviceScanKernelINS2_10policy_hubIiiijN4cuda3__47maximumIiEEE10Policy1000EN6thrust24THRUST_300001_SM_1000_NS6detail15normal_iteratorINSC_10device_ptrIiEEEESH_NS0_13ScanTileStateIiLb1EEES8_NS0_8NullTypeEjiLb0ESK_EEvT0_T1_T2_iT3_T4_T5_,"aw",@nobits
	.sectionflags	@""
	.align	16
.nv.shared._ZN3cub18CUB_300001_SM_10006detail4scan16DeviceScanKernelINS2_10policy_hubIiiijN4cuda3__47maximumIiEEE10Policy1000EN6thrust24THRUST_300001_SM_1000_NS6detail15normal_iteratorINSC_10device_ptrIiEEEESH_NS0_13ScanTileStateIiLb1EEES8_NS0_8NullTypeEjiLb0ESK_EEvT0_T1_T2_iT3_T4_T5_:
	.zero		13328


//--------------------- .nv.constant0._ZN3cub18CUB_300001_SM_10006detail4scan16DeviceScanKernelINS2_10policy_hubIiiimN4cuda3__47maximumIiEEE10Policy1000EN6thrust24THRUST_300001_SM_1000_NS6detail15normal_iteratorINSC_10device_ptrIiEEEESH_NS0_13ScanTileStateIiLb1EEES8_NS0_8NullTypeEmiLb0ESK_EEvT0_T1_T2_iT3_T4_T5_ --------------------------
	.section	.nv.constant0._ZN3cub18CUB_300001_SM_10006detail4scan16DeviceScanKernelINS2_10policy_hubIiiimN4cuda3__47maximumIiEEE10Policy1000EN6thrust24THRUST_300001_SM_1000_NS6detail15normal_iteratorINSC_10device_ptrIiEEEESH_NS0_13ScanTileStateIiLb1EEES8_NS0_8NullTypeEmiLb0ESK_EEvT0_T1_T2_iT3_T4_T5_,"a",@progbits
	.sectionflags	@""
	.align	4
.nv.constant0._ZN3cub18CUB_300001_SM_10006detail4scan16DeviceScanKernelINS2_10policy_hubIiiimN4cuda3__47maximumIiEEE10Policy1000EN6thrust24THRUST_300001_SM_1000_NS6detail15normal_iteratorINSC_10device_ptrIiEEEESH_NS0_13ScanTileStateIiLb1EEES8_NS0_8NullTypeEmiLb0ESK_EEvT0_T1_T2_iT3_T4_T5_:
	.zero		936


//--------------------- .nv.constant0._ZN3cub18CUB_300001_SM_10006detail4scan16DeviceScanKernelINS2_10policy_hubIiiijN4cuda3__47maximumIiEEE10Policy1000EN6thrust24THRUST_300001_SM_1000_NS6detail15normal_iteratorINSC_10device_ptrIiEEEESH_NS0_13ScanTileStateIiLb1EEES8_NS0_8NullTypeEjiLb0ESK_EEvT0_T1_T2_iT3_T4_T5_ --------------------------
	.section	.nv.constant0._ZN3cub18CUB_300001_SM_10006detail4scan16DeviceScanKernelINS2_10policy_hubIiiijN4cuda3__47maximumIiEEE10Policy1000EN6thrust24THRUST_300001_SM_1000_NS6detail15normal_iteratorINSC_10device_ptrIiEEEESH_NS0_13ScanTileStateIiLb1EEES8_NS0_8NullTypeEjiLb0ESK_EEvT0_T1_T2_iT3_T4_T5_,"a",@progbits
	.sectionflags	@""
	.align	4
.nv.constant0._ZN3cub18CUB_300001_SM_10006detail4scan16DeviceScanKernelINS2_10policy_hubIiiijN4cuda3__47maximumIiEEE10Policy1000EN6thrust24THRUST_300001_SM_1000_NS6detail15normal_iteratorINSC_10device_ptrIiEEEESH_NS0_13ScanTileStateIiLb1EEES8_NS0_8NullTypeEjiLb0ESK_EEvT0_T1_T2_iT3_T4_T5_:
	.zero		932


//--------------------- .nv.constant0._ZN3cub18CUB_300001_SM_10006detail4scan20DeviceScanInitKernelINS0_13ScanTileStateIiLb1EEEEEvT_i --------------------------
	.section	.nv.constant0._ZN3cub18CUB_300001_SM_10006detail4scan20DeviceScanInitKernelINS0_13ScanTileStateIiLb1EEEEEvT_i,"a",@progbits
	.sectionflags	@""
	.align	4
.nv.constant0._ZN3cub18CUB_300001_SM_10006detail4scan20DeviceScanInitKernelINS0_13ScanTileStateIiLb1EEEEEvT_i:
	.zero		908


//--------------------- .nv.constant0._ZN3cub18CUB_300001_SM_10006detail9transform16transform_kernelINS2_10policy_hubILb1EN4cuda3std3__45tupleIJN6thrust24THRUST_300001_SM_1000_NS17counting_iteratorIiNSA_11use_defaultESC_SC_EEEEEE10policy1000El11meu_functorNSA_6detail15normal_iteratorINSA_10device_ptrIiEEEEJSD_EEEvT0_iT1_T2_DpNS2_10kernel_argIT3_EE --------------------------
	.section	.nv.constant0._ZN3cub18CUB_300001_SM_10006detail9transform16transform_kernelINS2_10policy_hubILb1EN4cuda3std3__45tupleIJN6thrust24THRUST_300001_SM_1000_NS17counting_iteratorIiNSA_11use_defaultESC_SC_EEEEEE10policy1000El11meu_functorNSA_6detail15normal_iteratorINSA_10device_ptrIiEEEEJSD_EEEvT0_iT1_T2_DpNS2_10kernel_argIT3_EE,"a",@progbits
	.sectionflags	@""
	.align	4
.nv.constant0._ZN3cub18CUB_300001_SM_10006detail9transform16transform_kernelINS2_10policy_hubILb1EN4cuda3std3__45tupleIJN6thrust24THRUST_300001_SM_1000_NS17counting_iteratorIiNSA_11use_defaultESC_SC_EEEEEE10policy1000El11meu_functorNSA_6detail15normal_iteratorINSA_10device_ptrIiEEEEJSD_EEEvT0_iT1_T2_DpNS2_10kernel_argIT3_EE:
	.zero		960


//--------------------- .nv.constant0._ZN3cub18CUB_300001_SM_10006detail9transform16transform_kernelINS2_10policy_hubILb1EN4cuda3std3__45tupleIJN6thrust24THRUST_300001_SM_1000_NS17counting_iteratorIiNSA_11use_defaultESC_SC_EEEEEE10policy1000Ei11meu_functorNSA_6detail15normal_iteratorINSA_10device_ptrIiEEEEJSD_EEEvT0_iT1_T2_DpNS2_10kernel_argIT3_EE --------------------------
	.section	.nv.constant0._ZN3cub18CUB_300001_SM_10006detail9transform16transform_kernelINS2_10policy_hubILb1EN4cuda3std3__45tupleIJN6thrust24THRUST_300001_SM_1000_NS17counting_iteratorIiNSA_11use_defaultESC_SC_EEEEEE10policy1000Ei11meu_functorNSA_6detail15normal_iteratorINSA_10device_ptrIiEEEEJSD_EEEvT0_iT1_T2_DpNS2_10kernel_argIT3_EE,"a",@progbits
	.sectionflags	@""
	.align	4
.nv.constant0._ZN3cub18CUB_300001_SM_10006detail9transform16transform_kernelINS2_10policy_hubILb1EN4cuda3std3__45tupleIJN6thrust24THRUST_300001_SM_1000_NS17counting_iteratorIiNSA_11use_defaultESC_SC_EEEEEE10policy1000Ei11meu_functorNSA_6detail15normal_iteratorINSA_10device_ptrIiEEEEJSD_EEEvT0_iT1_T2_DpNS2_10kernel_argIT3_EE:
	.zero		952


//--------------------- .nv.constant0._ZN3cub18CUB_300001_SM_10006detail8for_each13static_kernelINS2_12policy_hub_t12policy_500_tEmN6thrust24THRUST_300001_SM_1000_NS8cuda_cub20__uninitialized_fill7functorINS7_10device_ptrIcEEcEEEEvT0_T1_ --------------------------
	.section	.nv.constant0._ZN3cub18CUB_300001_SM_10006detail8for_each13static_kernelINS2_12policy_hub_t12policy_500_tEmN6thrust24THRUST_300001_SM_1000_NS8cuda_cub20__uninitialized_fill7functorINS7_10device_ptrIcEEcEEEEvT0_T1_,"a",@progbits
	.sectionflags	@""
	.align	4
.nv.constant0._ZN3cub18CUB_300001_SM_10006detail8for_each13static_kernelINS2_12policy_hub_t12policy_500_tEmN6thrust24THRUST_300001_SM_1000_NS8cuda_cub20__uninitialized_fill7functorINS7_10device_ptrIcEEcEEEEvT0_T1_:
	.zero		920


//--------------------- .nv.constant0._ZN3cub18CUB_300001_SM_10006detail8for_each13static_kernelINS2_12policy_hub_t12policy_500_tElN6thrust24THRUST_300001_SM_1000_NS8cuda_cub6__fill7functorINS7_6detail15normal_iteratorINS7_10device_ptrIiEEEEiEEEEvT0_T1_ --------------------------
	.section	.nv.constant0._ZN3cub18CUB_300001_SM_10006detail8for_each13static_kernelINS2_12policy_hub_t12policy_500_tElN6thrust24THRUST_300001_SM_1000_NS8cuda_cub6__fill7functorINS7_6detail15normal_iteratorINS7_10device_ptrIiEEEEiEEEEvT0_T1_,"a",@progbits
	.sectionflags	@""
	.align	4
.nv.constant0._ZN3cub18CUB_300001_SM_10006detail8for_each13static_kernelINS2_12policy_hub_t12policy_500_tElN6thrust24THRUST_300001_SM_1000_NS8cuda_cub6__fill7functorINS7_6detail15normal_iteratorINS7_10device_ptrIiEEEEiEEEEvT0_T1_:
	.zero		920


//--------------------- .nv.constant0._ZN3cub18CUB_300001_SM_10006detail8for_each13static_kernelINS2_12policy_hub_t12policy_500_tEmN6thrust24THRUST_300001_SM_1000_NS8cuda_cub20__uninitialized_fill7functorINS7_10device_ptrIiEEiEEEEvT0_T1_ --------------------------
	.section	.nv.constant0._ZN3cub18CUB_300001_SM_10006detail8for_each13static_kernelINS2_12policy_hub_t12policy_500_tEmN6thrust24THRUST_300001_SM_1000_NS8cuda_cub20__uninitialized_fill7functorINS7_10device_ptrIiEEiEEEEvT0_T1_,"a",@progbits
	.sectionflags	@""
	.align	4
.nv.constant0._ZN3cub18CUB_300001_SM_10006detail8for_each13static_kernelINS2_12policy_hub_t12policy_500_tEmN6thrust24THRUST_300001_SM_1000_NS8cuda_cub20__uninitialized_fill7functorINS7_10device_ptrIiEEiEEEEvT0_T1_:
	.zero		920


//--------------------- .nv.constant0._ZN3cub18CUB_300001_SM_10006detail11EmptyKernelIvEEvv --------------------------
	.section	.nv.constant0._ZN3cub18CUB_300001_SM_10006detail11EmptyKernelIvEEvv,"a",@progbits
	.sectionflags	@""
	.align	4
.nv.constant0._ZN3cub18CUB_300001_SM_10006detail11EmptyKernelIvEEvv:
	.zero		896


//--------------------- SYMBOLS --------------------------

	.type		.nv.reservedSmem.offset0,@object
	.size		.nv.reservedSmem.offset0,0x4
	.type		.nv.reservedSmem.cap,@object
	.size		.nv.reservedSmem.cap,0x4
